	.target	sm_103a

	.elftype	@"ET_EXEC"


//--------------------- .note.nv.tkinfo           --------------------------
	.section	.note.nv.tkinfo,"",@"SHT_NOTE"
	.sectionflags	@"SHF_NOTE_NV_TKINFO"
	.tkinfo
        /*0018*/ 	.word	0x00000002
        /*0030*/ 	.string	""
        /*0030*/ 	.string	"ptxas"
        /*0030*/ 	.string	"Cuda compilation tools, release 13.0, V13.0.88"
        /*0030*/ 	.string	"Build cuda_13.0.r13.0/compiler.36424714_0"
        /*0030*/ 	.string	"-arch sm_103a -m 64 "



//--------------------- .note.nv.cuinfo           --------------------------
	.section	.note.nv.cuinfo,"",@"SHT_NOTE"
	.sectionflags	@"SHF_NOTE_NV_CUINFO"
        /*0018*/ 	.short	0x0002
        /*001a*/ 	.short	0x0067
        /*001c*/ 	.short	0x0082
	.zero		2


//--------------------- .nv.info                  --------------------------
	.section	.nv.info,"",@"SHT_CUDA_INFO"
	.align	4


	//----- nvinfo : EIATTR_REGCOUNT
	.align		4
        /*0000*/ 	.byte	0x04, 0x2f
        /*0002*/ 	.short	(.L_12 - .L_11)
	.align		4
.L_11:
        /*0004*/ 	.word	index@(_ZN7cutlass13device_kernelIN5flash22FlashAttnBwdPreprocessIN4cute5tupleIJNS3_1CILi128EEENS5_ILi64EEEEEENS_10bfloat16_tEfNS_4arch4Sm80ELb1ELb1EEEEEvNT_6ParamsE)
        /*0008*/ 	.word	0x00000040


	//----- nvinfo : EIATTR_FRAME_SIZE
	.align		4
.L_12:
        /*000c*/ 	.byte	0x04, 0x11
        /*000e*/ 	.short	(.L_14 - .L_13)
	.align		4
.L_13:
        /*0010*/ 	.word	index@(_ZN7cutlass13device_kernelIN5flash22FlashAttnBwdPreprocessIN4cute5tupleIJNS3_1CILi128EEENS5_ILi64EEEEEENS_10bfloat16_tEfNS_4arch4Sm80ELb1ELb1EEEEEvNT_6ParamsE)
        /*0014*/ 	.word	0x00000000


	//----- nvinfo : EIATTR_REGCOUNT
	.align		4
.L_14:
        /*0018*/ 	.byte	0x04, 0x2f
        /*001a*/ 	.short	(.L_16 - .L_15)
	.align		4
.L_15:
        /*001c*/ 	.word	index@(_ZN7cutlass13device_kernelIN5flash19enable_sm80_to_sm89INS1_16FlashAttnBwdSm80INS1_25CollectiveMainloopBwdSm80ILi2ELi2EN4cute5tupleIJNS5_1CILi128EEES8_NS7_ILi64EEEEEENS_10bfloat16_tEfNS_4arch4Sm80ELb1ELb0ELb1ELb1ELb1ELb0ELb0ELb0ELi2ELi4ELi4ELi4ELb0EEENS1_24CollectiveEpilogueBwdGQAISA_fSD_Li256ELb1ELb1EEENS1_25SingleTileBwdLPTSchedulerILb1ELi128ELb1EEEEEEEEEvNT_6ParamsE)
        /*0020*/ 	.word	0x00000004


	//----- nvinfo : EIATTR_FRAME_SIZE
	.align		4
.L_16:
        /*0024*/ 	.byte	0x04, 0x11
        /*0026*/ 	.short	(.L_18 - .L_17)
	.align		4
.L_17:
        /*0028*/ 	.word	index@(_ZN7cutlass13device_kernelIN5flash19enable_sm80_to_sm89INS1_16FlashAttnBwdSm80INS1_25CollectiveMainloopBwdSm80ILi2ELi2EN4cute5tupleIJNS5_1CILi128EEES8_NS7_ILi64EEEEEENS_10bfloat16_tEfNS_4arch4Sm80ELb1ELb0ELb1ELb1ELb1ELb0ELb0ELb0ELi2ELi4ELi4ELi4ELb0EEENS1_24CollectiveEpilogueBwdGQAISA_fSD_Li256ELb1ELb1EEENS1_25SingleTileBwdLPTSchedulerILb1ELi128ELb1EEEEEEEEEvNT_6ParamsE)
        /*002c*/ 	.word	0x00000000


	//----- nvinfo : EIATTR_REGCOUNT
	.align		4
.L_18:
        /*0030*/ 	.byte	0x04, 0x2f
        /*0032*/ 	.short	(.L_20 - .L_19)
	.align		4
.L_19:
        /*0034*/ 	.word	index@(_ZN7cutlass13device_kernelIN5flash32FlashAttnBwdPostprocessConvertdQIN4cute5tupleIJNS3_1CILi128EEENS5_ILi64EEEEEENS_10bfloat16_tEfNS_4arch4Sm80ELi256ENS3_8TiledMMAINS3_8MMA_AtomIJNS3_30SM80_16x8x16_F32BF16BF16F32_TNEEEENS3_6LayoutINS4_IJNS5_ILi4EEENS5_ILi2EEENS5_ILi1EEEEEENS4_IJSJ_SH_NS5_ILi0EEEEEEEENS4_IJS7_NS5_ILi32EEENS5_ILi16EEEEEEEELb0EEEEEvNT_6ParamsE)
        /*0038*/ 	.word	0x00000036


	//----- nvinfo : EIATTR_FRAME_SIZE
	.align		4
.L_20:
        /*003c*/ 	.byte	0x04, 0x11
        /*003e*/ 	.short	(.L_22 - .L_21)
	.align		4
.L_21:
        /*0040*/ 	.word	index@(_ZN7cutlass13device_kernelIN5flash32FlashAttnBwdPostprocessConvertdQIN4cute5tupleIJNS3_1CILi128EEENS5_ILi64EEEEEENS_10bfloat16_tEfNS_4arch4Sm80ELi256ENS3_8TiledMMAINS3_8MMA_AtomIJNS3_30SM80_16x8x16_F32BF16BF16F32_TNEEEENS3_6LayoutINS4_IJNS5_ILi4EEENS5_ILi2EEENS5_ILi1EEEEEENS4_IJSJ_SH_NS5_ILi0EEEEEEEENS4_IJS7_NS5_ILi32EEENS5_ILi16EEEEEEEELb0EEEEEvNT_6ParamsE)
        /*0044*/ 	.word	0x00000000


	//----- nvinfo : EIATTR_REGCOUNT
	.align		4
.L_22:
        /*0048*/ 	.byte	0x04, 0x2f
        /*004a*/ 	.short	(.L_24 - .L_23)
	.align		4
.L_23:
        /*004c*/ 	.word	index@(_ZN7cutlass13device_kernelIN5flash19enable_sm80_to_sm89INS1_16FlashAttnBwdSm80INS1_25CollectiveMainloopBwdSm80ILi2ELi2EN4cute5tupleIJNS5_1CILi128EEES8_NS7_ILi64EEEEEENS_10bfloat16_tEfNS_4arch4Sm80ELb1ELb0ELb1ELb1ELb0ELb0ELb0ELb0ELi2ELi4ELi4ELi4ELb0EEENS1_24CollectiveEpilogueBwdGQAISA_fSD_Li256ELb1ELb0EEENS1_25SingleTileBwdLPTSchedulerILb1ELi128ELb0EEEEEEEEEvNT_6ParamsE)
        /*0050*/ 	.word	0x00000004


	//----- nvinfo : EIATTR_FRAME_SIZE
	.align		4
.L_24:
        /*0054*/ 	.byte	0x04, 0x11
        /*0056*/ 	.short	(.L_26 - .L_25)
	.align		4
.L_25:
        /*0058*/ 	.word	index@(_ZN7cutlass13device_kernelIN5flash19enable_sm80_to_sm89INS1_16FlashAttnBwdSm80INS1_25CollectiveMainloopBwdSm80ILi2ELi2EN4cute5tupleIJNS5_1CILi128EEES8_NS7_ILi64EEEEEENS_10bfloat16_tEfNS_4arch4Sm80ELb1ELb0ELb1ELb1ELb0ELb0ELb0ELb0ELi2ELi4ELi4ELi4ELb0EEENS1_24CollectiveEpilogueBwdGQAISA_fSD_Li256ELb1ELb0EEENS1_25SingleTileBwdLPTSchedulerILb1ELi128ELb0EEEEEEEEEvNT_6ParamsE)
        /*005c*/ 	.word	0x00000000


	//----- nvinfo : EIATTR_REGCOUNT
	.align		4
.L_26:
        /*0060*/ 	.byte	0x04, 0x2f
        /*0062*/ 	.short	(.L_28 - .L_27)
	.align		4
.L_27:
        /*0064*/ 	.word	index@(_ZN7cutlass13device_kernelIN5flash19enable_sm80_to_sm89INS1_16FlashAttnBwdSm80INS1_25CollectiveMainloopBwdSm80ILi2ELi2EN4cute5tupleIJNS5_1CILi128EEES8_NS7_ILi64EEEEEENS_10bfloat16_tEfNS_4arch4Sm80ELb1ELb0ELb1ELb1ELb1ELb0ELb0ELb0ELi2ELi4ELi4ELi4ELb0EEENS1_21CollectiveEpilogueBwdISA_SB_SD_Li256ELb1ELb0ELi2EEENS1_25SingleTileBwdLPTSchedulerILb1ELi128ELb1EEEEEEEEEvNT_6ParamsE)
        /*0068*/ 	.word	0x00000004


	//----- nvinfo : EIATTR_FRAME_SIZE
	.align		4
.L_28:
        /*006c*/ 	.byte	0x04, 0x11
        /*006e*/ 	.short	(.L_30 - .L_29)
	.align		4
.L_29:
        /*0070*/ 	.word	index@(_ZN7cutlass13device_kernelIN5flash19enable_sm80_to_sm89INS1_16FlashAttnBwdSm80INS1_25CollectiveMainloopBwdSm80ILi2ELi2EN4cute5tupleIJNS5_1CILi128EEES8_NS7_ILi64EEEEEENS_10bfloat16_tEfNS_4arch4Sm80ELb1ELb0ELb1ELb1ELb1ELb0ELb0ELb0ELi2ELi4ELi4ELi4ELb0EEENS1_21CollectiveEpilogueBwdISA_SB_SD_Li256ELb1ELb0ELi2EEENS1_25SingleTileBwdLPTSchedulerILb1ELi128ELb1EEEEEEEEEvNT_6ParamsE)
        /*0074*/ 	.word	0x00000000


	//----- nvinfo : EIATTR_REGCOUNT
	.align		4
.L_30:
        /*0078*/ 	.byte	0x04, 0x2f
        /*007a*/ 	.short	(.L_32 - .L_31)
	.align		4
.L_31:
        /*007c*/ 	.word	index@(_ZN7cutlass13device_kernelIN5flash19enable_sm80_to_sm89INS1_16FlashAttnBwdSm80INS1_25CollectiveMainloopBwdSm80ILi2ELi2EN4cute5tupleIJNS5_1CILi128EEES8_NS7_ILi64EEEEEENS_10bfloat16_tEfNS_4arch4Sm80ELb1ELb0ELb1ELb1ELb0ELb0ELb0ELb0ELi2ELi4ELi4ELi4ELb0EEENS1_21CollectiveEpilogueBwdISA_SB_SD_Li256ELb1ELb0ELi2EEENS1_25SingleTileBwdLPTSchedulerILb1ELi128ELb0EEEEEEEEEvNT_6ParamsE)
        /*0080*/ 	.word	0x00000004


	//----- nvinfo : EIATTR_FRAME_SIZE
	.align		4
.L_32:
        /*0084*/ 	.byte	0x04, 0x11
        /*0086*/ 	.short	(.L_34 - .L_33)
	.align		4
.L_33:
        /*0088*/ 	.word	index@(_ZN7cutlass13device_kernelIN5flash19enable_sm80_to_sm89INS1_16FlashAttnBwdSm80INS1_25CollectiveMainloopBwdSm80ILi2ELi2EN4cute5tupleIJNS5_1CILi128EEES8_NS7_ILi64EEEEEENS_10bfloat16_tEfNS_4arch4Sm80ELb1ELb0ELb1ELb1ELb0ELb0ELb0ELb0ELi2ELi4ELi4ELi4ELb0EEENS1_21CollectiveEpilogueBwdISA_SB_SD_Li256ELb1ELb0ELi2EEENS1_25SingleTileBwdLPTSchedulerILb1ELi128ELb0EEEEEEEEEvNT_6ParamsE)
        /*008c*/ 	.word	0x00000000


	//----- nvinfo : EIATTR_REGCOUNT
	.align		4
.L_34:
        /*0090*/ 	.byte	0x04, 0x2f
        /*0092*/ 	.short	(.L_36 - .L_35)
	.align		4
.L_35:
        /*0094*/ 	.word	index@(_ZN7cutlass13device_kernelIN5flash22FlashAttnBwdPreprocessIN4cute5tupleIJNS3_1CILi128EEENS5_ILi64EEEEEENS_10bfloat16_tEfNS_4arch4Sm80ELb1ELb0EEEEEvNT_6ParamsE)
        /*0098*/ 	.word	0x00000038


	//----- nvinfo : EIATTR_FRAME_SIZE
	.align		4
.L_36:
        /*009c*/ 	.byte	0x04, 0x11
        /*009e*/ 	.short	(.L_38 - .L_37)
	.align		4
.L_37:
        /*00a0*/ 	.word	index@(_ZN7cutlass13device_kernelIN5flash22FlashAttnBwdPreprocessIN4cute5tupleIJNS3_1CILi128EEENS5_ILi64EEEEEENS_10bfloat16_tEfNS_4arch4Sm80ELb1ELb0EEEEEvNT_6ParamsE)
        /*00a4*/ 	.word	0x00000000


	//----- nvinfo : EIATTR_REGCOUNT
	.align		4
.L_38:
        /*00a8*/ 	.byte	0x04, 0x2f
        /*00aa*/ 	.short	(.L_40 - .L_39)
	.align		4
.L_39:
        /*00ac*/ 	.word	index@(_ZN7cutlass13device_kernelIN5flash19enable_sm80_to_sm89INS1_16FlashAttnBwdSm80INS1_25CollectiveMainloopBwdSm80ILi2ELi2EN4cute5tupleIJNS5_1CILi128EEES8_NS7_ILi64EEEEEENS_10bfloat16_tEfNS_4arch4Sm80ELb1ELb0ELb1ELb0ELb1ELb0ELb0ELb0ELi2ELi4ELi4ELi4ELb0EEENS1_24CollectiveEpilogueBwdGQAISA_fSD_Li256ELb0ELb1EEENS1_25SingleTileBwdLPTSchedulerILb0ELi128ELb1EEEEEEEEEvNT_6ParamsE)
        /*00b0*/ 	.word	0x00000004


	//----- nvinfo : EIATTR_FRAME_SIZE
	.align		4
.L_40:
        /*00b4*/ 	.byte	0x04, 0x11
        /*00b6*/ 	.short	(.L_42 - .L_41)
	.align		4
.L_41:
        /*00b8*/ 	.word	index@(_ZN7cutlass13device_kernelIN5flash19enable_sm80_to_sm89INS1_16FlashAttnBwdSm80INS1_25CollectiveMainloopBwdSm80ILi2ELi2EN4cute5tupleIJNS5_1CILi128EEES8_NS7_ILi64EEEEEENS_10bfloat16_tEfNS_4arch4Sm80ELb1ELb0ELb1ELb0ELb1ELb0ELb0ELb0ELi2ELi4ELi4ELi4ELb0EEENS1_24CollectiveEpilogueBwdGQAISA_fSD_Li256ELb0ELb1EEENS1_25SingleTileBwdLPTSchedulerILb0ELi128ELb1EEEEEEEEEvNT_6ParamsE)
        /*00bc*/ 	.word	0x00000000


	//----- nvinfo : EIATTR_REGCOUNT
	.align		4
.L_42:
        /*00c0*/ 	.byte	0x04, 0x2f
        /*00c2*/ 	.short	(.L_44 - .L_43)
	.align		4
.L_43:
        /*00c4*/ 	.word	index@(_ZN7cutlass13device_kernelIN5flash19enable_sm80_to_sm89INS1_16FlashAttnBwdSm80INS1_25CollectiveMainloopBwdSm80ILi2ELi2EN4cute5tupleIJNS5_1CILi128EEES8_NS7_ILi64EEEEEENS_10bfloat16_tEfNS_4arch4Sm80ELb1ELb0ELb1ELb0ELb0ELb0ELb0ELb0ELi2ELi4ELi4ELi4ELb0EEENS1_24CollectiveEpilogueBwdGQAISA_fSD_Li256ELb0ELb0EEENS1_25SingleTileBwdLPTSchedulerILb0ELi128ELb0EEEEEEEEEvNT_6ParamsE)
        /*00c8*/ 	.word	0x00000004


	//----- nvinfo : EIATTR_FRAME_SIZE
	.align		4
.L_44:
        /*00cc*/ 	.byte	0x04, 0x11
        /*00ce*/ 	.short	(.L_46 - .L_45)
	.align		4
.L_45:
        /*00d0*/ 	.word	index@(_ZN7cutlass13device_kernelIN5flash19enable_sm80_to_sm89INS1_16FlashAttnBwdSm80INS1_25CollectiveMainloopBwdSm80ILi2ELi2EN4cute5tupleIJNS5_1CILi128EEES8_NS7_ILi64EEEEEENS_10bfloat16_tEfNS_4arch4Sm80ELb1ELb0ELb1ELb0ELb0ELb0ELb0ELb0ELi2ELi4ELi4ELi4ELb0EEENS1_24CollectiveEpilogueBwdGQAISA_fSD_Li256ELb0ELb0EEENS1_25SingleTileBwdLPTSchedulerILb0ELi128ELb0EEEEEEEEEvNT_6ParamsE)
        /*00d4*/ 	.word	0x00000000


	//----- nvinfo : EIATTR_REGCOUNT
	.align		4
.L_46:
        /*00d8*/ 	.byte	0x04, 0x2f
        /*00da*/ 	.short	(.L_48 - .L_47)
	.align		4
.L_47:
        /*00dc*/ 	.word	index@(_ZN7cutlass13device_kernelIN5flash19enable_sm80_to_sm89INS1_16FlashAttnBwdSm80INS1_25CollectiveMainloopBwdSm80ILi2ELi2EN4cute5tupleIJNS5_1CILi128EEES8_NS7_ILi64EEEEEENS_10bfloat16_tEfNS_4arch4Sm80ELb1ELb0ELb1ELb0ELb1ELb0ELb0ELb0ELi2ELi4ELi4ELi4ELb0EEENS1_21CollectiveEpilogueBwdISA_SB_SD_Li256ELb0ELb0ELi2EEENS1_25SingleTileBwdLPTSchedulerILb0ELi128ELb1EEEEEEEEEvNT_6ParamsE)
        /*00e0*/ 	.word	0x00000004


	//----- nvinfo : EIATTR_FRAME_SIZE
	.align		4
.L_48:
        /*00e4*/ 	.byte	0x04, 0x11
        /*00e6*/ 	.short	(.L_50 - .L_49)
	.align		4
.L_49:
        /*00e8*/ 	.word	index@(_ZN7cutlass13device_kernelIN5flash19enable_sm80_to_sm89INS1_16FlashAttnBwdSm80INS1_25CollectiveMainloopBwdSm80ILi2ELi2EN4cute5tupleIJNS5_1CILi128EEES8_NS7_ILi64EEEEEENS_10bfloat16_tEfNS_4arch4Sm80ELb1ELb0ELb1ELb0ELb1ELb0ELb0ELb0ELi2ELi4ELi4ELi4ELb0EEENS1_21CollectiveEpilogueBwdISA_SB_SD_Li256ELb0ELb0ELi2EEENS1_25SingleTileBwdLPTSchedulerILb0ELi128ELb1EEEEEEEEEvNT_6ParamsE)
        /*00ec*/ 	.word	0x00000000


	//----- nvinfo : EIATTR_REGCOUNT
	.align		4
.L_50:
        /*00f0*/ 	.byte	0x04, 0x2f
        /*00f2*/ 	.short	(.L_52 - .L_51)
	.align		4
.L_51:
        /*00f4*/ 	.word	index@(_ZN7cutlass13device_kernelIN5flash19enable_sm80_to_sm89INS1_16FlashAttnBwdSm80INS1_25CollectiveMainloopBwdSm80ILi2ELi2EN4cute5tupleIJNS5_1CILi128EEES8_NS7_ILi64EEEEEENS_10bfloat16_tEfNS_4arch4Sm80ELb1ELb0ELb1ELb0ELb0ELb0ELb0ELb0ELi2ELi4ELi4ELi4ELb0EEENS1_21CollectiveEpilogueBwdISA_SB_SD_Li256ELb0ELb0ELi2EEENS1_25SingleTileBwdLPTSchedulerILb0ELi128ELb0EEEEEEEEEvNT_6ParamsE)
        /*00f8*/ 	.word	0x00000004


	//----- nvinfo : EIATTR_FRAME_SIZE
	.align		4
.L_52:
        /*00fc*/ 	.byte	0x04, 0x11
        /*00fe*/ 	.short	(.L_54 - .L_53)
	.align		4
.L_53:
        /*0100*/ 	.word	index@(_ZN7cutlass13device_kernelIN5flash19enable_sm80_to_sm89INS1_16FlashAttnBwdSm80INS1_25CollectiveMainloopBwdSm80ILi2ELi2EN4cute5tupleIJNS5_1CILi128EEES8_NS7_ILi64EEEEEENS_10bfloat16_tEfNS_4arch4Sm80ELb1ELb0ELb1ELb0ELb0ELb0ELb0ELb0ELi2ELi4ELi4ELi4ELb0EEENS1_21CollectiveEpilogueBwdISA_SB_SD_Li256ELb0ELb0ELi2EEENS1_25SingleTileBwdLPTSchedulerILb0ELi128ELb0EEEEEEEEEvNT_6ParamsE)
        /*0104*/ 	.word	0x00000000


	//----- nvinfo : EIATTR_REGCOUNT
	.align		4
.L_54:
        /*0108*/ 	.byte	0x04, 0x2f
        /*010a*/ 	.short	(.L_56 - .L_55)
	.align		4
.L_55:
        /*010c*/ 	.word	index@(_ZN7cutlass13device_kernelIN5flash19enable_sm80_to_sm89INS1_16FlashAttnBwdSm80INS1_25CollectiveMainloopBwdSm80ILi2ELi2EN4cute5tupleIJNS5_1CILi128EEES8_NS7_ILi64EEEEEENS_10bfloat16_tEfNS_4arch4Sm80ELb0ELb1ELb1ELb1ELb1ELb0ELb0ELb0ELi2ELi4ELi4ELi4ELb0EEENS1_24CollectiveEpilogueBwdGQAISA_fSD_Li256ELb1ELb1EEENS1_19SingleTileSchedulerILb1ELb0ELb0ELi128EEEEEEEEEvNT_6ParamsE)
        /*0110*/ 	.word	0x00000004


	//----- nvinfo : EIATTR_FRAME_SIZE
	.align		4
.L_56:
        /*0114*/ 	.byte	0x04, 0x11
        /*0116*/ 	.short	(.L_58 - .L_57)
	.align		4
.L_57:
        /*0118*/ 	.word	index@(_ZN7cutlass13device_kernelIN5flash19enable_sm80_to_sm89INS1_16FlashAttnBwdSm80INS1_25CollectiveMainloopBwdSm80ILi2ELi2EN4cute5tupleIJNS5_1CILi128EEES8_NS7_ILi64EEEEEENS_10bfloat16_tEfNS_4arch4Sm80ELb0ELb1ELb1ELb1ELb1ELb0ELb0ELb0ELi2ELi4ELi4ELi4ELb0EEENS1_24CollectiveEpilogueBwdGQAISA_fSD_Li256ELb1ELb1EEENS1_19SingleTileSchedulerILb1ELb0ELb0ELi128EEEEEEEEEvNT_6ParamsE)
        /*011c*/ 	.word	0x00000000


	//----- nvinfo : EIATTR_REGCOUNT
	.align		4
.L_58:
        /*0120*/ 	.byte	0x04, 0x2f
        /*0122*/ 	.short	(.L_60 - .L_59)
	.align		4
.L_59:
        /*0124*/ 	.word	index@(_ZN7cutlass13device_kernelIN5flash19enable_sm80_to_sm89INS1_16FlashAttnBwdSm80INS1_25CollectiveMainloopBwdSm80ILi2ELi2EN4cute5tupleIJNS5_1CILi128EEES8_NS7_ILi64EEEEEENS_10bfloat16_tEfNS_4arch4Sm80ELb0ELb1ELb1ELb1ELb0ELb0ELb0ELb0ELi2ELi4ELi4ELi4ELb0EEENS1_24CollectiveEpilogueBwdGQAISA_fSD_Li256ELb1ELb0EEENS1_19SingleTileSchedulerILb1ELb0ELb0ELi128EEEEEEEEEvNT_6ParamsE)
        /*0128*/ 	.word	0x00000004


	//----- nvinfo : EIATTR_FRAME_SIZE
	.align		4
.L_60:
        /*012c*/ 	.byte	0x04, 0x11
        /*012e*/ 	.short	(.L_62 - .L_61)
	.align		4
.L_61:
        /*0130*/ 	.word	index@(_ZN7cutlass13device_kernelIN5flash19enable_sm80_to_sm89INS1_16FlashAttnBwdSm80INS1_25CollectiveMainloopBwdSm80ILi2ELi2EN4cute5tupleIJNS5_1CILi128EEES8_NS7_ILi64EEEEEENS_10bfloat16_tEfNS_4arch4Sm80ELb0ELb1ELb1ELb1ELb0ELb0ELb0ELb0ELi2ELi4ELi4ELi4ELb0EEENS1_24CollectiveEpilogueBwdGQAISA_fSD_Li256ELb1ELb0EEENS1_19SingleTileSchedulerILb1ELb0ELb0ELi128EEEEEEEEEvNT_6ParamsE)
        /*0134*/ 	.word	0x00000000


	//----- nvinfo : EIATTR_REGCOUNT
	.align		4
.L_62:
        /*0138*/ 	.byte	0x04, 0x2f
        /*013a*/ 	.short	(.L_64 - .L_63)
	.align		4
.L_63:
        /*013c*/ 	.word	index@(_ZN7cutlass13device_kernelIN5flash19enable_sm80_to_sm89INS1_16FlashAttnBwdSm80INS1_25CollectiveMainloopBwdSm80ILi2ELi2EN4cute5tupleIJNS5_1CILi128EEES8_NS7_ILi64EEEEEENS_10bfloat16_tEfNS_4arch4Sm80ELb0ELb1ELb1ELb1ELb1ELb0ELb0ELb0ELi2ELi4ELi4ELi4ELb0EEENS1_21CollectiveEpilogueBwdISA_SB_SD_Li256ELb1ELb0ELi2EEENS1_19SingleTileSchedulerILb1ELb0ELb0ELi128EEEEEEEEEvNT_6ParamsE)
        /*0140*/ 	.word	0x00000004


	//----- nvinfo : EIATTR_FRAME_SIZE
	.align		4
.L_64:
        /*0144*/ 	.byte	0x04, 0x11
        /*0146*/ 	.short	(.L_66 - .L_65)
	.align		4
.L_65:
        /*0148*/ 	.word	index@(_ZN7cutlass13device_kernelIN5flash19enable_sm80_to_sm89INS1_16FlashAttnBwdSm80INS1_25CollectiveMainloopBwdSm80ILi2ELi2EN4cute5tupleIJNS5_1CILi128EEES8_NS7_ILi64EEEEEENS_10bfloat16_tEfNS_4arch4Sm80ELb0ELb1ELb1ELb1ELb1ELb0ELb0ELb0ELi2ELi4ELi4ELi4ELb0EEENS1_21CollectiveEpilogueBwdISA_SB_SD_Li256ELb1ELb0ELi2EEENS1_19SingleTileSchedulerILb1ELb0ELb0ELi128EEEEEEEEEvNT_6ParamsE)
        /*014c*/ 	.word	0x00000000


	//----- nvinfo : EIATTR_REGCOUNT
	.align		4
.L_66:
        /*0150*/ 	.byte	0x04, 0x2f
        /*0152*/ 	.short	(.L_68 - .L_67)
	.align		4
.L_67:
        /*0154*/ 	.word	index@(_ZN7cutlass13device_kernelIN5flash19enable_sm80_to_sm89INS1_16FlashAttnBwdSm80INS1_25CollectiveMainloopBwdSm80ILi2ELi2EN4cute5tupleIJNS5_1CILi128EEES8_NS7_ILi64EEEEEENS_10bfloat16_tEfNS_4arch4Sm80ELb0ELb1ELb1ELb1ELb0ELb0ELb0ELb0ELi2ELi4ELi4ELi4ELb0EEENS1_21CollectiveEpilogueBwdISA_SB_SD_Li256ELb1ELb0ELi2EEENS1_19SingleTileSchedulerILb1ELb0ELb0ELi128EEEEEEEEEvNT_6ParamsE)
        /*0158*/ 	.word	0x00000004


	//----- nvinfo : EIATTR_FRAME_SIZE
	.align		4
.L_68:
        /*015c*/ 	.byte	0x04, 0x11
        /*015e*/ 	.short	(.L_70 - .L_69)
	.align		4
.L_69:
        /*0160*/ 	.word	index@(_ZN7cutlass13device_kernelIN5flash19enable_sm80_to_sm89INS1_16FlashAttnBwdSm80INS1_25CollectiveMainloopBwdSm80ILi2ELi2EN4cute5tupleIJNS5_1CILi128EEES8_NS7_ILi64EEEEEENS_10bfloat16_tEfNS_4arch4Sm80ELb0ELb1ELb1ELb1ELb0ELb0ELb0ELb0ELi2ELi4ELi4ELi4ELb0EEENS1_21CollectiveEpilogueBwdISA_SB_SD_Li256ELb1ELb0ELi2EEENS1_19SingleTileSchedulerILb1ELb0ELb0ELi128EEEEEEEEEvNT_6ParamsE)
        /*0164*/ 	.word	0x00000000


	//----- nvinfo : EIATTR_REGCOUNT
	.align		4
.L_70:
        /*0168*/ 	.byte	0x04, 0x2f
        /*016a*/ 	.short	(.L_72 - .L_71)
	.align		4
.L_71:
        /*016c*/ 	.word	index@(_ZN7cutlass13device_kernelIN5flash19enable_sm80_to_sm89INS1_16FlashAttnBwdSm80INS1_25CollectiveMainloopBwdSm80ILi2ELi2EN4cute5tupleIJNS5_1CILi128EEES8_NS7_ILi64EEEEEENS_10bfloat16_tEfNS_4arch4Sm80ELb0ELb1ELb1ELb0ELb1ELb0ELb0ELb0ELi2ELi4ELi4ELi4ELb0EEENS1_24CollectiveEpilogueBwdGQAISA_fSD_Li256ELb0ELb1EEENS1_19SingleTileSchedulerILb0ELb0ELb0ELi128EEEEEEEEEvNT_6ParamsE)
        /*0170*/ 	.word	0x00000004


	//----- nvinfo : EIATTR_FRAME_SIZE
	.align		4
.L_72:
        /*0174*/ 	.byte	0x04, 0x11
        /*0176*/ 	.short	(.L_74 - .L_73)
	.align		4
.L_73:
        /*0178*/ 	.word	index@(_ZN7cutlass13device_kernelIN5flash19enable_sm80_to_sm89INS1_16FlashAttnBwdSm80INS1_25CollectiveMainloopBwdSm80ILi2ELi2EN4cute5tupleIJNS5_1CILi128EEES8_NS7_ILi64EEEEEENS_10bfloat16_tEfNS_4arch4Sm80ELb0ELb1ELb1ELb0ELb1ELb0ELb0ELb0ELi2ELi4ELi4ELi4ELb0EEENS1_24CollectiveEpilogueBwdGQAISA_fSD_Li256ELb0ELb1EEENS1_19SingleTileSchedulerILb0ELb0ELb0ELi128EEEEEEEEEvNT_6ParamsE)
        /*017c*/ 	.word	0x00000000


	//----- nvinfo : EIATTR_REGCOUNT
	.align		4
.L_74:
        /*0180*/ 	.byte	0x04, 0x2f
        /*0182*/ 	.short	(.L_76 - .L_75)
	.align		4
.L_75:
        /*0184*/ 	.word	index@(_ZN7cutlass13device_kernelIN5flash19enable_sm80_to_sm89INS1_16FlashAttnBwdSm80INS1_25CollectiveMainloopBwdSm80ILi2ELi2EN4cute5tupleIJNS5_1CILi128EEES8_NS7_ILi64EEEEEENS_10bfloat16_tEfNS_4arch4Sm80ELb0ELb1ELb1ELb0ELb0ELb0ELb0ELb0ELi2ELi4ELi4ELi4ELb0EEENS1_24CollectiveEpilogueBwdGQAISA_fSD_Li256ELb0ELb0EEENS1_19SingleTileSchedulerILb0ELb0ELb0ELi128EEEEEEEEEvNT_6ParamsE)
        /*0188*/ 	.word	0x00000004


	//----- nvinfo : EIATTR_FRAME_SIZE
	.align		4
.L_76:
        /*018c*/ 	.byte	0x04, 0x11
        /*018e*/ 	.short	(.L_78 - .L_77)
	.align		4
.L_77:
        /*0190*/ 	.word	index@(_ZN7cutlass13device_kernelIN5flash19enable_sm80_to_sm89INS1_16FlashAttnBwdSm80INS1_25CollectiveMainloopBwdSm80ILi2ELi2EN4cute5tupleIJNS5_1CILi128EEES8_NS7_ILi64EEEEEENS_10bfloat16_tEfNS_4arch4Sm80ELb0ELb1ELb1ELb0ELb0ELb0ELb0ELb0ELi2ELi4ELi4ELi4ELb0EEENS1_24CollectiveEpilogueBwdGQAISA_fSD_Li256ELb0ELb0EEENS1_19SingleTileSchedulerILb0ELb0ELb0ELi128EEEEEEEEEvNT_6ParamsE)
        /*0194*/ 	.word	0x00000000


	//----- nvinfo : EIATTR_REGCOUNT
	.align		4
.L_78:
        /*0198*/ 	.byte	0x04, 0x2f
        /*019a*/ 	.short	(.L_80 - .L_79)
	.align		4
.L_79:
        /*019c*/ 	.word	index@(_ZN7cutlass13device_kernelIN5flash19enable_sm80_to_sm89INS1_16FlashAttnBwdSm80INS1_25CollectiveMainloopBwdSm80ILi2ELi2EN4cute5tupleIJNS5_1CILi128EEES8_NS7_ILi64EEEEEENS_10bfloat16_tEfNS_4arch4Sm80ELb0ELb1ELb1ELb0ELb1ELb0ELb0ELb0ELi2ELi4ELi4ELi4ELb0EEENS1_21CollectiveEpilogueBwdISA_SB_SD_Li256ELb0ELb0ELi2EEENS1_19SingleTileSchedulerILb0ELb0ELb0ELi128EEEEEEEEEvNT_6ParamsE)
        /*01a0*/ 	.word	0x00000004


	//----- nvinfo : EIATTR_FRAME_SIZE
	.align		4
.L_80:
        /*01a4*/ 	.byte	0x04, 0x11
        /*01a6*/ 	.short	(.L_82 - .L_81)
	.align		4
.L_81:
        /*01a8*/ 	.word	index@(_ZN7cutlass13device_kernelIN5flash19enable_sm80_to_sm89INS1_16FlashAttnBwdSm80INS1_25CollectiveMainloopBwdSm80ILi2ELi2EN4cute5tupleIJNS5_1CILi128EEES8_NS7_ILi64EEEEEENS_10bfloat16_tEfNS_4arch4Sm80ELb0ELb1ELb1ELb0ELb1ELb0ELb0ELb0ELi2ELi4ELi4ELi4ELb0EEENS1_21CollectiveEpilogueBwdISA_SB_SD_Li256ELb0ELb0ELi2EEENS1_19SingleTileSchedulerILb0ELb0ELb0ELi128EEEEEEEEEvNT_6ParamsE)
        /*01ac*/ 	.word	0x00000000


	//----- nvinfo : EIATTR_REGCOUNT
	.align		4
.L_82:
        /*01b0*/ 	.byte	0x04, 0x2f
        /*01b2*/ 	.short	(.L_84 - .L_83)
	.align		4
.L_83:
        /*01b4*/ 	.word	index@(_ZN7cutlass13device_kernelIN5flash19enable_sm80_to_sm89INS1_16FlashAttnBwdSm80INS1_25CollectiveMainloopBwdSm80ILi2ELi2EN4cute5tupleIJNS5_1CILi128EEES8_NS7_ILi64EEEEEENS_10bfloat16_tEfNS_4arch4Sm80ELb0ELb1ELb1ELb0ELb0ELb0ELb0ELb0ELi2ELi4ELi4ELi4ELb0EEENS1_21CollectiveEpilogueBwdISA_SB_SD_Li256ELb0ELb0ELi2EEENS1_19SingleTileSchedulerILb0ELb0ELb0ELi128EEEEEEEEEvNT_6ParamsE)
        /*01b8*/ 	.word	0x00000004


	//----- nvinfo : EIATTR_FRAME_SIZE
	.align		4
.L_84:
        /*01bc*/ 	.byte	0x04, 0x11
        /*01be*/ 	.short	(.L_86 - .L_85)
	.align		4
.L_85:
        /*01c0*/ 	.word	index@(_ZN7cutlass13device_kernelIN5flash19enable_sm80_to_sm89INS1_16FlashAttnBwdSm80INS1_25CollectiveMainloopBwdSm80ILi2ELi2EN4cute5tupleIJNS5_1CILi128EEES8_NS7_ILi64EEEEEENS_10bfloat16_tEfNS_4arch4Sm80ELb0ELb1ELb1ELb0ELb0ELb0ELb0ELb0ELi2ELi4ELi4ELi4ELb0EEENS1_21CollectiveEpilogueBwdISA_SB_SD_Li256ELb0ELb0ELi2EEENS1_19SingleTileSchedulerILb0ELb0ELb0ELi128EEEEEEEEEvNT_6ParamsE)
        /*01c4*/ 	.word	0x00000000


	//----- nvinfo : EIATTR_REGCOUNT
	.align		4
.L_86:
        /*01c8*/ 	.byte	0x04, 0x2f
        /*01ca*/ 	.short	(.L_88 - .L_87)
	.align		4
.L_87:
        /*01cc*/ 	.word	index@(_ZN7cutlass13device_kernelIN5flash19enable_sm80_to_sm89INS1_16FlashAttnBwdSm80INS1_25CollectiveMainloopBwdSm80ILi2ELi2EN4cute5tupleIJNS5_1CILi128EEES8_NS7_ILi64EEEEEENS_10bfloat16_tEfNS_4arch4Sm80ELb0ELb0ELb1ELb1ELb1ELb0ELb0ELb0ELi2ELi4ELi4ELi4ELb0EEENS1_24CollectiveEpilogueBwdGQAISA_fSD_Li256ELb1ELb1EEENS1_19SingleTileSchedulerILb1ELb0ELb0ELi128EEEEEEEEEvNT_6ParamsE)
        /*01d0*/ 	.word	0x00000004


	//----- nvinfo : EIATTR_FRAME_SIZE
	.align		4
.L_88:
        /*01d4*/ 	.byte	0x04, 0x11
        /*01d6*/ 	.short	(.L_90 - .L_89)
	.align		4
.L_89:
        /*01d8*/ 	.word	index@(_ZN7cutlass13device_kernelIN5flash19enable_sm80_to_sm89INS1_16FlashAttnBwdSm80INS1_25CollectiveMainloopBwdSm80ILi2ELi2EN4cute5tupleIJNS5_1CILi128EEES8_NS7_ILi64EEEEEENS_10bfloat16_tEfNS_4arch4Sm80ELb0ELb0ELb1ELb1ELb1ELb0ELb0ELb0ELi2ELi4ELi4ELi4ELb0EEENS1_24CollectiveEpilogueBwdGQAISA_fSD_Li256ELb1ELb1EEENS1_19SingleTileSchedulerILb1ELb0ELb0ELi128EEEEEEEEEvNT_6ParamsE)
        /*01dc*/ 	.word	0x00000000


	//----- nvinfo : EIATTR_REGCOUNT
	.align		4
.L_90:
        /*01e0*/ 	.byte	0x04, 0x2f
        /*01e2*/ 	.short	(.L_92 - .L_91)
	.align		4
.L_91:
        /*01e4*/ 	.word	index@(_ZN7cutlass13device_kernelIN5flash19enable_sm80_to_sm89INS1_16FlashAttnBwdSm80INS1_25CollectiveMainloopBwdSm80ILi2ELi2EN4cute5tupleIJNS5_1CILi128EEES8_NS7_ILi64EEEEEENS_10bfloat16_tEfNS_4arch4Sm80ELb0ELb0ELb1ELb1ELb0ELb0ELb0ELb0ELi2ELi4ELi4ELi4ELb0EEENS1_24CollectiveEpilogueBwdGQAISA_fSD_Li256ELb1ELb0EEENS1_19SingleTileSchedulerILb1ELb0ELb0ELi128EEEEEEEEEvNT_6ParamsE)
        /*01e8*/ 	.word	0x00000004


	//----- nvinfo : EIATTR_FRAME_SIZE
	.align		4
.L_92:
        /*01ec*/ 	.byte	0x04, 0x11
        /*01ee*/ 	.short	(.L_94 - .L_93)
	.align		4
.L_93:
        /*01f0*/ 	.word	index@(_ZN7cutlass13device_kernelIN5flash19enable_sm80_to_sm89INS1_16FlashAttnBwdSm80INS1_25CollectiveMainloopBwdSm80ILi2ELi2EN4cute5tupleIJNS5_1CILi128EEES8_NS7_ILi64EEEEEENS_10bfloat16_tEfNS_4arch4Sm80ELb0ELb0ELb1ELb1ELb0ELb0ELb0ELb0ELi2ELi4ELi4ELi4ELb0EEENS1_24CollectiveEpilogueBwdGQAISA_fSD_Li256ELb1ELb0EEENS1_19SingleTileSchedulerILb1ELb0ELb0ELi128EEEEEEEEEvNT_6ParamsE)
        /*01f4*/ 	.word	0x00000000


	//----- nvinfo : EIATTR_REGCOUNT
	.align		4
.L_94:
        /*01f8*/ 	.byte	0x04, 0x2f
        /*01fa*/ 	.short	(.L_96 - .L_95)
	.align		4
.L_95:
        /*01fc*/ 	.word	index@(_ZN7cutlass13device_kernelIN5flash19enable_sm80_to_sm89INS1_16FlashAttnBwdSm80INS1_25CollectiveMainloopBwdSm80ILi2ELi2EN4cute5tupleIJNS5_1CILi128EEES8_NS7_ILi64EEEEEENS_10bfloat16_tEfNS_4arch4Sm80ELb0ELb0ELb1ELb1ELb1ELb0ELb0ELb0ELi2ELi4ELi4ELi4ELb0EEENS1_21CollectiveEpilogueBwdISA_SB_SD_Li256ELb1ELb0ELi2EEENS1_19SingleTileSchedulerILb1ELb0ELb0ELi128EEEEEEEEEvNT_6ParamsE)
        /*0200*/ 	.word	0x00000004


	//----- nvinfo : EIATTR_FRAME_SIZE
	.align		4
.L_96:
        /*0204*/ 	.byte	0x04, 0x11
        /*0206*/ 	.short	(.L_98 - .L_97)
	.align		4
.L_97:
        /*0208*/ 	.word	index@(_ZN7cutlass13device_kernelIN5flash19enable_sm80_to_sm89INS1_16FlashAttnBwdSm80INS1_25CollectiveMainloopBwdSm80ILi2ELi2EN4cute5tupleIJNS5_1CILi128EEES8_NS7_ILi64EEEEEENS_10bfloat16_tEfNS_4arch4Sm80ELb0ELb0ELb1ELb1ELb1ELb0ELb0ELb0ELi2ELi4ELi4ELi4ELb0EEENS1_21CollectiveEpilogueBwdISA_SB_SD_Li256ELb1ELb0ELi2EEENS1_19SingleTileSchedulerILb1ELb0ELb0ELi128EEEEEEEEEvNT_6ParamsE)
        /*020c*/ 	.word	0x00000000


	//----- nvinfo : EIATTR_REGCOUNT
	.align		4
.L_98:
        /*0210*/ 	.byte	0x04, 0x2f
        /*0212*/ 	.short	(.L_100 - .L_99)
	.align		4
.L_99:
        /*0214*/ 	.word	index@(_ZN7cutlass13device_kernelIN5flash19enable_sm80_to_sm89INS1_16FlashAttnBwdSm80INS1_25CollectiveMainloopBwdSm80ILi2ELi2EN4cute5tupleIJNS5_1CILi128EEES8_NS7_ILi64EEEEEENS_10bfloat16_tEfNS_4arch4Sm80ELb0ELb0ELb1ELb1ELb0ELb0ELb0ELb0ELi2ELi4ELi4ELi4ELb0EEENS1_21CollectiveEpilogueBwdISA_SB_SD_Li256ELb1ELb0ELi2EEENS1_19SingleTileSchedulerILb1ELb0ELb0ELi128EEEEEEEEEvNT_6ParamsE)
        /*0218*/ 	.word	0x00000004


	//----- nvinfo : EIATTR_FRAME_SIZE
	.align		4
.L_100:
        /*021c*/ 	.byte	0x04, 0x11
        /*021e*/ 	.short	(.L_102 - .L_101)
	.align		4
.L_101:
        /*0220*/ 	.word	index@(_ZN7cutlass13device_kernelIN5flash19enable_sm80_to_sm89INS1_16FlashAttnBwdSm80INS1_25CollectiveMainloopBwdSm80ILi2ELi2EN4cute5tupleIJNS5_1CILi128EEES8_NS7_ILi64EEEEEENS_10bfloat16_tEfNS_4arch4Sm80ELb0ELb0ELb1ELb1ELb0ELb0ELb0ELb0ELi2ELi4ELi4ELi4ELb0EEENS1_21CollectiveEpilogueBwdISA_SB_SD_Li256ELb1ELb0ELi2EEENS1_19SingleTileSchedulerILb1ELb0ELb0ELi128EEEEEEEEEvNT_6ParamsE)
        /*0224*/ 	.word	0x00000000


	//----- nvinfo : EIATTR_REGCOUNT
	.align		4
.L_102:
        /*0228*/ 	.byte	0x04, 0x2f
        /*022a*/ 	.short	(.L_104 - .L_103)
	.align		4
.L_103:
        /*022c*/ 	.word	index@(_ZN7cutlass13device_kernelIN5flash19enable_sm80_to_sm89INS1_16FlashAttnBwdSm80INS1_25CollectiveMainloopBwdSm80ILi2ELi2EN4cute5tupleIJNS5_1CILi128EEES8_NS7_ILi64EEEEEENS_10bfloat16_tEfNS_4arch4Sm80ELb0ELb0ELb1ELb0ELb1ELb0ELb0ELb0ELi2ELi4ELi4ELi4ELb0EEENS1_24CollectiveEpilogueBwdGQAISA_fSD_Li256ELb0ELb1EEENS1_19SingleTileSchedulerILb0ELb0ELb0ELi128EEEEEEEEEvNT_6ParamsE)
        /*0230*/ 	.word	0x00000004


	//----- nvinfo : EIATTR_FRAME_SIZE
	.align		4
.L_104:
        /*0234*/ 	.byte	0x04, 0x11
        /*0236*/ 	.short	(.L_106 - .L_105)
	.align		4
.L_105:
        /*0238*/ 	.word	index@(_ZN7cutlass13device_kernelIN5flash19enable_sm80_to_sm89INS1_16FlashAttnBwdSm80INS1_25CollectiveMainloopBwdSm80ILi2ELi2EN4cute5tupleIJNS5_1CILi128EEES8_NS7_ILi64EEEEEENS_10bfloat16_tEfNS_4arch4Sm80ELb0ELb0ELb1ELb0ELb1ELb0ELb0ELb0ELi2ELi4ELi4ELi4ELb0EEENS1_24CollectiveEpilogueBwdGQAISA_fSD_Li256ELb0ELb1EEENS1_19SingleTileSchedulerILb0ELb0ELb0ELi128EEEEEEEEEvNT_6ParamsE)
        /*023c*/ 	.word	0x00000000


	//----- nvinfo : EIATTR_REGCOUNT
	.align		4
.L_106:
        /*0240*/ 	.byte	0x04, 0x2f
        /*0242*/ 	.short	(.L_108 - .L_107)
	.align		4
.L_107:
        /*0244*/ 	.word	index@(_ZN7cutlass13device_kernelIN5flash19enable_sm80_to_sm89INS1_16FlashAttnBwdSm80INS1_25CollectiveMainloopBwdSm80ILi2ELi2EN4cute5tupleIJNS5_1CILi128EEES8_NS7_ILi64EEEEEENS_10bfloat16_tEfNS_4arch4Sm80ELb0ELb0ELb1ELb0ELb0ELb0ELb0ELb0ELi2ELi4ELi4ELi4ELb0EEENS1_24CollectiveEpilogueBwdGQAISA_fSD_Li256ELb0ELb0EEENS1_19SingleTileSchedulerILb0ELb0ELb0ELi128EEEEEEEEEvNT_6ParamsE)
        /*0248*/ 	.word	0x00000004


	//----- nvinfo : EIATTR_FRAME_SIZE
	.align		4
.L_108:
        /*024c*/ 	.byte	0x04, 0x11
        /*024e*/ 	.short	(.L_110 - .L_109)
	.align		4
.L_109:
        /*0250*/ 	.word	index@(_ZN7cutlass13device_kernelIN5flash19enable_sm80_to_sm89INS1_16FlashAttnBwdSm80INS1_25CollectiveMainloopBwdSm80ILi2ELi2EN4cute5tupleIJNS5_1CILi128EEES8_NS7_ILi64EEEEEENS_10bfloat16_tEfNS_4arch4Sm80ELb0ELb0ELb1ELb0ELb0ELb0ELb0ELb0ELi2ELi4ELi4ELi4ELb0EEENS1_24CollectiveEpilogueBwdGQAISA_fSD_Li256ELb0ELb0EEENS1_19SingleTileSchedulerILb0ELb0ELb0ELi128EEEEEEEEEvNT_6ParamsE)
        /*0254*/ 	.word	0x00000000


	//----- nvinfo : EIATTR_REGCOUNT
	.align		4
.L_110:
        /*0258*/ 	.byte	0x04, 0x2f
        /*025a*/ 	.short	(.L_112 - .L_111)
	.align		4
.L_111:
        /*025c*/ 	.word	index@(_ZN7cutlass13device_kernelIN5flash19enable_sm80_to_sm89INS1_16FlashAttnBwdSm80INS1_25CollectiveMainloopBwdSm80ILi2ELi2EN4cute5tupleIJNS5_1CILi128EEES8_NS7_ILi64EEEEEENS_10bfloat16_tEfNS_4arch4Sm80ELb0ELb0ELb1ELb0ELb1ELb0ELb0ELb0ELi2ELi4ELi4ELi4ELb0EEENS1_21CollectiveEpilogueBwdISA_SB_SD_Li256ELb0ELb0ELi2EEENS1_19SingleTileSchedulerILb0ELb0ELb0ELi128EEEEEEEEEvNT_6ParamsE)
        /*0260*/ 	.word	0x00000004


	//----- nvinfo : EIATTR_FRAME_SIZE
	.align		4
.L_112:
        /*0264*/ 	.byte	0x04, 0x11
        /*0266*/ 	.short	(.L_114 - .L_113)
	.align		4
.L_113:
        /*0268*/ 	.word	index@(_ZN7cutlass13device_kernelIN5flash19enable_sm80_to_sm89INS1_16FlashAttnBwdSm80INS1_25CollectiveMainloopBwdSm80ILi2ELi2EN4cute5tupleIJNS5_1CILi128EEES8_NS7_ILi64EEEEEENS_10bfloat16_tEfNS_4arch4Sm80ELb0ELb0ELb1ELb0ELb1ELb0ELb0ELb0ELi2ELi4ELi4ELi4ELb0EEENS1_21CollectiveEpilogueBwdISA_SB_SD_Li256ELb0ELb0ELi2EEENS1_19SingleTileSchedulerILb0ELb0ELb0ELi128EEEEEEEEEvNT_6ParamsE)
        /*026c*/ 	.word	0x00000000


	//----- nvinfo : EIATTR_REGCOUNT
	.align		4
.L_114:
        /*0270*/ 	.byte	0x04, 0x2f
        /*0272*/ 	.short	(.L_116 - .L_115)
	.align		4
.L_115:
        /*0274*/ 	.word	index@(_ZN7cutlass13device_kernelIN5flash19enable_sm80_to_sm89INS1_16FlashAttnBwdSm80INS1_25CollectiveMainloopBwdSm80ILi2ELi2EN4cute5tupleIJNS5_1CILi128EEES8_NS7_ILi64EEEEEENS_10bfloat16_tEfNS_4arch4Sm80ELb0ELb0ELb1ELb0ELb0ELb0ELb0ELb0ELi2ELi4ELi4ELi4ELb0EEENS1_21CollectiveEpilogueBwdISA_SB_SD_Li256ELb0ELb0ELi2EEENS1_19SingleTileSchedulerILb0ELb0ELb0ELi128EEEEEEEEEvNT_6ParamsE)
        /*0278*/ 	.word	0x00000004


	//----- nvinfo : EIATTR_FRAME_SIZE
	.align		4
.L_116:
        /*027c*/ 	.byte	0x04, 0x11
        /*027e*/ 	.short	(.L_118 - .L_117)
	.align		4
.L_117:
        /*0280*/ 	.word	index@(_ZN7cutlass13device_kernelIN5flash19enable_sm80_to_sm89INS1_16FlashAttnBwdSm80INS1_25CollectiveMainloopBwdSm80ILi2ELi2EN4cute5tupleIJNS5_1CILi128EEES8_NS7_ILi64EEEEEENS_10bfloat16_tEfNS_4arch4Sm80ELb0ELb0ELb1ELb0ELb0ELb0ELb0ELb0ELi2ELi4ELi4ELi4ELb0EEENS1_21CollectiveEpilogueBwdISA_SB_SD_Li256ELb0ELb0ELi2EEENS1_19SingleTileSchedulerILb0ELb0ELb0ELi128EEEEEEEEEvNT_6ParamsE)
        /*0284*/ 	.word	0x00000000


	//----- nvinfo : EIATTR_REGCOUNT
	.align		4
.L_118:
        /*0288*/ 	.byte	0x04, 0x2f
        /*028a*/ 	.short	(.L_120 - .L_119)
	.align		4
.L_119:
        /*028c*/ 	.word	index@(_ZN7cutlass13device_kernelIN5flash22FlashAttnBwdPreprocessIN4cute5tupleIJNS3_1CILi64EEES6_EEENS_10bfloat16_tEfNS_4arch4Sm80ELb1ELb1EEEEEvNT_6ParamsE)
        /*0290*/ 	.word	0x0000002d


	//----- nvinfo : EIATTR_FRAME_SIZE
	.align		4
.L_120:
        /*0294*/ 	.byte	0x04, 0x11
        /*0296*/ 	.short	(.L_122 - .L_121)
	.align		4
.L_121:
        /*0298*/ 	.word	index@(_ZN7cutlass13device_kernelIN5flash22FlashAttnBwdPreprocessIN4cute5tupleIJNS3_1CILi64EEES6_EEENS_10bfloat16_tEfNS_4arch4Sm80ELb1ELb1EEEEEvNT_6ParamsE)
        /*029c*/ 	.word	0x00000000


	//----- nvinfo : EIATTR_REGCOUNT
	.align		4
.L_122:
        /*02a0*/ 	.byte	0x04, 0x2f
        /*02a2*/ 	.short	(.L_124 - .L_123)
	.align		4
.L_123:
        /*02a4*/ 	.word	index@(_ZN7cutlass13device_kernelIN5flash19enable_sm80_to_sm89INS1_16FlashAttnBwdSm80INS1_25CollectiveMainloopBwdSm80ILi2ELi2EN4cute5tupleIJNS5_1CILi64EEENS7_ILi128EEES8_EEENS_10bfloat16_tEfNS_4arch4Sm80ELb1ELb0ELb1ELb1ELb1ELb0ELb0ELb0ELi2ELi2ELi4ELi2ELb1EEENS1_24CollectiveEpilogueBwdGQAISA_fSD_Li256ELb1ELb1EEENS1_25SingleTileBwdLPTSchedulerILb1ELi128ELb1EEEEEEEEEvNT_6ParamsE)
        /*02a8*/ 	.word	0x00000004


	//----- nvinfo : EIATTR_FRAME_SIZE
	.align		4
.L_124:
        /*02ac*/ 	.byte	0x04, 0x11
        /*02ae*/ 	.short	(.L_126 - .L_125)
	.align		4
.L_125:
        /*02b0*/ 	.word	index@(_ZN7cutlass13device_kernelIN5flash19enable_sm80_to_sm89INS1_16FlashAttnBwdSm80INS1_25CollectiveMainloopBwdSm80ILi2ELi2EN4cute5tupleIJNS5_1CILi64EEENS7_ILi128EEES8_EEENS_10bfloat16_tEfNS_4arch4Sm80ELb1ELb0ELb1ELb1ELb1ELb0ELb0ELb0ELi2ELi2ELi4ELi2ELb1EEENS1_24CollectiveEpilogueBwdGQAISA_fSD_Li256ELb1ELb1EEENS1_25SingleTileBwdLPTSchedulerILb1ELi128ELb1EEEEEEEEEvNT_6ParamsE)
        /*02b4*/ 	.word	0x00000000


	//----- nvinfo : EIATTR_REGCOUNT
	.align		4
.L_126:
        /*02b8*/ 	.byte	0x04, 0x2f
        /*02ba*/ 	.short	(.L_128 - .L_127)
	.align		4
.L_127:
        /*02bc*/ 	.word	index@(_ZN7cutlass13device_kernelIN5flash32FlashAttnBwdPostprocessConvertdQIN4cute5tupleIJNS3_1CILi64EEES6_EEENS_10bfloat16_tEfNS_4arch4Sm80ELi256ENS3_8TiledMMAINS3_8MMA_AtomIJNS3_30SM80_16x8x16_F32BF16BF16F32_TNEEEENS3_6LayoutINS4_IJNS5_ILi2EEENS5_ILi4EEENS5_ILi1EEEEEENS4_IJSI_SG_NS5_ILi0EEEEEEEENS4_IJNS5_ILi32EEES6_NS5_ILi16EEEEEEEELb0EEEEEvNT_6ParamsE)
        /*02c0*/ 	.word	0x00000023


	//----- nvinfo : EIATTR_FRAME_SIZE
	.align		4
.L_128:
        /*02c4*/ 	.byte	0x04, 0x11
        /*02c6*/ 	.short	(.L_130 - .L_129)
	.align		4
.L_129:
        /*02c8*/ 	.word	index@(_ZN7cutlass13device_kernelIN5flash32FlashAttnBwdPostprocessConvertdQIN4cute5tupleIJNS3_1CILi64EEES6_EEENS_10bfloat16_tEfNS_4arch4Sm80ELi256ENS3_8TiledMMAINS3_8MMA_AtomIJNS3_30SM80_16x8x16_F32BF16BF16F32_TNEEEENS3_6LayoutINS4_IJNS5_ILi2EEENS5_ILi4EEENS5_ILi1EEEEEENS4_IJSI_SG_NS5_ILi0EEEEEEEENS4_IJNS5_ILi32EEES6_NS5_ILi16EEEEEEEELb0EEEEEvNT_6ParamsE)
        /*02cc*/ 	.word	0x00000000


	//----- nvinfo : EIATTR_REGCOUNT
	.align		4
.L_130:
        /*02d0*/ 	.byte	0x04, 0x2f
        /*02d2*/ 	.short	(.L_132 - .L_131)
	.align		4
.L_131:
        /*02d4*/ 	.word	index@(_ZN7cutlass13device_kernelIN5flash19enable_sm80_to_sm89INS1_16FlashAttnBwdSm80INS1_25CollectiveMainloopBwdSm80ILi2ELi2EN4cute5tupleIJNS5_1CILi64EEENS7_ILi128EEES8_EEENS_10bfloat16_tEfNS_4arch4Sm80ELb1ELb0ELb1ELb1ELb0ELb0ELb0ELb0ELi2ELi2ELi4ELi2ELb1EEENS1_24CollectiveEpilogueBwdGQAISA_fSD_Li256ELb1ELb0EEENS1_25SingleTileBwdLPTSchedulerILb1ELi128ELb0EEEEEEEEEvNT_6ParamsE)
        /*02d8*/ 	.word	0x00000004


	//----- nvinfo : EIATTR_FRAME_SIZE
	.align		4
.L_132:
        /*02dc*/ 	.byte	0x04, 0x11
        /*02de*/ 	.short	(.L_134 - .L_133)
	.align		4
.L_133:
        /*02e0*/ 	.word	index@(_ZN7cutlass13device_kernelIN5flash19enable_sm80_to_sm89INS1_16FlashAttnBwdSm80INS1_25CollectiveMainloopBwdSm80ILi2ELi2EN4cute5tupleIJNS5_1CILi64EEENS7_ILi128EEES8_EEENS_10bfloat16_tEfNS_4arch4Sm80ELb1ELb0ELb1ELb1ELb0ELb0ELb0ELb0ELi2ELi2ELi4ELi2ELb1EEENS1_24CollectiveEpilogueBwdGQAISA_fSD_Li256ELb1ELb0EEENS1_25SingleTileBwdLPTSchedulerILb1ELi128ELb0EEEEEEEEEvNT_6ParamsE)
        /*02e4*/ 	.word	0x00000000


	//----- nvinfo : EIATTR_REGCOUNT
	.align		4
.L_134:
        /*02e8*/ 	.byte	0x04, 0x2f
        /*02ea*/ 	.short	(.L_136 - .L_135)
	.align		4
.L_135:
        /*02ec*/ 	.word	index@(_ZN7cutlass13device_kernelIN5flash19enable_sm80_to_sm89INS1_16FlashAttnBwdSm80INS1_25CollectiveMainloopBwdSm80ILi2ELi2EN4cute5tupleIJNS5_1CILi64EEENS7_ILi128EEES8_EEENS_10bfloat16_tEfNS_4arch4Sm80ELb1ELb0ELb1ELb1ELb1ELb0ELb0ELb0ELi2ELi2ELi4ELi2ELb1EEENS1_21CollectiveEpilogueBwdISA_SB_SD_Li256ELb1ELb0ELi2EEENS1_25SingleTileBwdLPTSchedulerILb1ELi128ELb1EEEEEEEEEvNT_6ParamsE)
        /*02f0*/ 	.word	0x00000004


	//----- nvinfo : EIATTR_FRAME_SIZE
	.align		4
.L_136:
        /*02f4*/ 	.byte	0x04, 0x11
        /*02f6*/ 	.short	(.L_138 - .L_137)
	.align		4
.L_137:
        /*02f8*/ 	.word	index@(_ZN7cutlass13device_kernelIN5flash19enable_sm80_to_sm89INS1_16FlashAttnBwdSm80INS1_25CollectiveMainloopBwdSm80ILi2ELi2EN4cute5tupleIJNS5_1CILi64EEENS7_ILi128EEES8_EEENS_10bfloat16_tEfNS_4arch4Sm80ELb1ELb0ELb1ELb1ELb1ELb0ELb0ELb0ELi2ELi2ELi4ELi2ELb1EEENS1_21CollectiveEpilogueBwdISA_SB_SD_Li256ELb1ELb0ELi2EEENS1_25SingleTileBwdLPTSchedulerILb1ELi128ELb1EEEEEEEEEvNT_6ParamsE)
        /*02fc*/ 	.word	0x00000000


	//----- nvinfo : EIATTR_REGCOUNT
	.align		4
.L_138:
        /*0300*/ 	.byte	0x04, 0x2f
        /*0302*/ 	.short	(.L_140 - .L_139)
	.align		4
.L_139:
        /*0304*/ 	.word	index@(_ZN7cutlass13device_kernelIN5flash19enable_sm80_to_sm89INS1_16FlashAttnBwdSm80INS1_25CollectiveMainloopBwdSm80ILi2ELi2EN4cute5tupleIJNS5_1CILi64EEENS7_ILi128EEES8_EEENS_10bfloat16_tEfNS_4arch4Sm80ELb1ELb0ELb1ELb1ELb0ELb0ELb0ELb0ELi2ELi2ELi4ELi2ELb1EEENS1_21CollectiveEpilogueBwdISA_SB_SD_Li256ELb1ELb0ELi2EEENS1_25SingleTileBwdLPTSchedulerILb1ELi128ELb0EEEEEEEEEvNT_6ParamsE)
        /*0308*/ 	.word	0x00000004


	//----- nvinfo : EIATTR_FRAME_SIZE
	.align		4
.L_140:
        /*030c*/ 	.byte	0x04, 0x11
        /*030e*/ 	.short	(.L_142 - .L_141)
	.align		4
.L_141:
        /*0310*/ 	.word	index@(_ZN7cutlass13device_kernelIN5flash19enable_sm80_to_sm89INS1_16FlashAttnBwdSm80INS1_25CollectiveMainloopBwdSm80ILi2ELi2EN4cute5tupleIJNS5_1CILi64EEENS7_ILi128EEES8_EEENS_10bfloat16_tEfNS_4arch4Sm80ELb1ELb0ELb1ELb1ELb0ELb0ELb0ELb0ELi2ELi2ELi4ELi2ELb1EEENS1_21CollectiveEpilogueBwdISA_SB_SD_Li256ELb1ELb0ELi2EEENS1_25SingleTileBwdLPTSchedulerILb1ELi128ELb0EEEEEEEEEvNT_6ParamsE)
        /*0314*/ 	.word	0x00000000


	//----- nvinfo : EIATTR_REGCOUNT
	.align		4
.L_142:
        /*0318*/ 	.byte	0x04, 0x2f
        /*031a*/ 	.short	(.L_144 - .L_143)
	.align		4
.L_143:
        /*031c*/ 	.word	index@(_ZN7cutlass13device_kernelIN5flash22FlashAttnBwdPreprocessIN4cute5tupleIJNS3_1CILi64EEES6_EEENS_10bfloat16_tEfNS_4arch4Sm80ELb1ELb0EEEEEvNT_6ParamsE)
        /*0320*/ 	.word	0x00000028


	//----- nvinfo : EIATTR_FRAME_SIZE
	.align		4
.L_144:
        /*0324*/ 	.byte	0x04, 0x11
        /*0326*/ 	.short	(.L_146 - .L_145)
	.align		4
.L_145:
        /*0328*/ 	.word	index@(_ZN7cutlass13device_kernelIN5flash22FlashAttnBwdPreprocessIN4cute5tupleIJNS3_1CILi64EEES6_EEENS_10bfloat16_tEfNS_4arch4Sm80ELb1ELb0EEEEEvNT_6ParamsE)
        /*032c*/ 	.word	0x00000000


	//----- nvinfo : EIATTR_REGCOUNT
	.align		4
.L_146:
        /*0330*/ 	.byte	0x04, 0x2f
        /*0332*/ 	.short	(.L_148 - .L_147)
	.align		4
.L_147:
        /*0334*/ 	.word	index@(_ZN7cutlass13device_kernelIN5flash19enable_sm80_to_sm89INS1_16FlashAttnBwdSm80INS1_25CollectiveMainloopBwdSm80ILi2ELi2EN4cute5tupleIJNS5_1CILi64EEENS7_ILi128EEES8_EEENS_10bfloat16_tEfNS_4arch4Sm80ELb1ELb0ELb1ELb0ELb1ELb0ELb0ELb0ELi2ELi2ELi4ELi2ELb1EEENS1_24CollectiveEpilogueBwdGQAISA_fSD_Li256ELb0ELb1EEENS1_25SingleTileBwdLPTSchedulerILb0ELi128ELb1EEEEEEEEEvNT_6ParamsE)
        /*0338*/ 	.word	0x00000004


	//----- nvinfo : EIATTR_FRAME_SIZE
	.align		4
.L_148:
        /*033c*/ 	.byte	0x04, 0x11
        /*033e*/ 	.short	(.L_150 - .L_149)
	.align		4
.L_149:
        /*0340*/ 	.word	index@(_ZN7cutlass13device_kernelIN5flash19enable_sm80_to_sm89INS1_16FlashAttnBwdSm80INS1_25CollectiveMainloopBwdSm80ILi2ELi2EN4cute5tupleIJNS5_1CILi64EEENS7_ILi128EEES8_EEENS_10bfloat16_tEfNS_4arch4Sm80ELb1ELb0ELb1ELb0ELb1ELb0ELb0ELb0ELi2ELi2ELi4ELi2ELb1EEENS1_24CollectiveEpilogueBwdGQAISA_fSD_Li256ELb0ELb1EEENS1_25SingleTileBwdLPTSchedulerILb0ELi128ELb1EEEEEEEEEvNT_6ParamsE)
        /*0344*/ 	.word	0x00000000


	//----- nvinfo : EIATTR_REGCOUNT
	.align		4
.L_150:
        /*0348*/ 	.byte	0x04, 0x2f
        /*034a*/ 	.short	(.L_152 - .L_151)
	.align		4
.L_151:
        /*034c*/ 	.word	index@(_ZN7cutlass13device_kernelIN5flash19enable_sm80_to_sm89INS1_16FlashAttnBwdSm80INS1_25CollectiveMainloopBwdSm80ILi2ELi2EN4cute5tupleIJNS5_1CILi64EEENS7_ILi128EEES8_EEENS_10bfloat16_tEfNS_4arch4Sm80ELb1ELb0ELb1ELb0ELb0ELb0ELb0ELb0ELi2ELi2ELi4ELi2ELb1EEENS1_24CollectiveEpilogueBwdGQAISA_fSD_Li256ELb0ELb0EEENS1_25SingleTileBwdLPTSchedulerILb0ELi128ELb0EEEEEEEEEvNT_6ParamsE)
        /*0350*/ 	.word	0x00000004


	//----- nvinfo : EIATTR_FRAME_SIZE
	.align		4
.L_152:
        /*0354*/ 	.byte	0x04, 0x11
        /*0356*/ 	.short	(.L_154 - .L_153)
	.align		4
.L_153:
        /*0358*/ 	.word	index@(_ZN7cutlass13device_kernelIN5flash19enable_sm80_to_sm89INS1_16FlashAttnBwdSm80INS1_25CollectiveMainloopBwdSm80ILi2ELi2EN4cute5tupleIJNS5_1CILi64EEENS7_ILi128EEES8_EEENS_10bfloat16_tEfNS_4arch4Sm80ELb1ELb0ELb1ELb0ELb0ELb0ELb0ELb0ELi2ELi2ELi4ELi2ELb1EEENS1_24CollectiveEpilogueBwdGQAISA_fSD_Li256ELb0ELb0EEENS1_25SingleTileBwdLPTSchedulerILb0ELi128ELb0EEEEEEEEEvNT_6ParamsE)
        /*035c*/ 	.word	0x00000000


	//----- nvinfo : EIATTR_REGCOUNT
	.align		4
.L_154:
        /*0360*/ 	.byte	0x04, 0x2f
        /*0362*/ 	.short	(.L_156 - .L_155)
	.align		4
.L_155:
        /*0364*/ 	.word	index@(_ZN7cutlass13device_kernelIN5flash19enable_sm80_to_sm89INS1_16FlashAttnBwdSm80INS1_25CollectiveMainloopBwdSm80ILi2ELi2EN4cute5tupleIJNS5_1CILi64EEENS7_ILi128EEES8_EEENS_10bfloat16_tEfNS_4arch4Sm80ELb1ELb0ELb1ELb0ELb1ELb0ELb0ELb0ELi2ELi2ELi4ELi2ELb1EEENS1_21CollectiveEpilogueBwdISA_SB_SD_Li256ELb0ELb0ELi2EEENS1_25SingleTileBwdLPTSchedulerILb0ELi128ELb1EEEEEEEEEvNT_6ParamsE)
        /*0368*/ 	.word	0x00000004


	//----- nvinfo : EIATTR_FRAME_SIZE
	.align		4
.L_156:
        /*036c*/ 	.byte	0x04, 0x11
        /*036e*/ 	.short	(.L_158 - .L_157)
	.align		4
.L_157:
        /*0370*/ 	.word	index@(_ZN7cutlass13device_kernelIN5flash19enable_sm80_to_sm89INS1_16FlashAttnBwdSm80INS1_25CollectiveMainloopBwdSm80ILi2ELi2EN4cute5tupleIJNS5_1CILi64EEENS7_ILi128EEES8_EEENS_10bfloat16_tEfNS_4arch4Sm80ELb1ELb0ELb1ELb0ELb1ELb0ELb0ELb0ELi2ELi2ELi4ELi2ELb1EEENS1_21CollectiveEpilogueBwdISA_SB_SD_Li256ELb0ELb0ELi2EEENS1_25SingleTileBwdLPTSchedulerILb0ELi128ELb1EEEEEEEEEvNT_6ParamsE)
        /*0374*/ 	.word	0x00000000


	//----- nvinfo : EIATTR_REGCOUNT
	.align		4
.L_158:
        /*0378*/ 	.byte	0x04, 0x2f
        /*037a*/ 	.short	(.L_160 - .L_159)
	.align		4
.L_159:
        /*037c*/ 	.word	index@(_ZN7cutlass13device_kernelIN5flash19enable_sm80_to_sm89INS1_16FlashAttnBwdSm80INS1_25CollectiveMainloopBwdSm80ILi2ELi2EN4cute5tupleIJNS5_1CILi64EEENS7_ILi128EEES8_EEENS_10bfloat16_tEfNS_4arch4Sm80ELb1ELb0ELb1ELb0ELb0ELb0ELb0ELb0ELi2ELi2ELi4ELi2ELb1EEENS1_21CollectiveEpilogueBwdISA_SB_SD_Li256ELb0ELb0ELi2EEENS1_25SingleTileBwdLPTSchedulerILb0ELi128ELb0EEEEEEEEEvNT_6ParamsE)
        /*0380*/ 	.word	0x00000004


	//----- nvinfo : EIATTR_FRAME_SIZE
	.align		4
.L_160:
        /*0384*/ 	.byte	0x04, 0x11
        /*0386*/ 	.short	(.L_162 - .L_161)
	.align		4
.L_161:
        /*0388*/ 	.word	index@(_ZN7cutlass13device_kernelIN5flash19enable_sm80_to_sm89INS1_16FlashAttnBwdSm80INS1_25CollectiveMainloopBwdSm80ILi2ELi2EN4cute5tupleIJNS5_1CILi64EEENS7_ILi128EEES8_EEENS_10bfloat16_tEfNS_4arch4Sm80ELb1ELb0ELb1ELb0ELb0ELb0ELb0ELb0ELi2ELi2ELi4ELi2ELb1EEENS1_21CollectiveEpilogueBwdISA_SB_SD_Li256ELb0ELb0ELi2EEENS1_25SingleTileBwdLPTSchedulerILb0ELi128ELb0EEEEEEEEEvNT_6ParamsE)
        /*038c*/ 	.word	0x00000000


	//----- nvinfo : EIATTR_REGCOUNT
	.align		4
.L_162:
        /*0390*/ 	.byte	0x04, 0x2f
        /*0392*/ 	.short	(.L_164 - .L_163)
	.align		4
.L_163:
        /*0394*/ 	.word	index@(_ZN7cutlass13device_kernelIN5flash19enable_sm80_to_sm89INS1_16FlashAttnBwdSm80INS1_25CollectiveMainloopBwdSm80ILi2ELi2EN4cute5tupleIJNS5_1CILi64EEENS7_ILi128EEES8_EEENS_10bfloat16_tEfNS_4arch4Sm80ELb0ELb1ELb1ELb1ELb1ELb0ELb0ELb0ELi2ELi2ELi4ELi2ELb1EEENS1_24CollectiveEpilogueBwdGQAISA_fSD_Li256ELb1ELb1EEENS1_19SingleTileSchedulerILb1ELb0ELb0ELi128EEEEEEEEEvNT_6ParamsE)
        /*0398*/ 	.word	0x00000004


	//----- nvinfo : EIATTR_FRAME_SIZE
	.align		4
.L_164:
        /*039c*/ 	.byte	0x04, 0x11
        /*039e*/ 	.short	(.L_166 - .L_165)
	.align		4
.L_165:
        /*03a0*/ 	.word	index@(_ZN7cutlass13device_kernelIN5flash19enable_sm80_to_sm89INS1_16FlashAttnBwdSm80INS1_25CollectiveMainloopBwdSm80ILi2ELi2EN4cute5tupleIJNS5_1CILi64EEENS7_ILi128EEES8_EEENS_10bfloat16_tEfNS_4arch4Sm80ELb0ELb1ELb1ELb1ELb1ELb0ELb0ELb0ELi2ELi2ELi4ELi2ELb1EEENS1_24CollectiveEpilogueBwdGQAISA_fSD_Li256ELb1ELb1EEENS1_19SingleTileSchedulerILb1ELb0ELb0ELi128EEEEEEEEEvNT_6ParamsE)
        /*03a4*/ 	.word	0x00000000


	//----- nvinfo : EIATTR_REGCOUNT
	.align		4
.L_166:
        /*03a8*/ 	.byte	0x04, 0x2f
        /*03aa*/ 	.short	(.L_168 - .L_167)
	.align		4
.L_167:
        /*03ac*/ 	.word	index@(_ZN7cutlass13device_kernelIN5flash19enable_sm80_to_sm89INS1_16FlashAttnBwdSm80INS1_25CollectiveMainloopBwdSm80ILi2ELi2EN4cute5tupleIJNS5_1CILi64EEENS7_ILi128EEES8_EEENS_10bfloat16_tEfNS_4arch4Sm80ELb0ELb1ELb1ELb1ELb0ELb0ELb0ELb0ELi2ELi2ELi4ELi2ELb1EEENS1_24CollectiveEpilogueBwdGQAISA_fSD_Li256ELb1ELb0EEENS1_19SingleTileSchedulerILb1ELb0ELb0ELi128EEEEEEEEEvNT_6ParamsE)
        /*03b0*/ 	.word	0x00000004


	//----- nvinfo : EIATTR_FRAME_SIZE
	.align		4
.L_168:
        /*03b4*/ 	.byte	0x04, 0x11
        /*03b6*/ 	.short	(.L_170 - .L_169)
	.align		4
.L_169:
        /*03b8*/ 	.word	index@(_ZN7cutlass13device_kernelIN5flash19enable_sm80_to_sm89INS1_16FlashAttnBwdSm80INS1_25CollectiveMainloopBwdSm80ILi2ELi2EN4cute5tupleIJNS5_1CILi64EEENS7_ILi128EEES8_EEENS_10bfloat16_tEfNS_4arch4Sm80ELb0ELb1ELb1ELb1ELb0ELb0ELb0ELb0ELi2ELi2ELi4ELi2ELb1EEENS1_24CollectiveEpilogueBwdGQAISA_fSD_Li256ELb1ELb0EEENS1_19SingleTileSchedulerILb1ELb0ELb0ELi128EEEEEEEEEvNT_6ParamsE)
        /*03bc*/ 	.word	0x00000000


	//----- nvinfo : EIATTR_REGCOUNT
	.align		4
.L_170:
        /*03c0*/ 	.byte	0x04, 0x2f
        /*03c2*/ 	.short	(.L_172 - .L_171)
	.align		4
.L_171:
        /*03c4*/ 	.word	index@(_ZN7cutlass13device_kernelIN5flash19enable_sm80_to_sm89INS1_16FlashAttnBwdSm80INS1_25CollectiveMainloopBwdSm80ILi2ELi2EN4cute5tupleIJNS5_1CILi64EEENS7_ILi128EEES8_EEENS_10bfloat16_tEfNS_4arch4Sm80ELb0ELb1ELb1ELb1ELb1ELb0ELb0ELb0ELi2ELi2ELi4ELi2ELb1EEENS1_21CollectiveEpilogueBwdISA_SB_SD_Li256ELb1ELb0ELi2EEENS1_19SingleTileSchedulerILb1ELb0ELb0ELi128EEEEEEEEEvNT_6ParamsE)
        /*03c8*/ 	.word	0x00000004


	//----- nvinfo : EIATTR_FRAME_SIZE
	.align		4
.L_172:
        /*03cc*/ 	.byte	0x04, 0x11
        /*03ce*/ 	.short	(.L_174 - .L_173)
	.align		4
.L_173:
        /*03d0*/ 	.word	index@(_ZN7cutlass13device_kernelIN5flash19enable_sm80_to_sm89INS1_16FlashAttnBwdSm80INS1_25CollectiveMainloopBwdSm80ILi2ELi2EN4cute5tupleIJNS5_1CILi64EEENS7_ILi128EEES8_EEENS_10bfloat16_tEfNS_4arch4Sm80ELb0ELb1ELb1ELb1ELb1ELb0ELb0ELb0ELi2ELi2ELi4ELi2ELb1EEENS1_21CollectiveEpilogueBwdISA_SB_SD_Li256ELb1ELb0ELi2EEENS1_19SingleTileSchedulerILb1ELb0ELb0ELi128EEEEEEEEEvNT_6ParamsE)
        /*03d4*/ 	.word	0x00000000


	//----- nvinfo : EIATTR_REGCOUNT
	.align		4
.L_174:
        /*03d8*/ 	.byte	0x04, 0x2f
        /*03da*/ 	.short	(.L_176 - .L_175)
	.align		4
.L_175:
        /*03dc*/ 	.word	index@(_ZN7cutlass13device_kernelIN5flash19enable_sm80_to_sm89INS1_16FlashAttnBwdSm80INS1_25CollectiveMainloopBwdSm80ILi2ELi2EN4cute5tupleIJNS5_1CILi64EEENS7_ILi128EEES8_EEENS_10bfloat16_tEfNS_4arch4Sm80ELb0ELb1ELb1ELb1ELb0ELb0ELb0ELb0ELi2ELi2ELi4ELi2ELb1EEENS1_21CollectiveEpilogueBwdISA_SB_SD_Li256ELb1ELb0ELi2EEENS1_19SingleTileSchedulerILb1ELb0ELb0ELi128EEEEEEEEEvNT_6ParamsE)
        /*03e0*/ 	.word	0x00000004


	//----- nvinfo : EIATTR_FRAME_SIZE
	.align		4
.L_176:
        /*03e4*/ 	.byte	0x04, 0x11
        /*03e6*/ 	.short	(.L_178 - .L_177)
	.align		4
.L_177:
        /*03e8*/ 	.word	index@(_ZN7cutlass13device_kernelIN5flash19enable_sm80_to_sm89INS1_16FlashAttnBwdSm80INS1_25CollectiveMainloopBwdSm80ILi2ELi2EN4cute5tupleIJNS5_1CILi64EEENS7_ILi128EEES8_EEENS_10bfloat16_tEfNS_4arch4Sm80ELb0ELb1ELb1ELb1ELb0ELb0ELb0ELb0ELi2ELi2ELi4ELi2ELb1EEENS1_21CollectiveEpilogueBwdISA_SB_SD_Li256ELb1ELb0ELi2EEENS1_19SingleTileSchedulerILb1ELb0ELb0ELi128EEEEEEEEEvNT_6ParamsE)
        /*03ec*/ 	.word	0x00000000


	//----- nvinfo : EIATTR_REGCOUNT
	.align		4
.L_178:
        /*03f0*/ 	.byte	0x04, 0x2f
        /*03f2*/ 	.short	(.L_180 - .L_179)
	.align		4
.L_179:
        /*03f4*/ 	.word	index@(_ZN7cutlass13device_kernelIN5flash19enable_sm80_to_sm89INS1_16FlashAttnBwdSm80INS1_25CollectiveMainloopBwdSm80ILi2ELi2EN4cute5tupleIJNS5_1CILi64EEENS7_ILi128EEES8_EEENS_10bfloat16_tEfNS_4arch4Sm80ELb0ELb1ELb1ELb0ELb1ELb0ELb0ELb0ELi2ELi2ELi4ELi2ELb1EEENS1_24CollectiveEpilogueBwdGQAISA_fSD_Li256ELb0ELb1EEENS1_19SingleTileSchedulerILb0ELb0ELb0ELi128EEEEEEEEEvNT_6ParamsE)
        /*03f8*/ 	.word	0x00000004


	//----- nvinfo : EIATTR_FRAME_SIZE
	.align		4
.L_180:
        /*03fc*/ 	.byte	0x04, 0x11
        /*03fe*/ 	.short	(.L_182 - .L_181)
	.align		4
.L_181:
        /*0400*/ 	.word	index@(_ZN7cutlass13device_kernelIN5flash19enable_sm80_to_sm89INS1_16FlashAttnBwdSm80INS1_25CollectiveMainloopBwdSm80ILi2ELi2EN4cute5tupleIJNS5_1CILi64EEENS7_ILi128EEES8_EEENS_10bfloat16_tEfNS_4arch4Sm80ELb0ELb1ELb1ELb0ELb1ELb0ELb0ELb0ELi2ELi2ELi4ELi2ELb1EEENS1_24CollectiveEpilogueBwdGQAISA_fSD_Li256ELb0ELb1EEENS1_19SingleTileSchedulerILb0ELb0ELb0ELi128EEEEEEEEEvNT_6ParamsE)
        /*0404*/ 	.word	0x00000000


	//----- nvinfo : EIATTR_REGCOUNT
	.align		4
.L_182:
        /*0408*/ 	.byte	0x04, 0x2f
        /*040a*/ 	.short	(.L_184 - .L_183)
	.align		4
.L_183:
        /*040c*/ 	.word	index@(_ZN7cutlass13device_kernelIN5flash19enable_sm80_to_sm89INS1_16FlashAttnBwdSm80INS1_25CollectiveMainloopBwdSm80ILi2ELi2EN4cute5tupleIJNS5_1CILi64EEENS7_ILi128EEES8_EEENS_10bfloat16_tEfNS_4arch4Sm80ELb0ELb1ELb1ELb0ELb0ELb0ELb0ELb0ELi2ELi2ELi4ELi2ELb1EEENS1_24CollectiveEpilogueBwdGQAISA_fSD_Li256ELb0ELb0EEENS1_19SingleTileSchedulerILb0ELb0ELb0ELi128EEEEEEEEEvNT_6ParamsE)
        /*0410*/ 	.word	0x00000004


	//----- nvinfo : EIATTR_FRAME_SIZE
	.align		4
.L_184:
        /*0414*/ 	.byte	0x04, 0x11
        /*0416*/ 	.short	(.L_186 - .L_185)
	.align		4
.L_185:
        /*0418*/ 	.word	index@(_ZN7cutlass13device_kernelIN5flash19enable_sm80_to_sm89INS1_16FlashAttnBwdSm80INS1_25CollectiveMainloopBwdSm80ILi2ELi2EN4cute5tupleIJNS5_1CILi64EEENS7_ILi128EEES8_EEENS_10bfloat16_tEfNS_4arch4Sm80ELb0ELb1ELb1ELb0ELb0ELb0ELb0ELb0ELi2ELi2ELi4ELi2ELb1EEENS1_24CollectiveEpilogueBwdGQAISA_fSD_Li256ELb0ELb0EEENS1_19SingleTileSchedulerILb0ELb0ELb0ELi128EEEEEEEEEvNT_6ParamsE)
        /*041c*/ 	.word	0x00000000


	//----- nvinfo : EIATTR_REGCOUNT
	.align		4
.L_186:
        /*0420*/ 	.byte	0x04, 0x2f
        /*0422*/ 	.short	(.L_188 - .L_187)
	.align		4
.L_187:
        /*0424*/ 	.word	index@(_ZN7cutlass13device_kernelIN5flash19enable_sm80_to_sm89INS1_16FlashAttnBwdSm80INS1_25CollectiveMainloopBwdSm80ILi2ELi2EN4cute5tupleIJNS5_1CILi64EEENS7_ILi128EEES8_EEENS_10bfloat16_tEfNS_4arch4Sm80ELb0ELb1ELb1ELb0ELb1ELb0ELb0ELb0ELi2ELi2ELi4ELi2ELb1EEENS1_21CollectiveEpilogueBwdISA_SB_SD_Li256ELb0ELb0ELi2EEENS1_19SingleTileSchedulerILb0ELb0ELb0ELi128EEEEEEEEEvNT_6ParamsE)
        /*0428*/ 	.word	0x00000004


	//----- nvinfo : EIATTR_FRAME_SIZE
	.align		4
.L_188:
        /*042c*/ 	.byte	0x04, 0x11
        /*042e*/ 	.short	(.L_190 - .L_189)
	.align		4
.L_189:
        /*0430*/ 	.word	index@(_ZN7cutlass13device_kernelIN5flash19enable_sm80_to_sm89INS1_16FlashAttnBwdSm80INS1_25CollectiveMainloopBwdSm80ILi2ELi2EN4cute5tupleIJNS5_1CILi64EEENS7_ILi128EEES8_EEENS_10bfloat16_tEfNS_4arch4Sm80ELb0ELb1ELb1ELb0ELb1ELb0ELb0ELb0ELi2ELi2ELi4ELi2ELb1EEENS1_21CollectiveEpilogueBwdISA_SB_SD_Li256ELb0ELb0ELi2EEENS1_19SingleTileSchedulerILb0ELb0ELb0ELi128EEEEEEEEEvNT_6ParamsE)
        /*0434*/ 	.word	0x00000000


	//----- nvinfo : EIATTR_REGCOUNT
	.align		4
.L_190:
        /*0438*/ 	.byte	0x04, 0x2f
        /*043a*/ 	.short	(.L_192 - .L_191)
	.align		4
.L_191:
        /*043c*/ 	.word	index@(_ZN7cutlass13device_kernelIN5flash19enable_sm80_to_sm89INS1_16FlashAttnBwdSm80INS1_25CollectiveMainloopBwdSm80ILi2ELi2EN4cute5tupleIJNS5_1CILi64EEENS7_ILi128EEES8_EEENS_10bfloat16_tEfNS_4arch4Sm80ELb0ELb1ELb1ELb0ELb0ELb0ELb0ELb0ELi2ELi2ELi4ELi2ELb1EEENS1_21CollectiveEpilogueBwdISA_SB_SD_Li256ELb0ELb0ELi2EEENS1_19SingleTileSchedulerILb0ELb0ELb0ELi128EEEEEEEEEvNT_6ParamsE)
        /*0440*/ 	.word	0x00000004


	//----- nvinfo : EIATTR_FRAME_SIZE
	.align		4
.L_192:
        /*0444*/ 	.byte	0x04, 0x11
        /*0446*/ 	.short	(.L_194 - .L_193)
	.align		4
.L_193:
        /*0448*/ 	.word	index@(_ZN7cutlass13device_kernelIN5flash19enable_sm80_to_sm89INS1_16FlashAttnBwdSm80INS1_25CollectiveMainloopBwdSm80ILi2ELi2EN4cute5tupleIJNS5_1CILi64EEENS7_ILi128EEES8_EEENS_10bfloat16_tEfNS_4arch4Sm80ELb0ELb1ELb1ELb0ELb0ELb0ELb0ELb0ELi2ELi2ELi4ELi2ELb1EEENS1_21CollectiveEpilogueBwdISA_SB_SD_Li256ELb0ELb0ELi2EEENS1_19SingleTileSchedulerILb0ELb0ELb0ELi128EEEEEEEEEvNT_6ParamsE)
        /*044c*/ 	.word	0x00000000


	//----- nvinfo : EIATTR_REGCOUNT
	.align		4
.L_194:
        /*0450*/ 	.byte	0x04, 0x2f
        /*0452*/ 	.short	(.L_196 - .L_195)
	.align		4
.L_195:
        /*0454*/ 	.word	index@(_ZN7cutlass13device_kernelIN5flash19enable_sm80_to_sm89INS1_16FlashAttnBwdSm80INS1_25CollectiveMainloopBwdSm80ILi2ELi2EN4cute5tupleIJNS5_1CILi64EEENS7_ILi128EEES8_EEENS_10bfloat16_tEfNS_4arch4Sm80ELb0ELb0ELb1ELb1ELb1ELb0ELb0ELb0ELi2ELi2ELi4ELi2ELb1EEENS1_24CollectiveEpilogueBwdGQAISA_fSD_Li256ELb1ELb1EEENS1_19SingleTileSchedulerILb1ELb0ELb0ELi128EEEEEEEEEvNT_6ParamsE)
        /*0458*/ 	.word	0x00000004


	//----- nvinfo : EIATTR_FRAME_SIZE
	.align		4
.L_196:
        /*045c*/ 	.byte	0x04, 0x11
        /*045e*/ 	.short	(.L_198 - .L_197)
	.align		4
.L_197:
        /*0460*/ 	.word	index@(_ZN7cutlass13device_kernelIN5flash19enable_sm80_to_sm89INS1_16FlashAttnBwdSm80INS1_25CollectiveMainloopBwdSm80ILi2ELi2EN4cute5tupleIJNS5_1CILi64EEENS7_ILi128EEES8_EEENS_10bfloat16_tEfNS_4arch4Sm80ELb0ELb0ELb1ELb1ELb1ELb0ELb0ELb0ELi2ELi2ELi4ELi2ELb1EEENS1_24CollectiveEpilogueBwdGQAISA_fSD_Li256ELb1ELb1EEENS1_19SingleTileSchedulerILb1ELb0ELb0ELi128EEEEEEEEEvNT_6ParamsE)
        /*0464*/ 	.word	0x00000000


	//----- nvinfo : EIATTR_REGCOUNT
	.align		4
.L_198:
        /*0468*/ 	.byte	0x04, 0x2f
        /*046a*/ 	.short	(.L_200 - .L_199)
	.align		4
.L_199:
        /*046c*/ 	.word	index@(_ZN7cutlass13device_kernelIN5flash19enable_sm80_to_sm89INS1_16FlashAttnBwdSm80INS1_25CollectiveMainloopBwdSm80ILi2ELi2EN4cute5tupleIJNS5_1CILi64EEENS7_ILi128EEES8_EEENS_10bfloat16_tEfNS_4arch4Sm80ELb0ELb0ELb1ELb1ELb0ELb0ELb0ELb0ELi2ELi2ELi4ELi2ELb1EEENS1_24CollectiveEpilogueBwdGQAISA_fSD_Li256ELb1ELb0EEENS1_19SingleTileSchedulerILb1ELb0ELb0ELi128EEEEEEEEEvNT_6ParamsE)
        /*0470*/ 	.word	0x00000004


	//----- nvinfo : EIATTR_FRAME_SIZE
	.align		4
.L_200:
        /*0474*/ 	.byte	0x04, 0x11
        /*0476*/ 	.short	(.L_202 - .L_201)
	.align		4
.L_201:
        /*0478*/ 	.word	index@(_ZN7cutlass13device_kernelIN5flash19enable_sm80_to_sm89INS1_16FlashAttnBwdSm80INS1_25CollectiveMainloopBwdSm80ILi2ELi2EN4cute5tupleIJNS5_1CILi64EEENS7_ILi128EEES8_EEENS_10bfloat16_tEfNS_4arch4Sm80ELb0ELb0ELb1ELb1ELb0ELb0ELb0ELb0ELi2ELi2ELi4ELi2ELb1EEENS1_24CollectiveEpilogueBwdGQAISA_fSD_Li256ELb1ELb0EEENS1_19SingleTileSchedulerILb1ELb0ELb0ELi128EEEEEEEEEvNT_6ParamsE)
        /*047c*/ 	.word	0x00000000


	//----- nvinfo : EIATTR_REGCOUNT
	.align		4
.L_202:
        /*0480*/ 	.byte	0x04, 0x2f
        /*0482*/ 	.short	(.L_204 - .L_203)
	.align		4
.L_203:
        /*0484*/ 	.word	index@(_ZN7cutlass13device_kernelIN5flash19enable_sm80_to_sm89INS1_16FlashAttnBwdSm80INS1_25CollectiveMainloopBwdSm80ILi2ELi2EN4cute5tupleIJNS5_1CILi64EEENS7_ILi128EEES8_EEENS_10bfloat16_tEfNS_4arch4Sm80ELb0ELb0ELb1ELb1ELb1ELb0ELb0ELb0ELi2ELi2ELi4ELi2ELb1EEENS1_21CollectiveEpilogueBwdISA_SB_SD_Li256ELb1ELb0ELi2EEENS1_19SingleTileSchedulerILb1ELb0ELb0ELi128EEEEEEEEEvNT_6ParamsE)
        /*0488*/ 	.word	0x00000004


	//----- nvinfo : EIATTR_FRAME_SIZE
	.align		4
.L_204:
        /*048c*/ 	.byte	0x04, 0x11
        /*048e*/ 	.short	(.L_206 - .L_205)
	.align		4
.L_205:
        /*0490*/ 	.word	index@(_ZN7cutlass13device_kernelIN5flash19enable_sm80_to_sm89INS1_16FlashAttnBwdSm80INS1_25CollectiveMainloopBwdSm80ILi2ELi2EN4cute5tupleIJNS5_1CILi64EEENS7_ILi128EEES8_EEENS_10bfloat16_tEfNS_4arch4Sm80ELb0ELb0ELb1ELb1ELb1ELb0ELb0ELb0ELi2ELi2ELi4ELi2ELb1EEENS1_21CollectiveEpilogueBwdISA_SB_SD_Li256ELb1ELb0ELi2EEENS1_19SingleTileSchedulerILb1ELb0ELb0ELi128EEEEEEEEEvNT_6ParamsE)
        /*0494*/ 	.word	0x00000000


	//----- nvinfo : EIATTR_REGCOUNT
	.align		4
.L_206:
        /*0498*/ 	.byte	0x04, 0x2f
        /*049a*/ 	.short	(.L_208 - .L_207)
	.align		4
.L_207:
        /*049c*/ 	.word	index@(_ZN7cutlass13device_kernelIN5flash19enable_sm80_to_sm89INS1_16FlashAttnBwdSm80INS1_25CollectiveMainloopBwdSm80ILi2ELi2EN4cute5tupleIJNS5_1CILi64EEENS7_ILi128EEES8_EEENS_10bfloat16_tEfNS_4arch4Sm80ELb0ELb0ELb1ELb1ELb0ELb0ELb0ELb0ELi2ELi2ELi4ELi2ELb1EEENS1_21CollectiveEpilogueBwdISA_SB_SD_Li256ELb1ELb0ELi2EEENS1_19SingleTileSchedulerILb1ELb0ELb0ELi128EEEEEEEEEvNT_6ParamsE)
        /*04a0*/ 	.word	0x00000004


	//----- nvinfo : EIATTR_FRAME_SIZE
	.align		4
.L_208:
        /*04a4*/ 	.byte	0x04, 0x11
        /*04a6*/ 	.short	(.L_210 - .L_209)
	.align		4
.L_209:
        /*04a8*/ 	.word	index@(_ZN7cutlass13device_kernelIN5flash19enable_sm80_to_sm89INS1_16FlashAttnBwdSm80INS1_25CollectiveMainloopBwdSm80ILi2ELi2EN4cute5tupleIJNS5_1CILi64EEENS7_ILi128EEES8_EEENS_10bfloat16_tEfNS_4arch4Sm80ELb0ELb0ELb1ELb1ELb0ELb0ELb0ELb0ELi2ELi2ELi4ELi2ELb1EEENS1_21CollectiveEpilogueBwdISA_SB_SD_Li256ELb1ELb0ELi2EEENS1_19SingleTileSchedulerILb1ELb0ELb0ELi128EEEEEEEEEvNT_6ParamsE)
        /*04ac*/ 	.word	0x00000000


	//----- nvinfo : EIATTR_REGCOUNT
	.align		4
.L_210:
        /*04b0*/ 	.byte	0x04, 0x2f
        /*04b2*/ 	.short	(.L_212 - .L_211)
	.align		4
.L_211:
        /*04b4*/ 	.word	index@(_ZN7cutlass13device_kernelIN5flash19enable_sm80_to_sm89INS1_16FlashAttnBwdSm80INS1_25CollectiveMainloopBwdSm80ILi2ELi2EN4cute5tupleIJNS5_1CILi64EEENS7_ILi128EEES8_EEENS_10bfloat16_tEfNS_4arch4Sm80ELb0ELb0ELb1ELb0ELb1ELb0ELb0ELb0ELi2ELi2ELi4ELi2ELb1EEENS1_24CollectiveEpilogueBwdGQAISA_fSD_Li256ELb0ELb1EEENS1_19SingleTileSchedulerILb0ELb0ELb0ELi128EEEEEEEEEvNT_6ParamsE)
        /*04b8*/ 	.word	0x00000004


	//----- nvinfo : EIATTR_FRAME_SIZE
	.align		4
.L_212:
        /*04bc*/ 	.byte	0x04, 0x11
        /*04be*/ 	.short	(.L_214 - .L_213)
	.align		4
.L_213:
        /*04c0*/ 	.word	index@(_ZN7cutlass13device_kernelIN5flash19enable_sm80_to_sm89INS1_16FlashAttnBwdSm80INS1_25CollectiveMainloopBwdSm80ILi2ELi2EN4cute5tupleIJNS5_1CILi64EEENS7_ILi128EEES8_EEENS_10bfloat16_tEfNS_4arch4Sm80ELb0ELb0ELb1ELb0ELb1ELb0ELb0ELb0ELi2ELi2ELi4ELi2ELb1EEENS1_24CollectiveEpilogueBwdGQAISA_fSD_Li256ELb0ELb1EEENS1_19SingleTileSchedulerILb0ELb0ELb0ELi128EEEEEEEEEvNT_6ParamsE)
        /*04c4*/ 	.word	0x00000000


	//----- nvinfo : EIATTR_REGCOUNT
	.align		4
.L_214:
        /*04c8*/ 	.byte	0x04, 0x2f
        /*04ca*/ 	.short	(.L_216 - .L_215)
	.align		4
.L_215:
        /*04cc*/ 	.word	index@(_ZN7cutlass13device_kernelIN5flash19enable_sm80_to_sm89INS1_16FlashAttnBwdSm80INS1_25CollectiveMainloopBwdSm80ILi2ELi2EN4cute5tupleIJNS5_1CILi64EEENS7_ILi128EEES8_EEENS_10bfloat16_tEfNS_4arch4Sm80ELb0ELb0ELb1ELb0ELb0ELb0ELb0ELb0ELi2ELi2ELi4ELi2ELb1EEENS1_24CollectiveEpilogueBwdGQAISA_fSD_Li256ELb0ELb0EEENS1_19SingleTileSchedulerILb0ELb0ELb0ELi128EEEEEEEEEvNT_6ParamsE)
        /*04d0*/ 	.word	0x00000004


	//----- nvinfo : EIATTR_FRAME_SIZE
	.align		4
.L_216:
        /*04d4*/ 	.byte	0x04, 0x11
        /*04d6*/ 	.short	(.L_218 - .L_217)
	.align		4
.L_217:
        /*04d8*/ 	.word	index@(_ZN7cutlass13device_kernelIN5flash19enable_sm80_to_sm89INS1_16FlashAttnBwdSm80INS1_25CollectiveMainloopBwdSm80ILi2ELi2EN4cute5tupleIJNS5_1CILi64EEENS7_ILi128EEES8_EEENS_10bfloat16_tEfNS_4arch4Sm80ELb0ELb0ELb1ELb0ELb0ELb0ELb0ELb0ELi2ELi2ELi4ELi2ELb1EEENS1_24CollectiveEpilogueBwdGQAISA_fSD_Li256ELb0ELb0EEENS1_19SingleTileSchedulerILb0ELb0ELb0ELi128EEEEEEEEEvNT_6ParamsE)
        /*04dc*/ 	.word	0x00000000


	//----- nvinfo : EIATTR_REGCOUNT
	.align		4
.L_218:
        /*04e0*/ 	.byte	0x04, 0x2f
        /*04e2*/ 	.short	(.L_220 - .L_219)
	.align		4
.L_219:
        /*04e4*/ 	.word	index@(_ZN7cutlass13device_kernelIN5flash19enable_sm80_to_sm89INS1_16FlashAttnBwdSm80INS1_25CollectiveMainloopBwdSm80ILi2ELi2EN4cute5tupleIJNS5_1CILi64EEENS7_ILi128EEES8_EEENS_10bfloat16_tEfNS_4arch4Sm80ELb0ELb0ELb1ELb0ELb1ELb0ELb0ELb0ELi2ELi2ELi4ELi2ELb1EEENS1_21CollectiveEpilogueBwdISA_SB_SD_Li256ELb0ELb0ELi2EEENS1_19SingleTileSchedulerILb0ELb0ELb0ELi128EEEEEEEEEvNT_6ParamsE)
        /*04e8*/ 	.word	0x00000004


	//----- nvinfo : EIATTR_FRAME_SIZE
	.align		4
.L_220:
        /*04ec*/ 	.byte	0x04, 0x11
        /*04ee*/ 	.short	(.L_222 - .L_221)
	.align		4
.L_221:
        /*04f0*/ 	.word	index@(_ZN7cutlass13device_kernelIN5flash19enable_sm80_to_sm89INS1_16FlashAttnBwdSm80INS1_25CollectiveMainloopBwdSm80ILi2ELi2EN4cute5tupleIJNS5_1CILi64EEENS7_ILi128EEES8_EEENS_10bfloat16_tEfNS_4arch4Sm80ELb0ELb0ELb1ELb0ELb1ELb0ELb0ELb0ELi2ELi2ELi4ELi2ELb1EEENS1_21CollectiveEpilogueBwdISA_SB_SD_Li256ELb0ELb0ELi2EEENS1_19SingleTileSchedulerILb0ELb0ELb0ELi128EEEEEEEEEvNT_6ParamsE)
        /*04f4*/ 	.word	0x00000000


	//----- nvinfo : EIATTR_REGCOUNT
	.align		4
.L_222:
        /*04f8*/ 	.byte	0x04, 0x2f
        /*04fa*/ 	.short	(.L_224 - .L_223)
	.align		4
.L_223:
        /*04fc*/ 	.word	index@(_ZN7cutlass13device_kernelIN5flash19enable_sm80_to_sm89INS1_16FlashAttnBwdSm80INS1_25CollectiveMainloopBwdSm80ILi2ELi2EN4cute5tupleIJNS5_1CILi64EEENS7_ILi128EEES8_EEENS_10bfloat16_tEfNS_4arch4Sm80ELb0ELb0ELb1ELb0ELb0ELb0ELb0ELb0ELi2ELi2ELi4ELi2ELb1EEENS1_21CollectiveEpilogueBwdISA_SB_SD_Li256ELb0ELb0ELi2EEENS1_19SingleTileSchedulerILb0ELb0ELb0ELi128EEEEEEEEEvNT_6ParamsE)
        /*0500*/ 	.word	0x00000004


	//----- nvinfo : EIATTR_FRAME_SIZE
	.align		4
.L_224:
        /*0504*/ 	.byte	0x04, 0x11
        /*0506*/ 	.short	(.L_226 - .L_225)
	.align		4
.L_225:
        /*0508*/ 	.word	index@(_ZN7cutlass13device_kernelIN5flash19enable_sm80_to_sm89INS1_16FlashAttnBwdSm80INS1_25CollectiveMainloopBwdSm80ILi2ELi2EN4cute5tupleIJNS5_1CILi64EEENS7_ILi128EEES8_EEENS_10bfloat16_tEfNS_4arch4Sm80ELb0ELb0ELb1ELb0ELb0ELb0ELb0ELb0ELi2ELi2ELi4ELi2ELb1EEENS1_21CollectiveEpilogueBwdISA_SB_SD_Li256ELb0ELb0ELi2EEENS1_19SingleTileSchedulerILb0ELb0ELb0ELi128EEEEEEEEEvNT_6ParamsE)
        /*050c*/ 	.word	0x00000000


	//----- nvinfo : EIATTR_MIN_STACK_SIZE
	.align		4
.L_226:
        /*0510*/ 	.byte	0x04, 0x12
        /*0512*/ 	.short	(.L_228 - .L_227)
	.align		4
.L_227:
        /*0514*/ 	.word	index@(_ZN7cutlass13device_kernelIN5flash19enable_sm80_to_sm89INS1_16FlashAttnBwdSm80INS1_25CollectiveMainloopBwdSm80ILi2ELi2EN4cute5tupleIJNS5_1CILi64EEENS7_ILi128EEES8_EEENS_10bfloat16_tEfNS_4arch4Sm80ELb0ELb0ELb1ELb0ELb0ELb0ELb0ELb0ELi2ELi2ELi4ELi2ELb1EEENS1_21CollectiveEpilogueBwdISA_SB_SD_Li256ELb0ELb0ELi2EEENS1_19SingleTileSchedulerILb0ELb0ELb0ELi128EEEEEEEEEvNT_6ParamsE)
        /*0518*/ 	.word	0x00000000


	//----- nvinfo : EIATTR_MIN_STACK_SIZE
	.align		4
.L_228:
        /*051c*/ 	.byte	0x04, 0x12
        /*051e*/ 	.short	(.L_230 - .L_229)
	.align		4
.L_229:
        /*0520*/ 	.word	index@(_ZN7cutlass13device_kernelIN5flash19enable_sm80_to_sm89INS1_16FlashAttnBwdSm80INS1_25CollectiveMainloopBwdSm80ILi2ELi2EN4cute5tupleIJNS5_1CILi64EEENS7_ILi128EEES8_EEENS_10bfloat16_tEfNS_4arch4Sm80ELb0ELb0ELb1ELb0ELb1ELb0ELb0ELb0ELi2ELi2ELi4ELi2ELb1EEENS1_21CollectiveEpilogueBwdISA_SB_SD_Li256ELb0ELb0ELi2EEENS1_19SingleTileSchedulerILb0ELb0ELb0ELi128EEEEEEEEEvNT_6ParamsE)
        /*0524*/ 	.word	0x00000000


	//----- nvinfo : EIATTR_MIN_STACK_SIZE
	.align		4
.L_230:
        /*0528*/ 	.byte	0x04, 0x12
        /*052a*/ 	.short	(.L_232 - .L_231)
	.align		4
.L_231:
        /*052c*/ 	.word	index@(_ZN7cutlass13device_kernelIN5flash19enable_sm80_to_sm89INS1_16FlashAttnBwdSm80INS1_25CollectiveMainloopBwdSm80ILi2ELi2EN4cute5tupleIJNS5_1CILi64EEENS7_ILi128EEES8_EEENS_10bfloat16_tEfNS_4arch4Sm80ELb0ELb0ELb1ELb0ELb0ELb0ELb0ELb0ELi2ELi2ELi4ELi2ELb1EEENS1_24CollectiveEpilogueBwdGQAISA_fSD_Li256ELb0ELb0EEENS1_19SingleTileSchedulerILb0ELb0ELb0ELi128EEEEEEEEEvNT_6ParamsE)
        /*0530*/ 	.word	0x00000000


	//----- nvinfo : EIATTR_MIN_STACK_SIZE
	.align		4
.L_232:
        /*0534*/ 	.byte	0x04, 0x12
        /*0536*/ 	.short	(.L_234 - .L_233)
	.align		4
.L_233:
        /*0538*/ 	.word	index@(_ZN7cutlass13device_kernelIN5flash19enable_sm80_to_sm89INS1_16FlashAttnBwdSm80INS1_25CollectiveMainloopBwdSm80ILi2ELi2EN4cute5tupleIJNS5_1CILi64EEENS7_ILi128EEES8_EEENS_10bfloat16_tEfNS_4arch4Sm80ELb0ELb0ELb1ELb0ELb1ELb0ELb0ELb0ELi2ELi2ELi4ELi2ELb1EEENS1_24CollectiveEpilogueBwdGQAISA_fSD_Li256ELb0ELb1EEENS1_19SingleTileSchedulerILb0ELb0ELb0ELi128EEEEEEEEEvNT_6ParamsE)
        /*053c*/ 	.word	0x00000000


	//----- nvinfo : EIATTR_MIN_STACK_SIZE
	.align		4
.L_234:
        /*0540*/ 	.byte	0x04, 0x12
        /*0542*/ 	.short	(.L_236 - .L_235)
	.align		4
.L_235:
        /*0544*/ 	.word	index@(_ZN7cutlass13device_kernelIN5flash19enable_sm80_to_sm89INS1_16FlashAttnBwdSm80INS1_25CollectiveMainloopBwdSm80ILi2ELi2EN4cute5tupleIJNS5_1CILi64EEENS7_ILi128EEES8_EEENS_10bfloat16_tEfNS_4arch4Sm80ELb0ELb0ELb1ELb1ELb0ELb0ELb0ELb0ELi2ELi2ELi4ELi2ELb1EEENS1_21CollectiveEpilogueBwdISA_SB_SD_Li256ELb1ELb0ELi2EEENS1_19SingleTileSchedulerILb1ELb0ELb0ELi128EEEEEEEEEvNT_6ParamsE)
        /*0548*/ 	.word	0x00000000


	//----- nvinfo : EIATTR_MIN_STACK_SIZE
	.align		4
.L_236:
        /*054c*/ 	.byte	0x04, 0x12
        /*054e*/ 	.short	(.L_238 - .L_237)
	.align		4
.L_237:
        /*0550*/ 	.word	index@(_ZN7cutlass13device_kernelIN5flash19enable_sm80_to_sm89INS1_16FlashAttnBwdSm80INS1_25CollectiveMainloopBwdSm80ILi2ELi2EN4cute5tupleIJNS5_1CILi64EEENS7_ILi128EEES8_EEENS_10bfloat16_tEfNS_4arch4Sm80ELb0ELb0ELb1ELb1ELb1ELb0ELb0ELb0ELi2ELi2ELi4ELi2ELb1EEENS1_21CollectiveEpilogueBwdISA_SB_SD_Li256ELb1ELb0ELi2EEENS1_19SingleTileSchedulerILb1ELb0ELb0ELi128EEEEEEEEEvNT_6ParamsE)
        /*0554*/ 	.word	0x00000000


	//----- nvinfo : EIATTR_MIN_STACK_SIZE
	.align		4
.L_238:
        /*0558*/ 	.byte	0x04, 0x12
        /*055a*/ 	.short	(.L_240 - .L_239)
	.align		4
.L_239:
        /*055c*/ 	.word	index@(_ZN7cutlass13device_kernelIN5flash19enable_sm80_to_sm89INS1_16FlashAttnBwdSm80INS1_25CollectiveMainloopBwdSm80ILi2ELi2EN4cute5tupleIJNS5_1CILi64EEENS7_ILi128EEES8_EEENS_10bfloat16_tEfNS_4arch4Sm80ELb0ELb0ELb1ELb1ELb0ELb0ELb0ELb0ELi2ELi2ELi4ELi2ELb1EEENS1_24CollectiveEpilogueBwdGQAISA_fSD_Li256ELb1ELb0EEENS1_19SingleTileSchedulerILb1ELb0ELb0ELi128EEEEEEEEEvNT_6ParamsE)
        /*0560*/ 	.word	0x00000000


	//----- nvinfo : EIATTR_MIN_STACK_SIZE
	.align		4
.L_240:
        /*0564*/ 	.byte	0x04, 0x12
        /*0566*/ 	.short	(.L_242 - .L_241)
	.align		4
.L_241:
        /*0568*/ 	.word	index@(_ZN7cutlass13device_kernelIN5flash19enable_sm80_to_sm89INS1_16FlashAttnBwdSm80INS1_25CollectiveMainloopBwdSm80ILi2ELi2EN4cute5tupleIJNS5_1CILi64EEENS7_ILi128EEES8_EEENS_10bfloat16_tEfNS_4arch4Sm80ELb0ELb0ELb1ELb1ELb1ELb0ELb0ELb0ELi2ELi2ELi4ELi2ELb1EEENS1_24CollectiveEpilogueBwdGQAISA_fSD_Li256ELb1ELb1EEENS1_19SingleTileSchedulerILb1ELb0ELb0ELi128EEEEEEEEEvNT_6ParamsE)
        /*056c*/ 	.word	0x00000000


	//----- nvinfo : EIATTR_MIN_STACK_SIZE
	.align		4
.L_242:
        /*0570*/ 	.byte	0x04, 0x12
        /*0572*/ 	.short	(.L_244 - .L_243)
	.align		4
.L_243:
        /*0574*/ 	.word	index@(_ZN7cutlass13device_kernelIN5flash19enable_sm80_to_sm89INS1_16FlashAttnBwdSm80INS1_25CollectiveMainloopBwdSm80ILi2ELi2EN4cute5tupleIJNS5_1CILi64EEENS7_ILi128EEES8_EEENS_10bfloat16_tEfNS_4arch4Sm80ELb0ELb1ELb1ELb0ELb0ELb0ELb0ELb0ELi2ELi2ELi4ELi2ELb1EEENS1_21CollectiveEpilogueBwdISA_SB_SD_Li256ELb0ELb0ELi2EEENS1_19SingleTileSchedulerILb0ELb0ELb0ELi128EEEEEEEEEvNT_6ParamsE)
        /*0578*/ 	.word	0x00000000


	//----- nvinfo : EIATTR_MIN_STACK_SIZE
	.align		4
.L_244:
        /*057c*/ 	.byte	0x04, 0x12
        /*057e*/ 	.short	(.L_246 - .L_245)
	.align		4
.L_245:
        /*0580*/ 	.word	index@(_ZN7cutlass13device_kernelIN5flash19enable_sm80_to_sm89INS1_16FlashAttnBwdSm80INS1_25CollectiveMainloopBwdSm80ILi2ELi2EN4cute5tupleIJNS5_1CILi64EEENS7_ILi128EEES8_EEENS_10bfloat16_tEfNS_4arch4Sm80ELb0ELb1ELb1ELb0ELb1ELb0ELb0ELb0ELi2ELi2ELi4ELi2ELb1EEENS1_21CollectiveEpilogueBwdISA_SB_SD_Li256ELb0ELb0ELi2EEENS1_19SingleTileSchedulerILb0ELb0ELb0ELi128EEEEEEEEEvNT_6ParamsE)
        /*0584*/ 	.word	0x00000000


	//----- nvinfo : EIATTR_MIN_STACK_SIZE
	.align		4
.L_246:
        /*0588*/ 	.byte	0x04, 0x12
        /*058a*/ 	.short	(.L_248 - .L_247)
	.align		4
.L_247:
        /*058c*/ 	.word	index@(_ZN7cutlass13device_kernelIN5flash19enable_sm80_to_sm89INS1_16FlashAttnBwdSm80INS1_25CollectiveMainloopBwdSm80ILi2ELi2EN4cute5tupleIJNS5_1CILi64EEENS7_ILi128EEES8_EEENS_10bfloat16_tEfNS_4arch4Sm80ELb0ELb1ELb1ELb0ELb0ELb0ELb0ELb0ELi2ELi2ELi4ELi2ELb1EEENS1_24CollectiveEpilogueBwdGQAISA_fSD_Li256ELb0ELb0EEENS1_19SingleTileSchedulerILb0ELb0ELb0ELi128EEEEEEEEEvNT_6ParamsE)
        /*0590*/ 	.word	0x00000000


	//----- nvinfo : EIATTR_MIN_STACK_SIZE
	.align		4
.L_248:
        /*0594*/ 	.byte	0x04, 0x12
        /*0596*/ 	.short	(.L_250 - .L_249)
	.align		4
.L_249:
        /*0598*/ 	.word	index@(_ZN7cutlass13device_kernelIN5flash19enable_sm80_to_sm89INS1_16FlashAttnBwdSm80INS1_25CollectiveMainloopBwdSm80ILi2ELi2EN4cute5tupleIJNS5_1CILi64EEENS7_ILi128EEES8_EEENS_10bfloat16_tEfNS_4arch4Sm80ELb0ELb1ELb1ELb0ELb1ELb0ELb0ELb0ELi2ELi2ELi4ELi2ELb1EEENS1_24CollectiveEpilogueBwdGQAISA_fSD_Li256ELb0ELb1EEENS1_19SingleTileSchedulerILb0ELb0ELb0ELi128EEEEEEEEEvNT_6ParamsE)
        /*059c*/ 	.word	0x00000000


	//----- nvinfo : EIATTR_MIN_STACK_SIZE
	.align		4
.L_250:
        /*05a0*/ 	.byte	0x04, 0x12
        /*05a2*/ 	.short	(.L_252 - .L_251)
	.align		4
.L_251:
        /*05a4*/ 	.word	index@(_ZN7cutlass13device_kernelIN5flash19enable_sm80_to_sm89INS1_16FlashAttnBwdSm80INS1_25CollectiveMainloopBwdSm80ILi2ELi2EN4cute5tupleIJNS5_1CILi64EEENS7_ILi128EEES8_EEENS_10bfloat16_tEfNS_4arch4Sm80ELb0ELb1ELb1ELb1ELb0ELb0ELb0ELb0ELi2ELi2ELi4ELi2ELb1EEENS1_21CollectiveEpilogueBwdISA_SB_SD_Li256ELb1ELb0ELi2EEENS1_19SingleTileSchedulerILb1ELb0ELb0ELi128EEEEEEEEEvNT_6ParamsE)
        /*05a8*/ 	.word	0x00000000


	//----- nvinfo : EIATTR_MIN_STACK_SIZE
	.align		4
.L_252:
        /*05ac*/ 	.byte	0x04, 0x12
        /*05ae*/ 	.short	(.L_254 - .L_253)
	.align		4
.L_253:
        /*05b0*/ 	.word	index@(_ZN7cutlass13device_kernelIN5flash19enable_sm80_to_sm89INS1_16FlashAttnBwdSm80INS1_25CollectiveMainloopBwdSm80ILi2ELi2EN4cute5tupleIJNS5_1CILi64EEENS7_ILi128EEES8_EEENS_10bfloat16_tEfNS_4arch4Sm80ELb0ELb1ELb1ELb1ELb1ELb0ELb0ELb0ELi2ELi2ELi4ELi2ELb1EEENS1_21CollectiveEpilogueBwdISA_SB_SD_Li256ELb1ELb0ELi2EEENS1_19SingleTileSchedulerILb1ELb0ELb0ELi128EEEEEEEEEvNT_6ParamsE)
        /*05b4*/ 	.word	0x00000000


	//----- nvinfo : EIATTR_MIN_STACK_SIZE
	.align		4
.L_254:
        /*05b8*/ 	.byte	0x04, 0x12
        /*05ba*/ 	.short	(.L_256 - .L_255)
	.align		4
.L_255:
        /*05bc*/ 	.word	index@(_ZN7cutlass13device_kernelIN5flash19enable_sm80_to_sm89INS1_16FlashAttnBwdSm80INS1_25CollectiveMainloopBwdSm80ILi2ELi2EN4cute5tupleIJNS5_1CILi64EEENS7_ILi128EEES8_EEENS_10bfloat16_tEfNS_4arch4Sm80ELb0ELb1ELb1ELb1ELb0ELb0ELb0ELb0ELi2ELi2ELi4ELi2ELb1EEENS1_24CollectiveEpilogueBwdGQAISA_fSD_Li256ELb1ELb0EEENS1_19SingleTileSchedulerILb1ELb0ELb0ELi128EEEEEEEEEvNT_6ParamsE)
        /*05c0*/ 	.word	0x00000000


	//----- nvinfo : EIATTR_MIN_STACK_SIZE
	.align		4
.L_256:
        /*05c4*/ 	.byte	0x04, 0x12
        /*05c6*/ 	.short	(.L_258 - .L_257)
	.align		4
.L_257:
        /*05c8*/ 	.word	index@(_ZN7cutlass13device_kernelIN5flash19enable_sm80_to_sm89INS1_16FlashAttnBwdSm80INS1_25CollectiveMainloopBwdSm80ILi2ELi2EN4cute5tupleIJNS5_1CILi64EEENS7_ILi128EEES8_EEENS_10bfloat16_tEfNS_4arch4Sm80ELb0ELb1ELb1ELb1ELb1ELb0ELb0ELb0ELi2ELi2ELi4ELi2ELb1EEENS1_24CollectiveEpilogueBwdGQAISA_fSD_Li256ELb1ELb1EEENS1_19SingleTileSchedulerILb1ELb0ELb0ELi128EEEEEEEEEvNT_6ParamsE)
        /*05cc*/ 	.word	0x00000000


	//----- nvinfo : EIATTR_MIN_STACK_SIZE
	.align		4
.L_258:
        /*05d0*/ 	.byte	0x04, 0x12
        /*05d2*/ 	.short	(.L_260 - .L_259)
	.align		4
.L_259:
        /*05d4*/ 	.word	index@(_ZN7cutlass13device_kernelIN5flash19enable_sm80_to_sm89INS1_16FlashAttnBwdSm80INS1_25CollectiveMainloopBwdSm80ILi2ELi2EN4cute5tupleIJNS5_1CILi64EEENS7_ILi128EEES8_EEENS_10bfloat16_tEfNS_4arch4Sm80ELb1ELb0ELb1ELb0ELb0ELb0ELb0ELb0ELi2ELi2ELi4ELi2ELb1EEENS1_21CollectiveEpilogueBwdISA_SB_SD_Li256ELb0ELb0ELi2EEENS1_25SingleTileBwdLPTSchedulerILb0ELi128ELb0EEEEEEEEEvNT_6ParamsE)
        /*05d8*/ 	.word	0x00000000


	//----- nvinfo : EIATTR_MIN_STACK_SIZE
	.align		4
.L_260:
        /*05dc*/ 	.byte	0x04, 0x12
        /*05de*/ 	.short	(.L_262 - .L_261)
	.align		4
.L_261:
        /*05e0*/ 	.word	index@(_ZN7cutlass13device_kernelIN5flash19enable_sm80_to_sm89INS1_16FlashAttnBwdSm80INS1_25CollectiveMainloopBwdSm80ILi2ELi2EN4cute5tupleIJNS5_1CILi64EEENS7_ILi128EEES8_EEENS_10bfloat16_tEfNS_4arch4Sm80ELb1ELb0ELb1ELb0ELb1ELb0ELb0ELb0ELi2ELi2ELi4ELi2ELb1EEENS1_21CollectiveEpilogueBwdISA_SB_SD_Li256ELb0ELb0ELi2EEENS1_25SingleTileBwdLPTSchedulerILb0ELi128ELb1EEEEEEEEEvNT_6ParamsE)
        /*05e4*/ 	.word	0x00000000


	//----- nvinfo : EIATTR_MIN_STACK_SIZE
	.align		4
.L_262:
        /*05e8*/ 	.byte	0x04, 0x12
        /*05ea*/ 	.short	(.L_264 - .L_263)
	.align		4
.L_263:
        /*05ec*/ 	.word	index@(_ZN7cutlass13device_kernelIN5flash19enable_sm80_to_sm89INS1_16FlashAttnBwdSm80INS1_25CollectiveMainloopBwdSm80ILi2ELi2EN4cute5tupleIJNS5_1CILi64EEENS7_ILi128EEES8_EEENS_10bfloat16_tEfNS_4arch4Sm80ELb1ELb0ELb1ELb0ELb0ELb0ELb0ELb0ELi2ELi2ELi4ELi2ELb1EEENS1_24CollectiveEpilogueBwdGQAISA_fSD_Li256ELb0ELb0EEENS1_25SingleTileBwdLPTSchedulerILb0ELi128ELb0EEEEEEEEEvNT_6ParamsE)
        /*05f0*/ 	.word	0x00000000


	//----- nvinfo : EIATTR_MIN_STACK_SIZE
	.align		4
.L_264:
        /*05f4*/ 	.byte	0x04, 0x12
        /*05f6*/ 	.short	(.L_266 - .L_265)
	.align		4
.L_265:
        /*05f8*/ 	.word	index@(_ZN7cutlass13device_kernelIN5flash19enable_sm80_to_sm89INS1_16FlashAttnBwdSm80INS1_25CollectiveMainloopBwdSm80ILi2ELi2EN4cute5tupleIJNS5_1CILi64EEENS7_ILi128EEES8_EEENS_10bfloat16_tEfNS_4arch4Sm80ELb1ELb0ELb1ELb0ELb1ELb0ELb0ELb0ELi2ELi2ELi4ELi2ELb1EEENS1_24CollectiveEpilogueBwdGQAISA_fSD_Li256ELb0ELb1EEENS1_25SingleTileBwdLPTSchedulerILb0ELi128ELb1EEEEEEEEEvNT_6ParamsE)
        /*05fc*/ 	.word	0x00000000


	//----- nvinfo : EIATTR_MIN_STACK_SIZE
	.align		4
.L_266:
        /*0600*/ 	.byte	0x04, 0x12
        /*0602*/ 	.short	(.L_268 - .L_267)
	.align		4
.L_267:
        /*0604*/ 	.word	index@(_ZN7cutlass13device_kernelIN5flash22FlashAttnBwdPreprocessIN4cute5tupleIJNS3_1CILi64EEES6_EEENS_10bfloat16_tEfNS_4arch4Sm80ELb1ELb0EEEEEvNT_6ParamsE)
        /*0608*/ 	.word	0x00000000


	//----- nvinfo : EIATTR_MIN_STACK_SIZE
	.align		4
.L_268:
        /*060c*/ 	.byte	0x04, 0x12
        /*060e*/ 	.short	(.L_270 - .L_269)
	.align		4
.L_269:
        /*0610*/ 	.word	index@(_ZN7cutlass13device_kernelIN5flash19enable_sm80_to_sm89INS1_16FlashAttnBwdSm80INS1_25CollectiveMainloopBwdSm80ILi2ELi2EN4cute5tupleIJNS5_1CILi64EEENS7_ILi128EEES8_EEENS_10bfloat16_tEfNS_4arch4Sm80ELb1ELb0ELb1ELb1ELb0ELb0ELb0ELb0ELi2ELi2ELi4ELi2ELb1EEENS1_21CollectiveEpilogueBwdISA_SB_SD_Li256ELb1ELb0ELi2EEENS1_25SingleTileBwdLPTSchedulerILb1ELi128ELb0EEEEEEEEEvNT_6ParamsE)
        /*0614*/ 	.word	0x00000000


	//----- nvinfo : EIATTR_MIN_STACK_SIZE
	.align		4
.L_270:
        /*0618*/ 	.byte	0x04, 0x12
        /*061a*/ 	.short	(.L_272 - .L_271)
	.align		4
.L_271:
        /*061c*/ 	.word	index@(_ZN7cutlass13device_kernelIN5flash19enable_sm80_to_sm89INS1_16FlashAttnBwdSm80INS1_25CollectiveMainloopBwdSm80ILi2ELi2EN4cute5tupleIJNS5_1CILi64EEENS7_ILi128EEES8_EEENS_10bfloat16_tEfNS_4arch4Sm80ELb1ELb0ELb1ELb1ELb1ELb0ELb0ELb0ELi2ELi2ELi4ELi2ELb1EEENS1_21CollectiveEpilogueBwdISA_SB_SD_Li256ELb1ELb0ELi2EEENS1_25SingleTileBwdLPTSchedulerILb1ELi128ELb1EEEEEEEEEvNT_6ParamsE)
        /*0620*/ 	.word	0x00000000


	//----- nvinfo : EIATTR_MIN_STACK_SIZE
	.align		4
.L_272:
        /*0624*/ 	.byte	0x04, 0x12
        /*0626*/ 	.short	(.L_274 - .L_273)
	.align		4
.L_273:
        /*0628*/ 	.word	index@(_ZN7cutlass13device_kernelIN5flash19enable_sm80_to_sm89INS1_16FlashAttnBwdSm80INS1_25CollectiveMainloopBwdSm80ILi2ELi2EN4cute5tupleIJNS5_1CILi64EEENS7_ILi128EEES8_EEENS_10bfloat16_tEfNS_4arch4Sm80ELb1ELb0ELb1ELb1ELb0ELb0ELb0ELb0ELi2ELi2ELi4ELi2ELb1EEENS1_24CollectiveEpilogueBwdGQAISA_fSD_Li256ELb1ELb0EEENS1_25SingleTileBwdLPTSchedulerILb1ELi128ELb0EEEEEEEEEvNT_6ParamsE)
        /*062c*/ 	.word	0x00000000


	//----- nvinfo : EIATTR_MIN_STACK_SIZE
	.align		4
.L_274:
        /*0630*/ 	.byte	0x04, 0x12
        /*0632*/ 	.short	(.L_276 - .L_275)
	.align		4
.L_275:
        /*0634*/ 	.word	index@(_ZN7cutlass13device_kernelIN5flash32FlashAttnBwdPostprocessConvertdQIN4cute5tupleIJNS3_1CILi64EEES6_EEENS_10bfloat16_tEfNS_4arch4Sm80ELi256ENS3_8TiledMMAINS3_8MMA_AtomIJNS3_30SM80_16x8x16_F32BF16BF16F32_TNEEEENS3_6LayoutINS4_IJNS5_ILi2EEENS5_ILi4EEENS5_ILi1EEEEEENS4_IJSI_SG_NS5_ILi0EEEEEEEENS4_IJNS5_ILi32EEES6_NS5_ILi16EEEEEEEELb0EEEEEvNT_6ParamsE)
        /*0638*/ 	.word	0x00000000


	//----- nvinfo : EIATTR_MIN_STACK_SIZE
	.align		4
.L_276:
        /*063c*/ 	.byte	0x04, 0x12
        /*063e*/ 	.short	(.L_278 - .L_277)
	.align		4
.L_277:
        /*0640*/ 	.word	index@(_ZN7cutlass13device_kernelIN5flash19enable_sm80_to_sm89INS1_16FlashAttnBwdSm80INS1_25CollectiveMainloopBwdSm80ILi2ELi2EN4cute5tupleIJNS5_1CILi64EEENS7_ILi128EEES8_EEENS_10bfloat16_tEfNS_4arch4Sm80ELb1ELb0ELb1ELb1ELb1ELb0ELb0ELb0ELi2ELi2ELi4ELi2ELb1EEENS1_24CollectiveEpilogueBwdGQAISA_fSD_Li256ELb1ELb1EEENS1_25SingleTileBwdLPTSchedulerILb1ELi128ELb1EEEEEEEEEvNT_6ParamsE)
        /*0644*/ 	.word	0x00000000


	//----- nvinfo : EIATTR_MIN_STACK_SIZE
	.align		4
.L_278:
        /*0648*/ 	.byte	0x04, 0x12
        /*064a*/ 	.short	(.L_280 - .L_279)
	.align		4
.L_279:
        /*064c*/ 	.word	index@(_ZN7cutlass13device_kernelIN5flash22FlashAttnBwdPreprocessIN4cute5tupleIJNS3_1CILi64EEES6_EEENS_10bfloat16_tEfNS_4arch4Sm80ELb1ELb1EEEEEvNT_6ParamsE)
        /*0650*/ 	.word	0x00000000


	//----- nvinfo : EIATTR_MIN_STACK_SIZE
	.align		4
.L_280:
        /*0654*/ 	.byte	0x04, 0x12
        /*0656*/ 	.short	(.L_282 - .L_281)
	.align		4
.L_281:
        /*0658*/ 	.word	index@(_ZN7cutlass13device_kernelIN5flash19enable_sm80_to_sm89INS1_16FlashAttnBwdSm80INS1_25CollectiveMainloopBwdSm80ILi2ELi2EN4cute5tupleIJNS5_1CILi128EEES8_NS7_ILi64EEEEEENS_10bfloat16_tEfNS_4arch4Sm80ELb0ELb0ELb1ELb0ELb0ELb0ELb0ELb0ELi2ELi4ELi4ELi4ELb0EEENS1_21CollectiveEpilogueBwdISA_SB_SD_Li256ELb0ELb0ELi2EEENS1_19SingleTileSchedulerILb0ELb0ELb0ELi128EEEEEEEEEvNT_6ParamsE)
        /*065c*/ 	.word	0x00000000


	//----- nvinfo : EIATTR_MIN_STACK_SIZE
	.align		4
.L_282:
        /*0660*/ 	.byte	0x04, 0x12
        /*0662*/ 	.short	(.L_284 - .L_283)
	.align		4
.L_283:
        /*0664*/ 	.word	index@(_ZN7cutlass13device_kernelIN5flash19enable_sm80_to_sm89INS1_16FlashAttnBwdSm80INS1_25CollectiveMainloopBwdSm80ILi2ELi2EN4cute5tupleIJNS5_1CILi128EEES8_NS7_ILi64EEEEEENS_10bfloat16_tEfNS_4arch4Sm80ELb0ELb0ELb1ELb0ELb1ELb0ELb0ELb0ELi2ELi4ELi4ELi4ELb0EEENS1_21CollectiveEpilogueBwdISA_SB_SD_Li256ELb0ELb0ELi2EEENS1_19SingleTileSchedulerILb0ELb0ELb0ELi128EEEEEEEEEvNT_6ParamsE)
        /*0668*/ 	.word	0x00000000


	//----- nvinfo : EIATTR_MIN_STACK_SIZE
	.align		4
.L_284:
        /*066c*/ 	.byte	0x04, 0x12
        /*066e*/ 	.short	(.L_286 - .L_285)
	.align		4
.L_285:
        /*0670*/ 	.word	index@(_ZN7cutlass13device_kernelIN5flash19enable_sm80_to_sm89INS1_16FlashAttnBwdSm80INS1_25CollectiveMainloopBwdSm80ILi2ELi2EN4cute5tupleIJNS5_1CILi128EEES8_NS7_ILi64EEEEEENS_10bfloat16_tEfNS_4arch4Sm80ELb0ELb0ELb1ELb0ELb0ELb0ELb0ELb0ELi2ELi4ELi4ELi4ELb0EEENS1_24CollectiveEpilogueBwdGQAISA_fSD_Li256ELb0ELb0EEENS1_19SingleTileSchedulerILb0ELb0ELb0ELi128EEEEEEEEEvNT_6ParamsE)
        /*0674*/ 	.word	0x00000000


	//----- nvinfo : EIATTR_MIN_STACK_SIZE
	.align		4
.L_286:
        /*0678*/ 	.byte	0x04, 0x12
        /*067a*/ 	.short	(.L_288 - .L_287)
	.align		4
.L_287:
        /*067c*/ 	.word	index@(_ZN7cutlass13device_kernelIN5flash19enable_sm80_to_sm89INS1_16FlashAttnBwdSm80INS1_25CollectiveMainloopBwdSm80ILi2ELi2EN4cute5tupleIJNS5_1CILi128EEES8_NS7_ILi64EEEEEENS_10bfloat16_tEfNS_4arch4Sm80ELb0ELb0ELb1ELb0ELb1ELb0ELb0ELb0ELi2ELi4ELi4ELi4ELb0EEENS1_24CollectiveEpilogueBwdGQAISA_fSD_Li256ELb0ELb1EEENS1_19SingleTileSchedulerILb0ELb0ELb0ELi128EEEEEEEEEvNT_6ParamsE)
        /*0680*/ 	.word	0x00000000


	//----- nvinfo : EIATTR_MIN_STACK_SIZE
	.align		4
.L_288:
        /*0684*/ 	.byte	0x04, 0x12
        /*0686*/ 	.short	(.L_290 - .L_289)
	.align		4
.L_289:
        /*0688*/ 	.word	index@(_ZN7cutlass13device_kernelIN5flash19enable_sm80_to_sm89INS1_16FlashAttnBwdSm80INS1_25CollectiveMainloopBwdSm80ILi2ELi2EN4cute5tupleIJNS5_1CILi128EEES8_NS7_ILi64EEEEEENS_10bfloat16_tEfNS_4arch4Sm80ELb0ELb0ELb1ELb1ELb0ELb0ELb0ELb0ELi2ELi4ELi4ELi4ELb0EEENS1_21CollectiveEpilogueBwdISA_SB_SD_Li256ELb1ELb0ELi2EEENS1_19SingleTileSchedulerILb1ELb0ELb0ELi128EEEEEEEEEvNT_6ParamsE)
        /*068c*/ 	.word	0x00000000


	//----- nvinfo : EIATTR_MIN_STACK_SIZE
	.align		4
.L_290:
        /*0690*/ 	.byte	0x04, 0x12
        /*0692*/ 	.short	(.L_292 - .L_291)
	.align		4
.L_291:
        /*0694*/ 	.word	index@(_ZN7cutlass13device_kernelIN5flash19enable_sm80_to_sm89INS1_16FlashAttnBwdSm80INS1_25CollectiveMainloopBwdSm80ILi2ELi2EN4cute5tupleIJNS5_1CILi128EEES8_NS7_ILi64EEEEEENS_10bfloat16_tEfNS_4arch4Sm80ELb0ELb0ELb1ELb1ELb1ELb0ELb0ELb0ELi2ELi4ELi4ELi4ELb0EEENS1_21CollectiveEpilogueBwdISA_SB_SD_Li256ELb1ELb0ELi2EEENS1_19SingleTileSchedulerILb1ELb0ELb0ELi128EEEEEEEEEvNT_6ParamsE)
        /*0698*/ 	.word	0x00000000


	//----- nvinfo : EIATTR_MIN_STACK_SIZE
	.align		4
.L_292:
        /*069c*/ 	.byte	0x04, 0x12
        /*069e*/ 	.short	(.L_294 - .L_293)
	.align		4
.L_293:
        /*06a0*/ 	.word	index@(_ZN7cutlass13device_kernelIN5flash19enable_sm80_to_sm89INS1_16FlashAttnBwdSm80INS1_25CollectiveMainloopBwdSm80ILi2ELi2EN4cute5tupleIJNS5_1CILi128EEES8_NS7_ILi64EEEEEENS_10bfloat16_tEfNS_4arch4Sm80ELb0ELb0ELb1ELb1ELb0ELb0ELb0ELb0ELi2ELi4ELi4ELi4ELb0EEENS1_24CollectiveEpilogueBwdGQAISA_fSD_Li256ELb1ELb0EEENS1_19SingleTileSchedulerILb1ELb0ELb0ELi128EEEEEEEEEvNT_6ParamsE)
        /*06a4*/ 	.word	0x00000000


	//----- nvinfo : EIATTR_MIN_STACK_SIZE
	.align		4
.L_294:
        /*06a8*/ 	.byte	0x04, 0x12
        /*06aa*/ 	.short	(.L_296 - .L_295)
	.align		4
.L_295:
        /*06ac*/ 	.word	index@(_ZN7cutlass13device_kernelIN5flash19enable_sm80_to_sm89INS1_16FlashAttnBwdSm80INS1_25CollectiveMainloopBwdSm80ILi2ELi2EN4cute5tupleIJNS5_1CILi128EEES8_NS7_ILi64EEEEEENS_10bfloat16_tEfNS_4arch4Sm80ELb0ELb0ELb1ELb1ELb1ELb0ELb0ELb0ELi2ELi4ELi4ELi4ELb0EEENS1_24CollectiveEpilogueBwdGQAISA_fSD_Li256ELb1ELb1EEENS1_19SingleTileSchedulerILb1ELb0ELb0ELi128EEEEEEEEEvNT_6ParamsE)
        /*06b0*/ 	.word	0x00000000


	//----- nvinfo : EIATTR_MIN_STACK_SIZE
	.align		4
.L_296:
        /*06b4*/ 	.byte	0x04, 0x12
        /*06b6*/ 	.short	(.L_298 - .L_297)
	.align		4
.L_297:
        /*06b8*/ 	.word	index@(_ZN7cutlass13device_kernelIN5flash19enable_sm80_to_sm89INS1_16FlashAttnBwdSm80INS1_25CollectiveMainloopBwdSm80ILi2ELi2EN4cute5tupleIJNS5_1CILi128EEES8_NS7_ILi64EEEEEENS_10bfloat16_tEfNS_4arch4Sm80ELb0ELb1ELb1ELb0ELb0ELb0ELb0ELb0ELi2ELi4ELi4ELi4ELb0EEENS1_21CollectiveEpilogueBwdISA_SB_SD_Li256ELb0ELb0ELi2EEENS1_19SingleTileSchedulerILb0ELb0ELb0ELi128EEEEEEEEEvNT_6ParamsE)
        /*06bc*/ 	.word	0x00000000


	//----- nvinfo : EIATTR_MIN_STACK_SIZE
	.align		4
.L_298:
        /*06c0*/ 	.byte	0x04, 0x12
        /*06c2*/ 	.short	(.L_300 - .L_299)
	.align		4
.L_299:
        /*06c4*/ 	.word	index@(_ZN7cutlass13device_kernelIN5flash19enable_sm80_to_sm89INS1_16FlashAttnBwdSm80INS1_25CollectiveMainloopBwdSm80ILi2ELi2EN4cute5tupleIJNS5_1CILi128EEES8_NS7_ILi64EEEEEENS_10bfloat16_tEfNS_4arch4Sm80ELb0ELb1ELb1ELb0ELb1ELb0ELb0ELb0ELi2ELi4ELi4ELi4ELb0EEENS1_21CollectiveEpilogueBwdISA_SB_SD_Li256ELb0ELb0ELi2EEENS1_19SingleTileSchedulerILb0ELb0ELb0ELi128EEEEEEEEEvNT_6ParamsE)
        /*06c8*/ 	.word	0x00000000


	//----- nvinfo : EIATTR_MIN_STACK_SIZE
	.align		4
.L_300:
        /*06cc*/ 	.byte	0x04, 0x12
        /*06ce*/ 	.short	(.L_302 - .L_301)
	.align		4
.L_301:
        /*06d0*/ 	.word	index@(_ZN7cutlass13device_kernelIN5flash19enable_sm80_to_sm89INS1_16FlashAttnBwdSm80INS1_25CollectiveMainloopBwdSm80ILi2ELi2EN4cute5tupleIJNS5_1CILi128EEES8_NS7_ILi64EEEEEENS_10bfloat16_tEfNS_4arch4Sm80ELb0ELb1ELb1ELb0ELb0ELb0ELb0ELb0ELi2ELi4ELi4ELi4ELb0EEENS1_24CollectiveEpilogueBwdGQAISA_fSD_Li256ELb0ELb0EEENS1_19SingleTileSchedulerILb0ELb0ELb0ELi128EEEEEEEEEvNT_6ParamsE)
        /*06d4*/ 	.word	0x00000000


	//----- nvinfo : EIATTR_MIN_STACK_SIZE
	.align		4
.L_302:
        /*06d8*/ 	.byte	0x04, 0x12
        /*06da*/ 	.short	(.L_304 - .L_303)
	.align		4
.L_303:
        /*06dc*/ 	.word	index@(_ZN7cutlass13device_kernelIN5flash19enable_sm80_to_sm89INS1_16FlashAttnBwdSm80INS1_25CollectiveMainloopBwdSm80ILi2ELi2EN4cute5tupleIJNS5_1CILi128EEES8_NS7_ILi64EEEEEENS_10bfloat16_tEfNS_4arch4Sm80ELb0ELb1ELb1ELb0ELb1ELb0ELb0ELb0ELi2ELi4ELi4ELi4ELb0EEENS1_24CollectiveEpilogueBwdGQAISA_fSD_Li256ELb0ELb1EEENS1_19SingleTileSchedulerILb0ELb0ELb0ELi128EEEEEEEEEvNT_6ParamsE)
        /*06e0*/ 	.word	0x00000000


	//----- nvinfo : EIATTR_MIN_STACK_SIZE
	.align		4
.L_304:
        /*06e4*/ 	.byte	0x04, 0x12
        /*06e6*/ 	.short	(.L_306 - .L_305)
	.align		4
.L_305:
        /*06e8*/ 	.word	index@(_ZN7cutlass13device_kernelIN5flash19enable_sm80_to_sm89INS1_16FlashAttnBwdSm80INS1_25CollectiveMainloopBwdSm80ILi2ELi2EN4cute5tupleIJNS5_1CILi128EEES8_NS7_ILi64EEEEEENS_10bfloat16_tEfNS_4arch4Sm80ELb0ELb1ELb1ELb1ELb0ELb0ELb0ELb0ELi2ELi4ELi4ELi4ELb0EEENS1_21CollectiveEpilogueBwdISA_SB_SD_Li256ELb1ELb0ELi2EEENS1_19SingleTileSchedulerILb1ELb0ELb0ELi128EEEEEEEEEvNT_6ParamsE)
        /*06ec*/ 	.word	0x00000000


	//----- nvinfo : EIATTR_MIN_STACK_SIZE
	.align		4
.L_306:
        /*06f0*/ 	.byte	0x04, 0x12
        /*06f2*/ 	.short	(.L_308 - .L_307)
	.align		4
.L_307:
        /*06f4*/ 	.word	index@(_ZN7cutlass13device_kernelIN5flash19enable_sm80_to_sm89INS1_16FlashAttnBwdSm80INS1_25CollectiveMainloopBwdSm80ILi2ELi2EN4cute5tupleIJNS5_1CILi128EEES8_NS7_ILi64EEEEEENS_10bfloat16_tEfNS_4arch4Sm80ELb0ELb1ELb1ELb1ELb1ELb0ELb0ELb0ELi2ELi4ELi4ELi4ELb0EEENS1_21CollectiveEpilogueBwdISA_SB_SD_Li256ELb1ELb0ELi2EEENS1_19SingleTileSchedulerILb1ELb0ELb0ELi128EEEEEEEEEvNT_6ParamsE)
        /*06f8*/ 	.word	0x00000000


	//----- nvinfo : EIATTR_MIN_STACK_SIZE
	.align		4
.L_308:
        /*06fc*/ 	.byte	0x04, 0x12
        /*06fe*/ 	.short	(.L_310 - .L_309)
	.align		4
.L_309:
        /*0700*/ 	.word	index@(_ZN7cutlass13device_kernelIN5flash19enable_sm80_to_sm89INS1_16FlashAttnBwdSm80INS1_25CollectiveMainloopBwdSm80ILi2ELi2EN4cute5tupleIJNS5_1CILi128EEES8_NS7_ILi64EEEEEENS_10bfloat16_tEfNS_4arch4Sm80ELb0ELb1ELb1ELb1ELb0ELb0ELb0ELb0ELi2ELi4ELi4ELi4ELb0EEENS1_24CollectiveEpilogueBwdGQAISA_fSD_Li256ELb1ELb0EEENS1_19SingleTileSchedulerILb1ELb0ELb0ELi128EEEEEEEEEvNT_6ParamsE)
        /*0704*/ 	.word	0x00000000


	//----- nvinfo : EIATTR_MIN_STACK_SIZE
	.align		4
.L_310:
        /*0708*/ 	.byte	0x04, 0x12
        /*070a*/ 	.short	(.L_312 - .L_311)
	.align		4
.L_311:
        /*070c*/ 	.word	index@(_ZN7cutlass13device_kernelIN5flash19enable_sm80_to_sm89INS1_16FlashAttnBwdSm80INS1_25CollectiveMainloopBwdSm80ILi2ELi2EN4cute5tupleIJNS5_1CILi128EEES8_NS7_ILi64EEEEEENS_10bfloat16_tEfNS_4arch4Sm80ELb0ELb1ELb1ELb1ELb1ELb0ELb0ELb0ELi2ELi4ELi4ELi4ELb0EEENS1_24CollectiveEpilogueBwdGQAISA_fSD_Li256ELb1ELb1EEENS1_19SingleTileSchedulerILb1ELb0ELb0ELi128EEEEEEEEEvNT_6ParamsE)
        /*0710*/ 	.word	0x00000000


	//----- nvinfo : EIATTR_MIN_STACK_SIZE
	.align		4
.L_312:
        /*0714*/ 	.byte	0x04, 0x12
        /*0716*/ 	.short	(.L_314 - .L_313)
	.align		4
.L_313:
        /*0718*/ 	.word	index@(_ZN7cutlass13device_kernelIN5flash19enable_sm80_to_sm89INS1_16FlashAttnBwdSm80INS1_25CollectiveMainloopBwdSm80ILi2ELi2EN4cute5tupleIJNS5_1CILi128EEES8_NS7_ILi64EEEEEENS_10bfloat16_tEfNS_4arch4Sm80ELb1ELb0ELb1ELb0ELb0ELb0ELb0ELb0ELi2ELi4ELi4ELi4ELb0EEENS1_21CollectiveEpilogueBwdISA_SB_SD_Li256ELb0ELb0ELi2EEENS1_25SingleTileBwdLPTSchedulerILb0ELi128ELb0EEEEEEEEEvNT_6ParamsE)
        /*071c*/ 	.word	0x00000000


	//----- nvinfo : EIATTR_MIN_STACK_SIZE
	.align		4
.L_314:
        /*0720*/ 	.byte	0x04, 0x12
        /*0722*/ 	.short	(.L_316 - .L_315)
	.align		4
.L_315:
        /*0724*/ 	.word	index@(_ZN7cutlass13device_kernelIN5flash19enable_sm80_to_sm89INS1_16FlashAttnBwdSm80INS1_25CollectiveMainloopBwdSm80ILi2ELi2EN4cute5tupleIJNS5_1CILi128EEES8_NS7_ILi64EEEEEENS_10bfloat16_tEfNS_4arch4Sm80ELb1ELb0ELb1ELb0ELb1ELb0ELb0ELb0ELi2ELi4ELi4ELi4ELb0EEENS1_21CollectiveEpilogueBwdISA_SB_SD_Li256ELb0ELb0ELi2EEENS1_25SingleTileBwdLPTSchedulerILb0ELi128ELb1EEEEEEEEEvNT_6ParamsE)
        /*0728*/ 	.word	0x00000000


	//----- nvinfo : EIATTR_MIN_STACK_SIZE
	.align		4
.L_316:
        /*072c*/ 	.byte	0x04, 0x12
        /*072e*/ 	.short	(.L_318 - .L_317)
	.align		4
.L_317:
        /*0730*/ 	.word	index@(_ZN7cutlass13device_kernelIN5flash19enable_sm80_to_sm89INS1_16FlashAttnBwdSm80INS1_25CollectiveMainloopBwdSm80ILi2ELi2EN4cute5tupleIJNS5_1CILi128EEES8_NS7_ILi64EEEEEENS_10bfloat16_tEfNS_4arch4Sm80ELb1ELb0ELb1ELb0ELb0ELb0ELb0ELb0ELi2ELi4ELi4ELi4ELb0EEENS1_24CollectiveEpilogueBwdGQAISA_fSD_Li256ELb0ELb0EEENS1_25SingleTileBwdLPTSchedulerILb0ELi128ELb0EEEEEEEEEvNT_6ParamsE)
        /*0734*/ 	.word	0x00000000


	//----- nvinfo : EIATTR_MIN_STACK_SIZE
	.align		4
.L_318:
        /*0738*/ 	.byte	0x04, 0x12
        /*073a*/ 	.short	(.L_320 - .L_319)
	.align		4
.L_319:
        /*073c*/ 	.word	index@(_ZN7cutlass13device_kernelIN5flash19enable_sm80_to_sm89INS1_16FlashAttnBwdSm80INS1_25CollectiveMainloopBwdSm80ILi2ELi2EN4cute5tupleIJNS5_1CILi128EEES8_NS7_ILi64EEEEEENS_10bfloat16_tEfNS_4arch4Sm80ELb1ELb0ELb1ELb0ELb1ELb0ELb0ELb0ELi2ELi4ELi4ELi4ELb0EEENS1_24CollectiveEpilogueBwdGQAISA_fSD_Li256ELb0ELb1EEENS1_25SingleTileBwdLPTSchedulerILb0ELi128ELb1EEEEEEEEEvNT_6ParamsE)
        /*0740*/ 	.word	0x00000000


	//----- nvinfo : EIATTR_MIN_STACK_SIZE
	.align		4
.L_320:
        /*0744*/ 	.byte	0x04, 0x12
        /*0746*/ 	.short	(.L_322 - .L_321)
	.align		4
.L_321:
        /*0748*/ 	.word	index@(_ZN7cutlass13device_kernelIN5flash22FlashAttnBwdPreprocessIN4cute5tupleIJNS3_1CILi128EEENS5_ILi64EEEEEENS_10bfloat16_tEfNS_4arch4Sm80ELb1ELb0EEEEEvNT_6ParamsE)
        /*074c*/ 	.word	0x00000000


	//----- nvinfo : EIATTR_MIN_STACK_SIZE
	.align		4
.L_322:
        /*0750*/ 	.byte	0x04, 0x12
        /*0752*/ 	.short	(.L_324 - .L_323)
	.align		4
.L_323:
        /*0754*/ 	.word	index@(_ZN7cutlass13device_kernelIN5flash19enable_sm80_to_sm89INS1_16FlashAttnBwdSm80INS1_25CollectiveMainloopBwdSm80ILi2ELi2EN4cute5tupleIJNS5_1CILi128EEES8_NS7_ILi64EEEEEENS_10bfloat16_tEfNS_4arch4Sm80ELb1ELb0ELb1ELb1ELb0ELb0ELb0ELb0ELi2ELi4ELi4ELi4ELb0EEENS1_21CollectiveEpilogueBwdISA_SB_SD_Li256ELb1ELb0ELi2EEENS1_25SingleTileBwdLPTSchedulerILb1ELi128ELb0EEEEEEEEEvNT_6ParamsE)
        /*0758*/ 	.word	0x00000000


	//----- nvinfo : EIATTR_MIN_STACK_SIZE
	.align		4
.L_324:
        /*075c*/ 	.byte	0x04, 0x12
        /*075e*/ 	.short	(.L_326 - .L_325)
	.align		4
.L_325:
        /*0760*/ 	.word	index@(_ZN7cutlass13device_kernelIN5flash19enable_sm80_to_sm89INS1_16FlashAttnBwdSm80INS1_25CollectiveMainloopBwdSm80ILi2ELi2EN4cute5tupleIJNS5_1CILi128EEES8_NS7_ILi64EEEEEENS_10bfloat16_tEfNS_4arch4Sm80ELb1ELb0ELb1ELb1ELb1ELb0ELb0ELb0ELi2ELi4ELi4ELi4ELb0EEENS1_21CollectiveEpilogueBwdISA_SB_SD_Li256ELb1ELb0ELi2EEENS1_25SingleTileBwdLPTSchedulerILb1ELi128ELb1EEEEEEEEEvNT_6ParamsE)
        /*0764*/ 	.word	0x00000000


	//----- nvinfo : EIATTR_MIN_STACK_SIZE
	.align		4
.L_326:
        /*0768*/ 	.byte	0x04, 0x12
        /*076a*/ 	.short	(.L_328 - .L_327)
	.align		4
.L_327:
        /*076c*/ 	.word	index@(_ZN7cutlass13device_kernelIN5flash19enable_sm80_to_sm89INS1_16FlashAttnBwdSm80INS1_25CollectiveMainloopBwdSm80ILi2ELi2EN4cute5tupleIJNS5_1CILi128EEES8_NS7_ILi64EEEEEENS_10bfloat16_tEfNS_4arch4Sm80ELb1ELb0ELb1ELb1ELb0ELb0ELb0ELb0ELi2ELi4ELi4ELi4ELb0EEENS1_24CollectiveEpilogueBwdGQAISA_fSD_Li256ELb1ELb0EEENS1_25SingleTileBwdLPTSchedulerILb1ELi128ELb0EEEEEEEEEvNT_6ParamsE)
        /*0770*/ 	.word	0x00000000


	//----- nvinfo : EIATTR_MIN_STACK_SIZE
	.align		4
.L_328:
        /*0774*/ 	.byte	0x04, 0x12
        /*0776*/ 	.short	(.L_330 - .L_329)
	.align		4
.L_329:
        /*0778*/ 	.word	index@(_ZN7cutlass13device_kernelIN5flash32FlashAttnBwdPostprocessConvertdQIN4cute5tupleIJNS3_1CILi128EEENS5_ILi64EEEEEENS_10bfloat16_tEfNS_4arch4Sm80ELi256ENS3_8TiledMMAINS3_8MMA_AtomIJNS3_30SM80_16x8x16_F32BF16BF16F32_TNEEEENS3_6LayoutINS4_IJNS5_ILi4EEENS5_ILi2EEENS5_ILi1EEEEEENS4_IJSJ_SH_NS5_ILi0EEEEEEEENS4_IJS7_NS5_ILi32EEENS5_ILi16EEEEEEEELb0EEEEEvNT_6ParamsE)
        /*077c*/ 	.word	0x00000000


	//----- nvinfo : EIATTR_MIN_STACK_SIZE
	.align		4
.L_330:
        /*0780*/ 	.byte	0x04, 0x12
        /*0782*/ 	.short	(.L_332 - .L_331)
	.align		4
.L_331:
        /*0784*/ 	.word	index@(_ZN7cutlass13device_kernelIN5flash19enable_sm80_to_sm89INS1_16FlashAttnBwdSm80INS1_25CollectiveMainloopBwdSm80ILi2ELi2EN4cute5tupleIJNS5_1CILi128EEES8_NS7_ILi64EEEEEENS_10bfloat16_tEfNS_4arch4Sm80ELb1ELb0ELb1ELb1ELb1ELb0ELb0ELb0ELi2ELi4ELi4ELi4ELb0EEENS1_24CollectiveEpilogueBwdGQAISA_fSD_Li256ELb1ELb1EEENS1_25SingleTileBwdLPTSchedulerILb1ELi128ELb1EEEEEEEEEvNT_6ParamsE)
        /*0788*/ 	.word	0x00000000


	//----- nvinfo : EIATTR_MIN_STACK_SIZE
	.align		4
.L_332:
        /*078c*/ 	.byte	0x04, 0x12
        /*078e*/ 	.short	(.L_334 - .L_333)
	.align		4
.L_333:
        /*0790*/ 	.word	index@(_ZN7cutlass13device_kernelIN5flash22FlashAttnBwdPreprocessIN4cute5tupleIJNS3_1CILi128EEENS5_ILi64EEEEEENS_10bfloat16_tEfNS_4arch4Sm80ELb1ELb1EEEEEvNT_6ParamsE)
        /*0794*/ 	.word	0x00000000
.L_334:


//--------------------- .nv.compat                --------------------------
	.section	.nv.compat,"",@"SHT_CUDA_COMPAT_INFO"
	.align	4
        /*0000*/ 	.byte	0x02, 0x09, 0x01, 0x00, 0x02, 0x02, 0x01, 0x00, 0x02, 0x05, 0x05, 0x00, 0x03, 0x07, 0x01, 0x01
        /*0010*/ 	.byte	0x02, 0x03, 0x00, 0x00, 0x02, 0x06, 0x01, 0x00, 0x04, 0x0b, 0x08, 0x00, 0x00, 0x00, 0x00, 0x00
        /*0020*/ 	.byte	0x00, 0x00, 0x00, 0x00


//--------------------- .nv.info._ZN7cutlass13device_kernelIN5flash19enable_sm80_to_sm89INS1_16FlashAttnBwdSm80INS1_25CollectiveMainloopBwdSm80ILi2ELi2EN4cute5tupleIJNS5_1CILi64EEENS7_ILi128EEES8_EEENS_10bfloat16_tEfNS_4arch4Sm80ELb0ELb0ELb1ELb0ELb0ELb0ELb0ELb0ELi2ELi2ELi4ELi2ELb1EEENS1_21CollectiveEpilogueBwdISA_SB_SD_Li256ELb0ELb0ELi2EEENS1_19SingleTileSchedulerILb0ELb0ELb0ELi128EEEEEEEEEvNT_6ParamsE --------------------------
	.section	.nv.info._ZN7cutlass13device_kernelIN5flash19enable_sm80_to_sm89INS1_16FlashAttnBwdSm80INS1_25CollectiveMainloopBwdSm80ILi2ELi2EN4cute5tupleIJNS5_1CILi64EEENS7_ILi128EEES8_EEENS_10bfloat16_tEfNS_4arch4Sm80ELb0ELb0ELb1ELb0ELb0ELb0ELb0ELb0ELi2ELi2ELi4ELi2ELb1EEENS1_21CollectiveEpilogueBwdISA_SB_SD_Li256ELb0ELb0ELi2EEENS1_19SingleTileSchedulerILb0ELb0ELb0ELi128EEEEEEEEEvNT_6ParamsE,"",@"SHT_CUDA_INFO"
	.sectionflags	@""
	.align	4


	//----- nvinfo : EIATTR_CUDA_API_VERSION
	.align		4
        /*0000*/ 	.byte	0x04, 0x37
        /*0002*/ 	.short	(.L_336 - .L_335)
.L_335:
        /*0004*/ 	.word	0x00000082


	//----- nvinfo : EIATTR_KPARAM_INFO
	.align		4
.L_336:
        /*0008*/ 	.byte	0x04, 0x17
        /*000a*/ 	.short	(.L_338 - .L_337)
.L_337:
        /*000c*/ 	.word	0x00000000
        /*0010*/ 	.short	0x0000
        /*0012*/ 	.short	0x0000
        /*0014*/ 	.byte	0x00, 0xf0, 0xc1, 0x09


	//----- nvinfo : EIATTR_SPARSE_MMA_MASK
	.align		4
.L_338:
        /*0018*/ 	.byte	0x03, 0x50
        /*001a*/ 	.short	0x0000


	//----- nvinfo : EIATTR_MAXREG_COUNT
	.align		4
        /*001c*/ 	.byte	0x03, 0x1b
        /*001e*/ 	.short	0x00ff


	//----- nvinfo : EIATTR_MERCURY_ISA_VERSION
	.align		4
        /*0020*/ 	.byte	0x03, 0x5f
        /*0022*/ 	.short	0x0101


	//----- nvinfo : EIATTR_VRC_CTA_INIT_COUNT
	.align		4
        /*0024*/ 	.byte	0x02, 0x4a
	.zero		1
	.zero		1


	//----- nvinfo : EIATTR_EXIT_INSTR_OFFSETS
	.align		4
        /*0028*/ 	.byte	0x04, 0x1c
        /*002a*/ 	.short	(.L_340 - .L_339)


	//   ....[0]....
.L_339:
        /*002c*/ 	.word	0x00000010


	//----- nvinfo : EIATTR_MAX_THREADS
	.align		4
.L_340:
        /*0030*/ 	.byte	0x04, 0x05
        /*0032*/ 	.short	(.L_342 - .L_341)
.L_341:
        /*0034*/ 	.word	0x00000100
        /*0038*/ 	.word	0x00000001
        /*003c*/ 	.word	0x00000001


	//----- nvinfo : EIATTR_CBANK_PARAM_SIZE
	.align		4
.L_342:
        /*0040*/ 	.byte	0x03, 0x19
        /*0042*/ 	.short	0x0270


	//----- nvinfo : EIATTR_PARAM_CBANK
	.align		4
        /*0044*/ 	.byte	0x04, 0x0a
        /*0046*/ 	.short	(.L_344 - .L_343)
	.align		4
.L_343:
        /*0048*/ 	.word	index@(.nv.constant0._ZN7cutlass13device_kernelIN5flash19enable_sm80_to_sm89INS1_16FlashAttnBwdSm80INS1_25CollectiveMainloopBwdSm80ILi2ELi2EN4cute5tupleIJNS5_1CILi64EEENS7_ILi128EEES8_EEENS_10bfloat16_tEfNS_4arch4Sm80ELb0ELb0ELb1ELb0ELb0ELb0ELb0ELb0ELi2ELi2ELi4ELi2ELb1EEENS1_21CollectiveEpilogueBwdISA_SB_SD_Li256ELb0ELb0ELi2EEENS1_19SingleTileSchedulerILb0ELb0ELb0ELi128EEEEEEEEEvNT_6ParamsE)
        /*004c*/ 	.short	0x0380
        /*004e*/ 	.short	0x0270


	//----- nvinfo : EIATTR_SW_WAR
	.align		4
.L_344:
        /*0050*/ 	.byte	0x04, 0x36
        /*0052*/ 	.short	(.L_346 - .L_345)
.L_345:
        /*0054*/ 	.word	0x00000008
.L_346:


//--------------------- .nv.info._ZN7cutlass13device_kernelIN5flash19enable_sm80_to_sm89INS1_16FlashAttnBwdSm80INS1_25CollectiveMainloopBwdSm80ILi2ELi2EN4cute5tupleIJNS5_1CILi64EEENS7_ILi128EEES8_EEENS_10bfloat16_tEfNS_4arch4Sm80ELb0ELb0ELb1ELb0ELb1ELb0ELb0ELb0ELi2ELi2ELi4ELi2ELb1EEENS1_21CollectiveEpilogueBwdISA_SB_SD_Li256ELb0ELb0ELi2EEENS1_19SingleTileSchedulerILb0ELb0ELb0ELi128EEEEEEEEEvNT_6ParamsE --------------------------
	.section	.nv.info._ZN7cutlass13device_kernelIN5flash19enable_sm80_to_sm89INS1_16FlashAttnBwdSm80INS1_25CollectiveMainloopBwdSm80ILi2ELi2EN4cute5tupleIJNS5_1CILi64EEENS7_ILi128EEES8_EEENS_10bfloat16_tEfNS_4arch4Sm80ELb0ELb0ELb1ELb0ELb1ELb0ELb0ELb0ELi2ELi2ELi4ELi2ELb1EEENS1_21CollectiveEpilogueBwdISA_SB_SD_Li256ELb0ELb0ELi2EEENS1_19SingleTileSchedulerILb0ELb0ELb0ELi128EEEEEEEEEvNT_6ParamsE,"",@"SHT_CUDA_INFO"
	.sectionflags	@""
	.align	4


	//----- nvinfo : EIATTR_CUDA_API_VERSION
	.align		4
        /*0000*/ 	.byte	0x04, 0x37
        /*0002*/ 	.short	(.L_348 - .L_347)
.L_347:
        /*0004*/ 	.word	0x00000082


	//----- nvinfo : EIATTR_KPARAM_INFO
	.align		4
.L_348:
        /*0008*/ 	.byte	0x04, 0x17
        /*000a*/ 	.short	(.L_350 - .L_349)
.L_349:
        /*000c*/ 	.word	0x00000000
        /*0010*/ 	.short	0x0000
        /*0012*/ 	.short	0x0000
        /*0014*/ 	.byte	0x00, 0xf0, 0xc1, 0x09


	//----- nvinfo : EIATTR_SPARSE_MMA_MASK
	.align		4
.L_350:
        /*0018*/ 	.byte	0x03, 0x50
        /*001a*/ 	.short	0x0000


	//----- nvinfo : EIATTR_MAXREG_COUNT
	.align		4
        /*001c*/ 	.byte	0x03, 0x1b
        /*001e*/ 	.short	0x00ff


	//----- nvinfo : EIATTR_MERCURY_ISA_VERSION
	.align		4
        /*0020*/ 	.byte	0x03, 0x5f
        /*0022*/ 	.short	0x0101


	//----- nvinfo : EIATTR_VRC_CTA_INIT_COUNT
	.align		4
        /*0024*/ 	.byte	0x02, 0x4a
	.zero		1
	.zero		1


	//----- nvinfo : EIATTR_EXIT_INSTR_OFFSETS
	.align		4
        /*0028*/ 	.byte	0x04, 0x1c
        /*002a*/ 	.short	(.L_352 - .L_351)


	//   ....[0]....
.L_351:
        /*002c*/ 	.word	0x00000010


	//----- nvinfo : EIATTR_MAX_THREADS
	.align		4
.L_352:
        /*0030*/ 	.byte	0x04, 0x05
        /*0032*/ 	.short	(.L_354 - .L_353)
.L_353:
        /*0034*/ 	.word	0x00000100
        /*0038*/ 	.word	0x00000001
        /*003c*/ 	.word	0x00000001


	//----- nvinfo : EIATTR_CBANK_PARAM_SIZE
	.align		4
.L_354:
        /*0040*/ 	.byte	0x03, 0x19
        /*0042*/ 	.short	0x0270


	//----- nvinfo : EIATTR_PARAM_CBANK
	.align		4
        /*0044*/ 	.byte	0x04, 0x0a
        /*0046*/ 	.short	(.L_356 - .L_355)
	.align		4
.L_355:
        /*0048*/ 	.word	index@(.nv.constant0._ZN7cutlass13device_kernelIN5flash19enable_sm80_to_sm89INS1_16FlashAttnBwdSm80INS1_25CollectiveMainloopBwdSm80ILi2ELi2EN4cute5tupleIJNS5_1CILi64EEENS7_ILi128EEES8_EEENS_10bfloat16_tEfNS_4arch4Sm80ELb0ELb0ELb1ELb0ELb1ELb0ELb0ELb0ELi2ELi2ELi4ELi2ELb1EEENS1_21CollectiveEpilogueBwdISA_SB_SD_Li256ELb0ELb0ELi2EEENS1_19SingleTileSchedulerILb0ELb0ELb0ELi128EEEEEEEEEvNT_6ParamsE)
        /*004c*/ 	.short	0x0380
        /*004e*/ 	.short	0x0270


	//----- nvinfo : EIATTR_SW_WAR
	.align		4
.L_356:
        /*0050*/ 	.byte	0x04, 0x36
        /*0052*/ 	.short	(.L_358 - .L_357)
.L_357:
        /*0054*/ 	.word	0x00000008
.L_358:


//--------------------- .nv.info._ZN7cutlass13device_kernelIN5flash19enable_sm80_to_sm89INS1_16FlashAttnBwdSm80INS1_25CollectiveMainloopBwdSm80ILi2ELi2EN4cute5tupleIJNS5_1CILi64EEENS7_ILi128EEES8_EEENS_10bfloat16_tEfNS_4arch4Sm80ELb0ELb0ELb1ELb0ELb0ELb0ELb0ELb0ELi2ELi2ELi4ELi2ELb1EEENS1_24CollectiveEpilogueBwdGQAISA_fSD_Li256ELb0ELb0EEENS1_19SingleTileSchedulerILb0ELb0ELb0ELi128EEEEEEEEEvNT_6ParamsE --------------------------
	.section	.nv.info._ZN7cutlass13device_kernelIN5flash19enable_sm80_to_sm89INS1_16FlashAttnBwdSm80INS1_25CollectiveMainloopBwdSm80ILi2ELi2EN4cute5tupleIJNS5_1CILi64EEENS7_ILi128EEES8_EEENS_10bfloat16_tEfNS_4arch4Sm80ELb0ELb0ELb1ELb0ELb0ELb0ELb0ELb0ELi2ELi2ELi4ELi2ELb1EEENS1_24CollectiveEpilogueBwdGQAISA_fSD_Li256ELb0ELb0EEENS1_19SingleTileSchedulerILb0ELb0ELb0ELi128EEEEEEEEEvNT_6ParamsE,"",@"SHT_CUDA_INFO"
	.sectionflags	@""
	.align	4


	//----- nvinfo : EIATTR_CUDA_API_VERSION
	.align		4
        /*0000*/ 	.byte	0x04, 0x37
        /*0002*/ 	.short	(.L_360 - .L_359)
.L_359:
        /*0004*/ 	.word	0x00000082


	//----- nvinfo : EIATTR_KPARAM_INFO
	.align		4
.L_360:
        /*0008*/ 	.byte	0x04, 0x17
        /*000a*/ 	.short	(.L_362 - .L_361)
.L_361:
        /*000c*/ 	.word	0x00000000
        /*0010*/ 	.short	0x0000
        /*0012*/ 	.short	0x0000
        /*0014*/ 	.byte	0x00, 0xf0, 0xe1, 0x09


	//----- nvinfo : EIATTR_SPARSE_MMA_MASK
	.align		4
.L_362:
        /*0018*/ 	.byte	0x03, 0x50
        /*001a*/ 	.short	0x0000


	//----- nvinfo : EIATTR_MAXREG_COUNT
	.align		4
        /*001c*/ 	.byte	0x03, 0x1b
        /*001e*/ 	.short	0x00ff


	//----- nvinfo : EIATTR_MERCURY_ISA_VERSION
	.align		4
        /*0020*/ 	.byte	0x03, 0x5f
        /*0022*/ 	.short	0x0101


	//----- nvinfo : EIATTR_VRC_CTA_INIT_COUNT
	.align		4
        /*0024*/ 	.byte	0x02, 0x4a
	.zero		1
	.zero		1


	//----- nvinfo : EIATTR_EXIT_INSTR_OFFSETS
	.align		4
        /*0028*/ 	.byte	0x04, 0x1c
        /*002a*/ 	.short	(.L_364 - .L_363)


	//   ....[0]....
.L_363:
        /*002c*/ 	.word	0x00000010


	//----- nvinfo : EIATTR_MAX_THREADS
	.align		4
.L_364:
        /*0030*/ 	.byte	0x04, 0x05
        /*0032*/ 	.short	(.L_366 - .L_365)
.L_365:
        /*0034*/ 	.word	0x00000100
        /*0038*/ 	.word	0x00000001
        /*003c*/ 	.word	0x00000001


	//----- nvinfo : EIATTR_CBANK_PARAM_SIZE
	.align		4
.L_366:
        /*0040*/ 	.byte	0x03, 0x19
        /*0042*/ 	.short	0x0278


	//----- nvinfo : EIATTR_PARAM_CBANK
	.align		4
        /*0044*/ 	.byte	0x04, 0x0a
        /*0046*/ 	.short	(.L_368 - .L_367)
	.align		4
.L_367:
        /*0048*/ 	.word	index@(.nv.constant0._ZN7cutlass13device_kernelIN5flash19enable_sm80_to_sm89INS1_16FlashAttnBwdSm80INS1_25CollectiveMainloopBwdSm80ILi2ELi2EN4cute5tupleIJNS5_1CILi64EEENS7_ILi128EEES8_EEENS_10bfloat16_tEfNS_4arch4Sm80ELb0ELb0ELb1ELb0ELb0ELb0ELb0ELb0ELi2ELi2ELi4ELi2ELb1EEENS1_24CollectiveEpilogueBwdGQAISA_fSD_Li256ELb0ELb0EEENS1_19SingleTileSchedulerILb0ELb0ELb0ELi128EEEEEEEEEvNT_6ParamsE)
        /*004c*/ 	.short	0x0380
        /*004e*/ 	.short	0x0278


	//----- nvinfo : EIATTR_SW_WAR
	.align		4
.L_368:
        /*0050*/ 	.byte	0x04, 0x36
        /*0052*/ 	.short	(.L_370 - .L_369)
.L_369:
        /*0054*/ 	.word	0x00000008
.L_370:


//--------------------- .nv.info._ZN7cutlass13device_kernelIN5flash19enable_sm80_to_sm89INS1_16FlashAttnBwdSm80INS1_25CollectiveMainloopBwdSm80ILi2ELi2EN4cute5tupleIJNS5_1CILi64EEENS7_ILi128EEES8_EEENS_10bfloat16_tEfNS_4arch4Sm80ELb0ELb0ELb1ELb0ELb1ELb0ELb0ELb0ELi2ELi2ELi4ELi2ELb1EEENS1_24CollectiveEpilogueBwdGQAISA_fSD_Li256ELb0ELb1EEENS1_19SingleTileSchedulerILb0ELb0ELb0ELi128EEEEEEEEEvNT_6ParamsE --------------------------
	.section	.nv.info._ZN7cutlass13device_kernelIN5flash19enable_sm80_to_sm89INS1_16FlashAttnBwdSm80INS1_25CollectiveMainloopBwdSm80ILi2ELi2EN4cute5tupleIJNS5_1CILi64EEENS7_ILi128EEES8_EEENS_10bfloat16_tEfNS_4arch4Sm80ELb0ELb0ELb1ELb0ELb1ELb0ELb0ELb0ELi2ELi2ELi4ELi2ELb1EEENS1_24CollectiveEpilogueBwdGQAISA_fSD_Li256ELb0ELb1EEENS1_19SingleTileSchedulerILb0ELb0ELb0ELi128EEEEEEEEEvNT_6ParamsE,"",@"SHT_CUDA_INFO"
	.sectionflags	@""
	.align	4


	//----- nvinfo : EIATTR_CUDA_API_VERSION
	.align		4
        /*0000*/ 	.byte	0x04, 0x37
        /*0002*/ 	.short	(.L_372 - .L_371)
.L_371:
        /*0004*/ 	.word	0x00000082


	//----- nvinfo : EIATTR_KPARAM_INFO
	.align		4
.L_372:
        /*0008*/ 	.byte	0x04, 0x17
        /*000a*/ 	.short	(.L_374 - .L_373)
.L_373:
        /*000c*/ 	.word	0x00000000
        /*0010*/ 	.short	0x0000
        /*0012*/ 	.short	0x0000
        /*0014*/ 	.byte	0x00, 0xf0, 0xe1, 0x09


	//----- nvinfo : EIATTR_SPARSE_MMA_MASK
	.align		4
.L_374:
        /*0018*/ 	.byte	0x03, 0x50
        /*001a*/ 	.short	0x0000


	//----- nvinfo : EIATTR_MAXREG_COUNT
	.align		4
        /*001c*/ 	.byte	0x03, 0x1b
        /*001e*/ 	.short	0x00ff


	//----- nvinfo : EIATTR_MERCURY_ISA_VERSION
	.align		4
        /*0020*/ 	.byte	0x03, 0x5f
        /*0022*/ 	.short	0x0101


	//----- nvinfo : EIATTR_VRC_CTA_INIT_COUNT
	.align		4
        /*0024*/ 	.byte	0x02, 0x4a
	.zero		1
	.zero		1


	//----- nvinfo : EIATTR_EXIT_INSTR_OFFSETS
	.align		4
        /*0028*/ 	.byte	0x04, 0x1c
        /*002a*/ 	.short	(.L_376 - .L_375)


	//   ....[0]....
.L_375:
        /*002c*/ 	.word	0x00000010


	//----- nvinfo : EIATTR_MAX_THREADS
	.align		4
.L_376:
        /*0030*/ 	.byte	0x04, 0x05
        /*0032*/ 	.short	(.L_378 - .L_377)
.L_377:
        /*0034*/ 	.word	0x00000100
        /*0038*/ 	.word	0x00000001
        /*003c*/ 	.word	0x00000001


	//----- nvinfo : EIATTR_CBANK_PARAM_SIZE
	.align		4
.L_378:
        /*0040*/ 	.byte	0x03, 0x19
        /*0042*/ 	.short	0x0278


	//----- nvinfo : EIATTR_PARAM_CBANK
	.align		4
        /*0044*/ 	.byte	0x04, 0x0a
        /*0046*/ 	.short	(.L_380 - .L_379)
	.align		4
.L_379:
        /*0048*/ 	.word	index@(.nv.constant0._ZN7cutlass13device_kernelIN5flash19enable_sm80_to_sm89INS1_16FlashAttnBwdSm80INS1_25CollectiveMainloopBwdSm80ILi2ELi2EN4cute5tupleIJNS5_1CILi64EEENS7_ILi128EEES8_EEENS_10bfloat16_tEfNS_4arch4Sm80ELb0ELb0ELb1ELb0ELb1ELb0ELb0ELb0ELi2ELi2ELi4ELi2ELb1EEENS1_24CollectiveEpilogueBwdGQAISA_fSD_Li256ELb0ELb1EEENS1_19SingleTileSchedulerILb0ELb0ELb0ELi128EEEEEEEEEvNT_6ParamsE)
        /*004c*/ 	.short	0x0380
        /*004e*/ 	.short	0x0278


	//----- nvinfo : EIATTR_SW_WAR
	.align		4
.L_380:
        /*0050*/ 	.byte	0x04, 0x36
        /*0052*/ 	.short	(.L_382 - .L_381)
.L_381:
        /*0054*/ 	.word	0x00000008
.L_382:


//--------------------- .nv.info._ZN7cutlass13device_kernelIN5flash19enable_sm80_to_sm89INS1_16FlashAttnBwdSm80INS1_25CollectiveMainloopBwdSm80ILi2ELi2EN4cute5tupleIJNS5_1CILi64EEENS7_ILi128EEES8_EEENS_10bfloat16_tEfNS_4arch4Sm80ELb0ELb0ELb1ELb1ELb0ELb0ELb0ELb0ELi2ELi2ELi4ELi2ELb1EEENS1_21CollectiveEpilogueBwdISA_SB_SD_Li256ELb1ELb0ELi2EEENS1_19SingleTileSchedulerILb1ELb0ELb0ELi128EEEEEEEEEvNT_6ParamsE --------------------------
	.section	.nv.info._ZN7cutlass13device_kernelIN5flash19enable_sm80_to_sm89INS1_16FlashAttnBwdSm80INS1_25CollectiveMainloopBwdSm80ILi2ELi2EN4cute5tupleIJNS5_1CILi64EEENS7_ILi128EEES8_EEENS_10bfloat16_tEfNS_4arch4Sm80ELb0ELb0ELb1ELb1ELb0ELb0ELb0ELb0ELi2ELi2ELi4ELi2ELb1EEENS1_21CollectiveEpilogueBwdISA_SB_SD_Li256ELb1ELb0ELi2EEENS1_19SingleTileSchedulerILb1ELb0ELb0ELi128EEEEEEEEEvNT_6ParamsE,"",@"SHT_CUDA_INFO"
	.sectionflags	@""
	.align	4


	//----- nvinfo : EIATTR_CUDA_API_VERSION
	.align		4
        /*0000*/ 	.byte	0x04, 0x37
        /*0002*/ 	.short	(.L_384 - .L_383)
.L_383:
        /*0004*/ 	.word	0x00000082


	//----- nvinfo : EIATTR_KPARAM_INFO
	.align		4
.L_384:
        /*0008*/ 	.byte	0x04, 0x17
        /*000a*/ 	.short	(.L_386 - .L_385)
.L_385:
        /*000c*/ 	.word	0x00000000
        /*0010*/ 	.short	0x0000
        /*0012*/ 	.short	0x0000
        /*0014*/ 	.byte	0x00, 0xf0, 0xc1, 0x09


	//----- nvinfo : EIATTR_SPARSE_MMA_MASK
	.align		4
.L_386:
        /*0018*/ 	.byte	0x03, 0x50
        /*001a*/ 	.short	0x0000


	//----- nvinfo : EIATTR_MAXREG_COUNT
	.align		4
        /*001c*/ 	.byte	0x03, 0x1b
        /*001e*/ 	.short	0x00ff


	//----- nvinfo : EIATTR_MERCURY_ISA_VERSION
	.align		4
        /*0020*/ 	.byte	0x03, 0x5f
        /*0022*/ 	.short	0x0101


	//----- nvinfo : EIATTR_VRC_CTA_INIT_COUNT
	.align		4
        /*0024*/ 	.byte	0x02, 0x4a
	.zero		1
	.zero		1


	//----- nvinfo : EIATTR_EXIT_INSTR_OFFSETS
	.align		4
        /*0028*/ 	.byte	0x04, 0x1c
        /*002a*/ 	.short	(.L_388 - .L_387)


	//   ....[0]....
.L_387:
        /*002c*/ 	.word	0x00000010


	//----- nvinfo : EIATTR_MAX_THREADS
	.align		4
.L_388:
        /*0030*/ 	.byte	0x04, 0x05
        /*0032*/ 	.short	(.L_390 - .L_389)
.L_389:
        /*0034*/ 	.word	0x00000100
        /*0038*/ 	.word	0x00000001
        /*003c*/ 	.word	0x00000001


	//----- nvinfo : EIATTR_CBANK_PARAM_SIZE
	.align		4
.L_390:
        /*0040*/ 	.byte	0x03, 0x19
        /*0042*/ 	.short	0x0270


	//----- nvinfo : EIATTR_PARAM_CBANK
	.align		4
        /*0044*/ 	.byte	0x04, 0x0a
        /*0046*/ 	.short	(.L_392 - .L_391)
	.align		4
.L_391:
        /*0048*/ 	.word	index@(.nv.constant0._ZN7cutlass13device_kernelIN5flash19enable_sm80_to_sm89INS1_16FlashAttnBwdSm80INS1_25CollectiveMainloopBwdSm80ILi2ELi2EN4cute5tupleIJNS5_1CILi64EEENS7_ILi128EEES8_EEENS_10bfloat16_tEfNS_4arch4Sm80ELb0ELb0ELb1ELb1ELb0ELb0ELb0ELb0ELi2ELi2ELi4ELi2ELb1EEENS1_21CollectiveEpilogueBwdISA_SB_SD_Li256ELb1ELb0ELi2EEENS1_19SingleTileSchedulerILb1ELb0ELb0ELi128EEEEEEEEEvNT_6ParamsE)
        /*004c*/ 	.short	0x0380
        /*004e*/ 	.short	0x0270


	//----- nvinfo : EIATTR_SW_WAR
	.align		4
.L_392:
        /*0050*/ 	.byte	0x04, 0x36
        /*0052*/ 	.short	(.L_394 - .L_393)
.L_393:
        /*0054*/ 	.word	0x00000008
.L_394:


//--------------------- .nv.info._ZN7cutlass13device_kernelIN5flash19enable_sm80_to_sm89INS1_16FlashAttnBwdSm80INS1_25CollectiveMainloopBwdSm80ILi2ELi2EN4cute5tupleIJNS5_1CILi64EEENS7_ILi128EEES8_EEENS_10bfloat16_tEfNS_4arch4Sm80ELb0ELb0ELb1ELb1ELb1ELb0ELb0ELb0ELi2ELi2ELi4ELi2ELb1EEENS1_21CollectiveEpilogueBwdISA_SB_SD_Li256ELb1ELb0ELi2EEENS1_19SingleTileSchedulerILb1ELb0ELb0ELi128EEEEEEEEEvNT_6ParamsE --------------------------
	.section	.nv.info._ZN7cutlass13device_kernelIN5flash19enable_sm80_to_sm89INS1_16FlashAttnBwdSm80INS1_25CollectiveMainloopBwdSm80ILi2ELi2EN4cute5tupleIJNS5_1CILi64EEENS7_ILi128EEES8_EEENS_10bfloat16_tEfNS_4arch4Sm80ELb0ELb0ELb1ELb1ELb1ELb0ELb0ELb0ELi2ELi2ELi4ELi2ELb1EEENS1_21CollectiveEpilogueBwdISA_SB_SD_Li256ELb1ELb0ELi2EEENS1_19SingleTileSchedulerILb1ELb0ELb0ELi128EEEEEEEEEvNT_6ParamsE,"",@"SHT_CUDA_INFO"
	.sectionflags	@""
	.align	4


	//----- nvinfo : EIATTR_CUDA_API_VERSION
	.align		4
        /*0000*/ 	.byte	0x04, 0x37
        /*0002*/ 	.short	(.L_396 - .L_395)
.L_395:
        /*0004*/ 	.word	0x00000082


	//----- nvinfo : EIATTR_KPARAM_INFO
	.align		4
.L_396:
        /*0008*/ 	.byte	0x04, 0x17
        /*000a*/ 	.short	(.L_398 - .L_397)
.L_397:
        /*000c*/ 	.word	0x00000000
        /*0010*/ 	.short	0x0000
        /*0012*/ 	.short	0x0000
        /*0014*/ 	.byte	0x00, 0xf0, 0xc1, 0x09


	//----- nvinfo : EIATTR_SPARSE_MMA_MASK
	.align		4
.L_398:
        /*0018*/ 	.byte	0x03, 0x50
        /*001a*/ 	.short	0x0000


	//----- nvinfo : EIATTR_MAXREG_COUNT
	.align		4
        /*001c*/ 	.byte	0x03, 0x1b
        /*001e*/ 	.short	0x00ff


	//----- nvinfo : EIATTR_MERCURY_ISA_VERSION
	.align		4
        /*0020*/ 	.byte	0x03, 0x5f
        /*0022*/ 	.short	0x0101


	//----- nvinfo : EIATTR_VRC_CTA_INIT_COUNT
	.align		4
        /*0024*/ 	.byte	0x02, 0x4a
	.zero		1
	.zero		1


	//----- nvinfo : EIATTR_EXIT_INSTR_OFFSETS
	.align		4
        /*0028*/ 	.byte	0x04, 0x1c
        /*002a*/ 	.short	(.L_400 - .L_399)


	//   ....[0]....
.L_399:
        /*002c*/ 	.word	0x00000010


	//----- nvinfo : EIATTR_MAX_THREADS
	.align		4
.L_400:
        /*0030*/ 	.byte	0x04, 0x05
        /*0032*/ 	.short	(.L_402 - .L_401)
.L_401:
        /*0034*/ 	.word	0x00000100
        /*0038*/ 	.word	0x00000001
        /*003c*/ 	.word	0x00000001


	//----- nvinfo : EIATTR_CBANK_PARAM_SIZE
	.align		4
.L_402:
        /*0040*/ 	.byte	0x03, 0x19
        /*0042*/ 	.short	0x0270


	//----- nvinfo : EIATTR_PARAM_CBANK
	.align		4
        /*0044*/ 	.byte	0x04, 0x0a
        /*0046*/ 	.short	(.L_404 - .L_403)
	.align		4
.L_403:
        /*0048*/ 	.word	index@(.nv.constant0._ZN7cutlass13device_kernelIN5flash19enable_sm80_to_sm89INS1_16FlashAttnBwdSm80INS1_25CollectiveMainloopBwdSm80ILi2ELi2EN4cute5tupleIJNS5_1CILi64EEENS7_ILi128EEES8_EEENS_10bfloat16_tEfNS_4arch4Sm80ELb0ELb0ELb1ELb1ELb1ELb0ELb0ELb0ELi2ELi2ELi4ELi2ELb1EEENS1_21CollectiveEpilogueBwdISA_SB_SD_Li256ELb1ELb0ELi2EEENS1_19SingleTileSchedulerILb1ELb0ELb0ELi128EEEEEEEEEvNT_6ParamsE)
        /*004c*/ 	.short	0x0380
        /*004e*/ 	.short	0x0270


	//----- nvinfo : EIATTR_SW_WAR
	.align		4
.L_404:
        /*0050*/ 	.byte	0x04, 0x36
        /*0052*/ 	.short	(.L_406 - .L_405)
.L_405:
        /*0054*/ 	.word	0x00000008
.L_406:


//--------------------- .nv.info._ZN7cutlass13device_kernelIN5flash19enable_sm80_to_sm89INS1_16FlashAttnBwdSm80INS1_25CollectiveMainloopBwdSm80ILi2ELi2EN4cute5tupleIJNS5_1CILi64EEENS7_ILi128EEES8_EEENS_10bfloat16_tEfNS_4arch4Sm80ELb0ELb0ELb1ELb1ELb0ELb0ELb0ELb0ELi2ELi2ELi4ELi2ELb1EEENS1_24CollectiveEpilogueBwdGQAISA_fSD_Li256ELb1ELb0EEENS1_19SingleTileSchedulerILb1ELb0ELb0ELi128EEEEEEEEEvNT_6ParamsE --------------------------
	.section	.nv.info._ZN7cutlass13device_kernelIN5flash19enable_sm80_to_sm89INS1_16FlashAttnBwdSm80INS1_25CollectiveMainloopBwdSm80ILi2ELi2EN4cute5tupleIJNS5_1CILi64EEENS7_ILi128EEES8_EEENS_10bfloat16_tEfNS_4arch4Sm80ELb0ELb0ELb1ELb1ELb0ELb0ELb0ELb0ELi2ELi2ELi4ELi2ELb1EEENS1_24CollectiveEpilogueBwdGQAISA_fSD_Li256ELb1ELb0EEENS1_19SingleTileSchedulerILb1ELb0ELb0ELi128EEEEEEEEEvNT_6ParamsE,"",@"SHT_CUDA_INFO"
	.sectionflags	@""
	.align	4


	//----- nvinfo : EIATTR_CUDA_API_VERSION
	.align		4
        /*0000*/ 	.byte	0x04, 0x37
        /*0002*/ 	.short	(.L_408 - .L_407)
.L_407:
        /*0004*/ 	.word	0x00000082


	//----- nvinfo : EIATTR_KPARAM_INFO
	.align		4
.L_408:
        /*0008*/ 	.byte	0x04, 0x17
        /*000a*/ 	.short	(.L_410 - .L_409)
.L_409:
        /*000c*/ 	.word	0x00000000
        /*0010*/ 	.short	0x0000
        /*0012*/ 	.short	0x0000
        /*0014*/ 	.byte	0x00, 0xf0, 0xe1, 0x09


	//----- nvinfo : EIATTR_SPARSE_MMA_MASK
	.align		4
.L_410:
        /*0018*/ 	.byte	0x03, 0x50
        /*001a*/ 	.short	0x0000


	//----- nvinfo : EIATTR_MAXREG_COUNT
	.align		4
        /*001c*/ 	.byte	0x03, 0x1b
        /*001e*/ 	.short	0x00ff


	//----- nvinfo : EIATTR_MERCURY_ISA_VERSION
	.align		4
        /*0020*/ 	.byte	0x03, 0x5f
        /*0022*/ 	.short	0x0101


	//----- nvinfo : EIATTR_VRC_CTA_INIT_COUNT
	.align		4
        /*0024*/ 	.byte	0x02, 0x4a
	.zero		1
	.zero		1


	//----- nvinfo : EIATTR_EXIT_INSTR_OFFSETS
	.align		4
        /*0028*/ 	.byte	0x04, 0x1c
        /*002a*/ 	.short	(.L_412 - .L_411)


	//   ....[0]....
.L_411:
        /*002c*/ 	.word	0x00000010


	//----- nvinfo : EIATTR_MAX_THREADS
	.align		4
.L_412:
        /*0030*/ 	.byte	0x04, 0x05
        /*0032*/ 	.short	(.L_414 - .L_413)
.L_413:
        /*0034*/ 	.word	0x00000100
        /*0038*/ 	.word	0x00000001
        /*003c*/ 	.word	0x00000001


	//----- nvinfo : EIATTR_CBANK_PARAM_SIZE
	.align		4
.L_414:
        /*0040*/ 	.byte	0x03, 0x19
        /*0042*/ 	.short	0x0278


	//----- nvinfo : EIATTR_PARAM_CBANK
	.align		4
        /*0044*/ 	.byte	0x04, 0x0a
        /*0046*/ 	.short	(.L_416 - .L_415)
	.align		4
.L_415:
        /*0048*/ 	.word	index@(.nv.constant0._ZN7cutlass13device_kernelIN5flash19enable_sm80_to_sm89INS1_16FlashAttnBwdSm80INS1_25CollectiveMainloopBwdSm80ILi2ELi2EN4cute5tupleIJNS5_1CILi64EEENS7_ILi128EEES8_EEENS_10bfloat16_tEfNS_4arch4Sm80ELb0ELb0ELb1ELb1ELb0ELb0ELb0ELb0ELi2ELi2ELi4ELi2ELb1EEENS1_24CollectiveEpilogueBwdGQAISA_fSD_Li256ELb1ELb0EEENS1_19SingleTileSchedulerILb1ELb0ELb0ELi128EEEEEEEEEvNT_6ParamsE)
        /*004c*/ 	.short	0x0380
        /*004e*/ 	.short	0x0278


	//----- nvinfo : EIATTR_SW_WAR
	.align		4
.L_416:
        /*0050*/ 	.byte	0x04, 0x36
        /*0052*/ 	.short	(.L_418 - .L_417)
.L_417:
        /*0054*/ 	.word	0x00000008
.L_418:


//--------------------- .nv.info._ZN7cutlass13device_kernelIN5flash19enable_sm80_to_sm89INS1_16FlashAttnBwdSm80INS1_25CollectiveMainloopBwdSm80ILi2ELi2EN4cute5tupleIJNS5_1CILi64EEENS7_ILi128EEES8_EEENS_10bfloat16_tEfNS_4arch4Sm80ELb0ELb0ELb1ELb1ELb1ELb0ELb0ELb0ELi2ELi2ELi4ELi2ELb1EEENS1_24CollectiveEpilogueBwdGQAISA_fSD_Li256ELb1ELb1EEENS1_19SingleTileSchedulerILb1ELb0ELb0ELi128EEEEEEEEEvNT_6ParamsE --------------------------
	.section	.nv.info._ZN7cutlass13device_kernelIN5flash19enable_sm80_to_sm89INS1_16FlashAttnBwdSm80INS1_25CollectiveMainloopBwdSm80ILi2ELi2EN4cute5tupleIJNS5_1CILi64EEENS7_ILi128EEES8_EEENS_10bfloat16_tEfNS_4arch4Sm80ELb0ELb0ELb1ELb1ELb1ELb0ELb0ELb0ELi2ELi2ELi4ELi2ELb1EEENS1_24CollectiveEpilogueBwdGQAISA_fSD_Li256ELb1ELb1EEENS1_19SingleTileSchedulerILb1ELb0ELb0ELi128EEEEEEEEEvNT_6ParamsE,"",@"SHT_CUDA_INFO"
	.sectionflags	@""
	.align	4


	//----- nvinfo : EIATTR_CUDA_API_VERSION
	.align		4
        /*0000*/ 	.byte	0x04, 0x37
        /*0002*/ 	.short	(.L_420 - .L_419)
.L_419:
        /*0004*/ 	.word	0x00000082


	//----- nvinfo : EIATTR_KPARAM_INFO
	.align		4
.L_420:
        /*0008*/ 	.byte	0x04, 0x17
        /*000a*/ 	.short	(.L_422 - .L_421)
.L_421:
        /*000c*/ 	.word	0x00000000
        /*0010*/ 	.short	0x0000
        /*0012*/ 	.short	0x0000
        /*0014*/ 	.byte	0x00, 0xf0, 0xe1, 0x09


	//----- nvinfo : EIATTR_SPARSE_MMA_MASK
	.align		4
.L_422:
        /*0018*/ 	.byte	0x03, 0x50
        /*001a*/ 	.short	0x0000


	//----- nvinfo : EIATTR_MAXREG_COUNT
	.align		4
        /*001c*/ 	.byte	0x03, 0x1b
        /*001e*/ 	.short	0x00ff


	//----- nvinfo : EIATTR_MERCURY_ISA_VERSION
	.align		4
        /*0020*/ 	.byte	0x03, 0x5f
        /*0022*/ 	.short	0x0101


	//----- nvinfo : EIATTR_VRC_CTA_INIT_COUNT
	.align		4
        /*0024*/ 	.byte	0x02, 0x4a
	.zero		1
	.zero		1


	//----- nvinfo : EIATTR_EXIT_INSTR_OFFSETS
	.align		4
        /*0028*/ 	.byte	0x04, 0x1c
        /*002a*/ 	.short	(.L_424 - .L_423)


	//   ....[0]....
.L_423:
        /*002c*/ 	.word	0x00000010


	//----- nvinfo : EIATTR_MAX_THREADS
	.align		4
.L_424:
        /*0030*/ 	.byte	0x04, 0x05
        /*0032*/ 	.short	(.L_426 - .L_425)
.L_425:
        /*0034*/ 	.word	0x00000100
        /*0038*/ 	.word	0x00000001
        /*003c*/ 	.word	0x00000001


	//----- nvinfo : EIATTR_CBANK_PARAM_SIZE
	.align		4
.L_426:
        /*0040*/ 	.byte	0x03, 0x19
        /*0042*/ 	.short	0x0278


	//----- nvinfo : EIATTR_PARAM_CBANK
	.align		4
        /*0044*/ 	.byte	0x04, 0x0a
        /*0046*/ 	.short	(.L_428 - .L_427)
	.align		4
.L_427:
        /*0048*/ 	.word	index@(.nv.constant0._ZN7cutlass13device_kernelIN5flash19enable_sm80_to_sm89INS1_16FlashAttnBwdSm80INS1_25CollectiveMainloopBwdSm80ILi2ELi2EN4cute5tupleIJNS5_1CILi64EEENS7_ILi128EEES8_EEENS_10bfloat16_tEfNS_4arch4Sm80ELb0ELb0ELb1ELb1ELb1ELb0ELb0ELb0ELi2ELi2ELi4ELi2ELb1EEENS1_24CollectiveEpilogueBwdGQAISA_fSD_Li256ELb1ELb1EEENS1_19SingleTileSchedulerILb1ELb0ELb0ELi128EEEEEEEEEvNT_6ParamsE)
        /*004c*/ 	.short	0x0380
        /*004e*/ 	.short	0x0278


	//----- nvinfo : EIATTR_SW_WAR
	.align		4
.L_428:
        /*0050*/ 	.byte	0x04, 0x36
        /*0052*/ 	.short	(.L_430 - .L_429)
.L_429:
        /*0054*/ 	.word	0x00000008
.L_430:


//--------------------- .nv.info._ZN7cutlass13device_kernelIN5flash19enable_sm80_to_sm89INS1_16FlashAttnBwdSm80INS1_25CollectiveMainloopBwdSm80ILi2ELi2EN4cute5tupleIJNS5_1CILi64EEENS7_ILi128EEES8_EEENS_10bfloat16_tEfNS_4arch4Sm80ELb0ELb1ELb1ELb0ELb0ELb0ELb0ELb0ELi2ELi2ELi4ELi2ELb1EEENS1_21CollectiveEpilogueBwdISA_SB_SD_Li256ELb0ELb0ELi2EEENS1_19SingleTileSchedulerILb0ELb0ELb0ELi128EEEEEEEEEvNT_6ParamsE --------------------------
	.section	.nv.info._ZN7cutlass13device_kernelIN5flash19enable_sm80_to_sm89INS1_16FlashAttnBwdSm80INS1_25CollectiveMainloopBwdSm80ILi2ELi2EN4cute5tupleIJNS5_1CILi64EEENS7_ILi128EEES8_EEENS_10bfloat16_tEfNS_4arch4Sm80ELb0ELb1ELb1ELb0ELb0ELb0ELb0ELb0ELi2ELi2ELi4ELi2ELb1EEENS1_21CollectiveEpilogueBwdISA_SB_SD_Li256ELb0ELb0ELi2EEENS1_19SingleTileSchedulerILb0ELb0ELb0ELi128EEEEEEEEEvNT_6ParamsE,"",@"SHT_CUDA_INFO"
	.sectionflags	@""
	.align	4


	//----- nvinfo : EIATTR_CUDA_API_VERSION
	.align		4
        /*0000*/ 	.byte	0x04, 0x37
        /*0002*/ 	.short	(.L_432 - .L_431)
.L_431:
        /*0004*/ 	.word	0x00000082


	//----- nvinfo : EIATTR_KPARAM_INFO
	.align		4
.L_432:
        /*0008*/ 	.byte	0x04, 0x17
        /*000a*/ 	.short	(.L_434 - .L_433)
.L_433:
        /*000c*/ 	.word	0x00000000
        /*0010*/ 	.short	0x0000
        /*0012*/ 	.short	0x0000
        /*0014*/ 	.byte	0x00, 0xf0, 0xc1, 0x09


	//----- nvinfo : EIATTR_SPARSE_MMA_MASK
	.align		4
.L_434:
        /*0018*/ 	.byte	0x03, 0x50
        /*001a*/ 	.short	0x0000


	//----- nvinfo : EIATTR_MAXREG_COUNT
	.align		4
        /*001c*/ 	.byte	0x03, 0x1b
        /*001e*/ 	.short	0x00ff


	//----- nvinfo : EIATTR_MERCURY_ISA_VERSION
	.align		4
        /*0020*/ 	.byte	0x03, 0x5f
        /*0022*/ 	.short	0x0101


	//----- nvinfo : EIATTR_VRC_CTA_INIT_COUNT
	.align		4
        /*0024*/ 	.byte	0x02, 0x4a
	.zero		1
	.zero		1


	//----- nvinfo : EIATTR_EXIT_INSTR_OFFSETS
	.align		4
        /*0028*/ 	.byte	0x04, 0x1c
        /*002a*/ 	.short	(.L_436 - .L_435)


	//   ....[0]....
.L_435:
        /*002c*/ 	.word	0x00000010


	//----- nvinfo : EIATTR_MAX_THREADS
	.align		4
.L_436:
        /*0030*/ 	.byte	0x04, 0x05
        /*0032*/ 	.short	(.L_438 - .L_437)
.L_437:
        /*0034*/ 	.word	0x00000100
        /*0038*/ 	.word	0x00000001
        /*003c*/ 	.word	0x00000001


	//----- nvinfo : EIATTR_CBANK_PARAM_SIZE
	.align		4
.L_438:
        /*0040*/ 	.byte	0x03, 0x19
        /*0042*/ 	.short	0x0270


	//----- nvinfo : EIATTR_PARAM_CBANK
	.align		4
        /*0044*/ 	.byte	0x04, 0x0a
        /*0046*/ 	.short	(.L_440 - .L_439)
	.align		4
.L_439:
        /*0048*/ 	.word	index@(.nv.constant0._ZN7cutlass13device_kernelIN5flash19enable_sm80_to_sm89INS1_16FlashAttnBwdSm80INS1_25CollectiveMainloopBwdSm80ILi2ELi2EN4cute5tupleIJNS5_1CILi64EEENS7_ILi128EEES8_EEENS_10bfloat16_tEfNS_4arch4Sm80ELb0ELb1ELb1ELb0ELb0ELb0ELb0ELb0ELi2ELi2ELi4ELi2ELb1EEENS1_21CollectiveEpilogueBwdISA_SB_SD_Li256ELb0ELb0ELi2EEENS1_19SingleTileSchedulerILb0ELb0ELb0ELi128EEEEEEEEEvNT_6ParamsE)
        /*004c*/ 	.short	0x0380
        /*004e*/ 	.short	0x0270


	//----- nvinfo : EIATTR_SW_WAR
	.align		4
.L_440:
        /*0050*/ 	.byte	0x04, 0x36
        /*0052*/ 	.short	(.L_442 - .L_441)
.L_441:
        /*0054*/ 	.word	0x00000008
.L_442:


//--------------------- .nv.info._ZN7cutlass13device_kernelIN5flash19enable_sm80_to_sm89INS1_16FlashAttnBwdSm80INS1_25CollectiveMainloopBwdSm80ILi2ELi2EN4cute5tupleIJNS5_1CILi64EEENS7_ILi128EEES8_EEENS_10bfloat16_tEfNS_4arch4Sm80ELb0ELb1ELb1ELb0ELb1ELb0ELb0ELb0ELi2ELi2ELi4ELi2ELb1EEENS1_21CollectiveEpilogueBwdISA_SB_SD_Li256ELb0ELb0ELi2EEENS1_19SingleTileSchedulerILb0ELb0ELb0ELi128EEEEEEEEEvNT_6ParamsE --------------------------
	.section	.nv.info._ZN7cutlass13device_kernelIN5flash19enable_sm80_to_sm89INS1_16FlashAttnBwdSm80INS1_25CollectiveMainloopBwdSm80ILi2ELi2EN4cute5tupleIJNS5_1CILi64EEENS7_ILi128EEES8_EEENS_10bfloat16_tEfNS_4arch4Sm80ELb0ELb1ELb1ELb0ELb1ELb0ELb0ELb0ELi2ELi2ELi4ELi2ELb1EEENS1_21CollectiveEpilogueBwdISA_SB_SD_Li256ELb0ELb0ELi2EEENS1_19SingleTileSchedulerILb0ELb0ELb0ELi128EEEEEEEEEvNT_6ParamsE,"",@"SHT_CUDA_INFO"
	.sectionflags	@""
	.align	4


	//----- nvinfo : EIATTR_CUDA_API_VERSION
	.align		4
        /*0000*/ 	.byte	0x04, 0x37
        /*0002*/ 	.short	(.L_444 - .L_443)
.L_443:
        /*0004*/ 	.word	0x00000082


	//----- nvinfo : EIATTR_KPARAM_INFO
	.align		4
.L_444:
        /*0008*/ 	.byte	0x04, 0x17
        /*000a*/ 	.short	(.L_446 - .L_445)
.L_445:
        /*000c*/ 	.word	0x00000000
        /*0010*/ 	.short	0x0000
        /*0012*/ 	.short	0x0000
        /*0014*/ 	.byte	0x00, 0xf0, 0xc1, 0x09


	//----- nvinfo : EIATTR_SPARSE_MMA_MASK
	.align		4
.L_446:
        /*0018*/ 	.byte	0x03, 0x50
        /*001a*/ 	.short	0x0000


	//----- nvinfo : EIATTR_MAXREG_COUNT
	.align		4
        /*001c*/ 	.byte	0x03, 0x1b
        /*001e*/ 	.short	0x00ff


	//----- nvinfo : EIATTR_MERCURY_ISA_VERSION
	.align		4
        /*0020*/ 	.byte	0x03, 0x5f
        /*0022*/ 	.short	0x0101


	//----- nvinfo : EIATTR_VRC_CTA_INIT_COUNT
	.align		4
        /*0024*/ 	.byte	0x02, 0x4a
	.zero		1
	.zero		1


	//----- nvinfo : EIATTR_EXIT_INSTR_OFFSETS
	.align		4
        /*0028*/ 	.byte	0x04, 0x1c
        /*002a*/ 	.short	(.L_448 - .L_447)


	//   ....[0]....
.L_447:
        /*002c*/ 	.word	0x00000010


	//----- nvinfo : EIATTR_MAX_THREADS
	.align		4
.L_448:
        /*0030*/ 	.byte	0x04, 0x05
        /*0032*/ 	.short	(.L_450 - .L_449)
.L_449:
        /*0034*/ 	.word	0x00000100
        /*0038*/ 	.word	0x00000001
        /*003c*/ 	.word	0x00000001


	//----- nvinfo : EIATTR_CBANK_PARAM_SIZE
	.align		4
.L_450:
        /*0040*/ 	.byte	0x03, 0x19
        /*0042*/ 	.short	0x0270


	//----- nvinfo : EIATTR_PARAM_CBANK
	.align		4
        /*0044*/ 	.byte	0x04, 0x0a
        /*0046*/ 	.short	(.L_452 - .L_451)
	.align		4
.L_451:
        /*0048*/ 	.word	index@(.nv.constant0._ZN7cutlass13device_kernelIN5flash19enable_sm80_to_sm89INS1_16FlashAttnBwdSm80INS1_25CollectiveMainloopBwdSm80ILi2ELi2EN4cute5tupleIJNS5_1CILi64EEENS7_ILi128EEES8_EEENS_10bfloat16_tEfNS_4arch4Sm80ELb0ELb1ELb1ELb0ELb1ELb0ELb0ELb0ELi2ELi2ELi4ELi2ELb1EEENS1_21CollectiveEpilogueBwdISA_SB_SD_Li256ELb0ELb0ELi2EEENS1_19SingleTileSchedulerILb0ELb0ELb0ELi128EEEEEEEEEvNT_6ParamsE)
        /*004c*/ 	.short	0x0380
        /*004e*/ 	.short	0x0270


	//----- nvinfo : EIATTR_SW_WAR
	.align		4
.L_452:
        /*0050*/ 	.byte	0x04, 0x36
        /*0052*/ 	.short	(.L_454 - .L_453)
.L_453:
        /*0054*/ 	.word	0x00000008
.L_454:


//--------------------- .nv.info._ZN7cutlass13device_kernelIN5flash19enable_sm80_to_sm89INS1_16FlashAttnBwdSm80INS1_25CollectiveMainloopBwdSm80ILi2ELi2EN4cute5tupleIJNS5_1CILi64EEENS7_ILi128EEES8_EEENS_10bfloat16_tEfNS_4arch4Sm80ELb0ELb1ELb1ELb0ELb0ELb0ELb0ELb0ELi2ELi2ELi4ELi2ELb1EEENS1_24CollectiveEpilogueBwdGQAISA_fSD_Li256ELb0ELb0EEENS1_19SingleTileSchedulerILb0ELb0ELb0ELi128EEEEEEEEEvNT_6ParamsE --------------------------
	.section	.nv.info._ZN7cutlass13device_kernelIN5flash19enable_sm80_to_sm89INS1_16FlashAttnBwdSm80INS1_25CollectiveMainloopBwdSm80ILi2ELi2EN4cute5tupleIJNS5_1CILi64EEENS7_ILi128EEES8_EEENS_10bfloat16_tEfNS_4arch4Sm80ELb0ELb1ELb1ELb0ELb0ELb0ELb0ELb0ELi2ELi2ELi4ELi2ELb1EEENS1_24CollectiveEpilogueBwdGQAISA_fSD_Li256ELb0ELb0EEENS1_19SingleTileSchedulerILb0ELb0ELb0ELi128EEEEEEEEEvNT_6ParamsE,"",@"SHT_CUDA_INFO"
	.sectionflags	@""
	.align	4


	//----- nvinfo : EIATTR_CUDA_API_VERSION
	.align		4
        /*0000*/ 	.byte	0x04, 0x37
        /*0002*/ 	.short	(.L_456 - .L_455)
.L_455:
        /*0004*/ 	.word	0x00000082


	//----- nvinfo : EIATTR_KPARAM_INFO
	.align		4
.L_456:
        /*0008*/ 	.byte	0x04, 0x17
        /*000a*/ 	.short	(.L_458 - .L_457)
.L_457:
        /*000c*/ 	.word	0x00000000
        /*0010*/ 	.short	0x0000
        /*0012*/ 	.short	0x0000
        /*0014*/ 	.byte	0x00, 0xf0, 0xe1, 0x09


	//----- nvinfo : EIATTR_SPARSE_MMA_MASK
	.align		4
.L_458:
        /*0018*/ 	.byte	0x03, 0x50
        /*001a*/ 	.short	0x0000


	//----- nvinfo : EIATTR_MAXREG_COUNT
	.align		4
        /*001c*/ 	.byte	0x03, 0x1b
        /*001e*/ 	.short	0x00ff


	//----- nvinfo : EIATTR_MERCURY_ISA_VERSION
	.align		4
        /*0020*/ 	.byte	0x03, 0x5f
        /*0022*/ 	.short	0x0101


	//----- nvinfo : EIATTR_VRC_CTA_INIT_COUNT
	.align		4
        /*0024*/ 	.byte	0x02, 0x4a
	.zero		1
	.zero		1


	//----- nvinfo : EIATTR_EXIT_INSTR_OFFSETS
	.align		4
        /*0028*/ 	.byte	0x04, 0x1c
        /*002a*/ 	.short	(.L_460 - .L_459)


	//   ....[0]....
.L_459:
        /*002c*/ 	.word	0x00000010


	//----- nvinfo : EIATTR_MAX_THREADS
	.align		4
.L_460:
        /*0030*/ 	.byte	0x04, 0x05
        /*0032*/ 	.short	(.L_462 - .L_461)
.L_461:
        /*0034*/ 	.word	0x00000100
        /*0038*/ 	.word	0x00000001
        /*003c*/ 	.word	0x00000001


	//----- nvinfo : EIATTR_CBANK_PARAM_SIZE
	.align		4
.L_462:
        /*0040*/ 	.byte	0x03, 0x19
        /*0042*/ 	.short	0x0278


	//----- nvinfo : EIATTR_PARAM_CBANK
	.align		4
        /*0044*/ 	.byte	0x04, 0x0a
        /*0046*/ 	.short	(.L_464 - .L_463)
	.align		4
.L_463:
        /*0048*/ 	.word	index@(.nv.constant0._ZN7cutlass13device_kernelIN5flash19enable_sm80_to_sm89INS1_16FlashAttnBwdSm80INS1_25CollectiveMainloopBwdSm80ILi2ELi2EN4cute5tupleIJNS5_1CILi64EEENS7_ILi128EEES8_EEENS_10bfloat16_tEfNS_4arch4Sm80ELb0ELb1ELb1ELb0ELb0ELb0ELb0ELb0ELi2ELi2ELi4ELi2ELb1EEENS1_24CollectiveEpilogueBwdGQAISA_fSD_Li256ELb0ELb0EEENS1_19SingleTileSchedulerILb0ELb0ELb0ELi128EEEEEEEEEvNT_6ParamsE)
        /*004c*/ 	.short	0x0380
        /*004e*/ 	.short	0x0278


	//----- nvinfo : EIATTR_SW_WAR
	.align		4
.L_464:
        /*0050*/ 	.byte	0x04, 0x36
        /*0052*/ 	.short	(.L_466 - .L_465)
.L_465:
        /*0054*/ 	.word	0x00000008
.L_466:


//--------------------- .nv.info._ZN7cutlass13device_kernelIN5flash19enable_sm80_to_sm89INS1_16FlashAttnBwdSm80INS1_25CollectiveMainloopBwdSm80ILi2ELi2EN4cute5tupleIJNS5_1CILi64EEENS7_ILi128EEES8_EEENS_10bfloat16_tEfNS_4arch4Sm80ELb0ELb1ELb1ELb0ELb1ELb0ELb0ELb0ELi2ELi2ELi4ELi2ELb1EEENS1_24CollectiveEpilogueBwdGQAISA_fSD_Li256ELb0ELb1EEENS1_19SingleTileSchedulerILb0ELb0ELb0ELi128EEEEEEEEEvNT_6ParamsE --------------------------
	.section	.nv.info._ZN7cutlass13device_kernelIN5flash19enable_sm80_to_sm89INS1_16FlashAttnBwdSm80INS1_25CollectiveMainloopBwdSm80ILi2ELi2EN4cute5tupleIJNS5_1CILi64EEENS7_ILi128EEES8_EEENS_10bfloat16_tEfNS_4arch4Sm80ELb0ELb1ELb1ELb0ELb1ELb0ELb0ELb0ELi2ELi2ELi4ELi2ELb1EEENS1_24CollectiveEpilogueBwdGQAISA_fSD_Li256ELb0ELb1EEENS1_19SingleTileSchedulerILb0ELb0ELb0ELi128EEEEEEEEEvNT_6ParamsE,"",@"SHT_CUDA_INFO"
	.sectionflags	@""
	.align	4


	//----- nvinfo : EIATTR_CUDA_API_VERSION
	.align		4
        /*0000*/ 	.byte	0x04, 0x37
        /*0002*/ 	.short	(.L_468 - .L_467)
.L_467:
        /*0004*/ 	.word	0x00000082


	//----- nvinfo : EIATTR_KPARAM_INFO
	.align		4
.L_468:
        /*0008*/ 	.byte	0x04, 0x17
        /*000a*/ 	.short	(.L_470 - .L_469)
.L_469:
        /*000c*/ 	.word	0x00000000
        /*0010*/ 	.short	0x0000
        /*0012*/ 	.short	0x0000
        /*0014*/ 	.byte	0x00, 0xf0, 0xe1, 0x09


	//----- nvinfo : EIATTR_SPARSE_MMA_MASK
	.align		4
.L_470:
        /*0018*/ 	.byte	0x03, 0x50
        /*001a*/ 	.short	0x0000


	//----- nvinfo : EIATTR_MAXREG_COUNT
	.align		4
        /*001c*/ 	.byte	0x03, 0x1b
        /*001e*/ 	.short	0x00ff


	//----- nvinfo : EIATTR_MERCURY_ISA_VERSION
	.align		4
        /*0020*/ 	.byte	0x03, 0x5f
        /*0022*/ 	.short	0x0101


	//----- nvinfo : EIATTR_VRC_CTA_INIT_COUNT
	.align		4
        /*0024*/ 	.byte	0x02, 0x4a
	.zero		1
	.zero		1


	//----- nvinfo : EIATTR_EXIT_INSTR_OFFSETS
	.align		4
        /*0028*/ 	.byte	0x04, 0x1c
        /*002a*/ 	.short	(.L_472 - .L_471)


	//   ....[0]....
.L_471:
        /*002c*/ 	.word	0x00000010


	//----- nvinfo : EIATTR_MAX_THREADS
	.align		4
.L_472:
        /*0030*/ 	.byte	0x04, 0x05
        /*0032*/ 	.short	(.L_474 - .L_473)
.L_473:
        /*0034*/ 	.word	0x00000100
        /*0038*/ 	.word	0x00000001
        /*003c*/ 	.word	0x00000001


	//----- nvinfo : EIATTR_CBANK_PARAM_SIZE
	.align		4
.L_474:
        /*0040*/ 	.byte	0x03, 0x19
        /*0042*/ 	.short	0x0278


	//----- nvinfo : EIATTR_PARAM_CBANK
	.align		4
        /*0044*/ 	.byte	0x04, 0x0a
        /*0046*/ 	.short	(.L_476 - .L_475)
	.align		4
.L_475:
        /*0048*/ 	.word	index@(.nv.constant0._ZN7cutlass13device_kernelIN5flash19enable_sm80_to_sm89INS1_16FlashAttnBwdSm80INS1_25CollectiveMainloopBwdSm80ILi2ELi2EN4cute5tupleIJNS5_1CILi64EEENS7_ILi128EEES8_EEENS_10bfloat16_tEfNS_4arch4Sm80ELb0ELb1ELb1ELb0ELb1ELb0ELb0ELb0ELi2ELi2ELi4ELi2ELb1EEENS1_24CollectiveEpilogueBwdGQAISA_fSD_Li256ELb0ELb1EEENS1_19SingleTileSchedulerILb0ELb0ELb0ELi128EEEEEEEEEvNT_6ParamsE)
        /*004c*/ 	.short	0x0380
        /*004e*/ 	.short	0x0278


	//----- nvinfo : EIATTR_SW_WAR
	.align		4
.L_476:
        /*0050*/ 	.byte	0x04, 0x36
        /*0052*/ 	.short	(.L_478 - .L_477)
.L_477:
        /*0054*/ 	.word	0x00000008
.L_478:


//--------------------- .nv.info._ZN7cutlass13device_kernelIN5flash19enable_sm80_to_sm89INS1_16FlashAttnBwdSm80INS1_25CollectiveMainloopBwdSm80ILi2ELi2EN4cute5tupleIJNS5_1CILi64EEENS7_ILi128EEES8_EEENS_10bfloat16_tEfNS_4arch4Sm80ELb0ELb1ELb1ELb1ELb0ELb0ELb0ELb0ELi2ELi2ELi4ELi2ELb1EEENS1_21CollectiveEpilogueBwdISA_SB_SD_Li256ELb1ELb0ELi2EEENS1_19SingleTileSchedulerILb1ELb0ELb0ELi128EEEEEEEEEvNT_6ParamsE --------------------------
	.section	.nv.info._ZN7cutlass13device_kernelIN5flash19enable_sm80_to_sm89INS1_16FlashAttnBwdSm80INS1_25CollectiveMainloopBwdSm80ILi2ELi2EN4cute5tupleIJNS5_1CILi64EEENS7_ILi128EEES8_EEENS_10bfloat16_tEfNS_4arch4Sm80ELb0ELb1ELb1ELb1ELb0ELb0ELb0ELb0ELi2ELi2ELi4ELi2ELb1EEENS1_21CollectiveEpilogueBwdISA_SB_SD_Li256ELb1ELb0ELi2EEENS1_19SingleTileSchedulerILb1ELb0ELb0ELi128EEEEEEEEEvNT_6ParamsE,"",@"SHT_CUDA_INFO"
	.sectionflags	@""
	.align	4


	//----- nvinfo : EIATTR_CUDA_API_VERSION
	.align		4
        /*0000*/ 	.byte	0x04, 0x37
        /*0002*/ 	.short	(.L_480 - .L_479)
.L_479:
        /*0004*/ 	.word	0x00000082


	//----- nvinfo : EIATTR_KPARAM_INFO
	.align		4
.L_480:
        /*0008*/ 	.byte	0x04, 0x17
        /*000a*/ 	.short	(.L_482 - .L_481)
.L_481:
        /*000c*/ 	.word	0x00000000
        /*0010*/ 	.short	0x0000
        /*0012*/ 	.short	0x0000
        /*0014*/ 	.byte	0x00, 0xf0, 0xc1, 0x09


	//----- nvinfo : EIATTR_SPARSE_MMA_MASK
	.align		4
.L_482:
        /*0018*/ 	.byte	0x03, 0x50
        /*001a*/ 	.short	0x0000


	//----- nvinfo : EIATTR_MAXREG_COUNT
	.align		4
        /*001c*/ 	.byte	0x03, 0x1b
        /*001e*/ 	.short	0x00ff


	//----- nvinfo : EIATTR_MERCURY_ISA_VERSION
	.align		4
        /*0020*/ 	.byte	0x03, 0x5f
        /*0022*/ 	.short	0x0101


	//----- nvinfo : EIATTR_VRC_CTA_INIT_COUNT
	.align		4
        /*0024*/ 	.byte	0x02, 0x4a
	.zero		1
	.zero		1


	//----- nvinfo : EIATTR_EXIT_INSTR_OFFSETS
	.align		4
        /*0028*/ 	.byte	0x04, 0x1c
        /*002a*/ 	.short	(.L_484 - .L_483)


	//   ....[0]....
.L_483:
        /*002c*/ 	.word	0x00000010


	//----- nvinfo : EIATTR_MAX_THREADS
	.align		4
.L_484:
        /*0030*/ 	.byte	0x04, 0x05
        /*0032*/ 	.short	(.L_486 - .L_485)
.L_485:
        /*0034*/ 	.word	0x00000100
        /*0038*/ 	.word	0x00000001
        /*003c*/ 	.word	0x00000001


	//----- nvinfo : EIATTR_CBANK_PARAM_SIZE
	.align		4
.L_486:
        /*0040*/ 	.byte	0x03, 0x19
        /*0042*/ 	.short	0x0270


	//----- nvinfo : EIATTR_PARAM_CBANK
	.align		4
        /*0044*/ 	.byte	0x04, 0x0a
        /*0046*/ 	.short	(.L_488 - .L_487)
	.align		4
.L_487:
        /*0048*/ 	.word	index@(.nv.constant0._ZN7cutlass13device_kernelIN5flash19enable_sm80_to_sm89INS1_16FlashAttnBwdSm80INS1_25CollectiveMainloopBwdSm80ILi2ELi2EN4cute5tupleIJNS5_1CILi64EEENS7_ILi128EEES8_EEENS_10bfloat16_tEfNS_4arch4Sm80ELb0ELb1ELb1ELb1ELb0ELb0ELb0ELb0ELi2ELi2ELi4ELi2ELb1EEENS1_21CollectiveEpilogueBwdISA_SB_SD_Li256ELb1ELb0ELi2EEENS1_19SingleTileSchedulerILb1ELb0ELb0ELi128EEEEEEEEEvNT_6ParamsE)
        /*004c*/ 	.short	0x0380
        /*004e*/ 	.short	0x0270


	//----- nvinfo : EIATTR_SW_WAR
	.align		4
.L_488:
        /*0050*/ 	.byte	0x04, 0x36
        /*0052*/ 	.short	(.L_490 - .L_489)
.L_489:
        /*0054*/ 	.word	0x00000008
.L_490:


//--------------------- .nv.info._ZN7cutlass13device_kernelIN5flash19enable_sm80_to_sm89INS1_16FlashAttnBwdSm80INS1_25CollectiveMainloopBwdSm80ILi2ELi2EN4cute5tupleIJNS5_1CILi64EEENS7_ILi128EEES8_EEENS_10bfloat16_tEfNS_4arch4Sm80ELb0ELb1ELb1ELb1ELb1ELb0ELb0ELb0ELi2ELi2ELi4ELi2ELb1EEENS1_21CollectiveEpilogueBwdISA_SB_SD_Li256ELb1ELb0ELi2EEENS1_19SingleTileSchedulerILb1ELb0ELb0ELi128EEEEEEEEEvNT_6ParamsE --------------------------
	.section	.nv.info._ZN7cutlass13device_kernelIN5flash19enable_sm80_to_sm89INS1_16FlashAttnBwdSm80INS1_25CollectiveMainloopBwdSm80ILi2ELi2EN4cute5tupleIJNS5_1CILi64EEENS7_ILi128EEES8_EEENS_10bfloat16_tEfNS_4arch4Sm80ELb0ELb1ELb1ELb1ELb1ELb0ELb0ELb0ELi2ELi2ELi4ELi2ELb1EEENS1_21CollectiveEpilogueBwdISA_SB_SD_Li256ELb1ELb0ELi2EEENS1_19SingleTileSchedulerILb1ELb0ELb0ELi128EEEEEEEEEvNT_6ParamsE,"",@"SHT_CUDA_INFO"
	.sectionflags	@""
	.align	4


	//----- nvinfo : EIATTR_CUDA_API_VERSION
	.align		4
        /*0000*/ 	.byte	0x04, 0x37
        /*0002*/ 	.short	(.L_492 - .L_491)
.L_491:
        /*0004*/ 	.word	0x00000082


	//----- nvinfo : EIATTR_KPARAM_INFO
	.align		4
.L_492:
        /*0008*/ 	.byte	0x04, 0x17
        /*000a*/ 	.short	(.L_494 - .L_493)
.L_493:
        /*000c*/ 	.word	0x00000000
        /*0010*/ 	.short	0x0000
        /*0012*/ 	.short	0x0000
        /*0014*/ 	.byte	0x00, 0xf0, 0xc1, 0x09


	//----- nvinfo : EIATTR_SPARSE_MMA_MASK
	.align		4
.L_494:
        /*0018*/ 	.byte	0x03, 0x50
        /*001a*/ 	.short	0x0000


	//----- nvinfo : EIATTR_MAXREG_COUNT
	.align		4
        /*001c*/ 	.byte	0x03, 0x1b
        /*001e*/ 	.short	0x00ff


	//----- nvinfo : EIATTR_MERCURY_ISA_VERSION
	.align		4
        /*0020*/ 	.byte	0x03, 0x5f
        /*0022*/ 	.short	0x0101


	//----- nvinfo : EIATTR_VRC_CTA_INIT_COUNT
	.align		4
        /*0024*/ 	.byte	0x02, 0x4a
	.zero		1
	.zero		1


	//----- nvinfo : EIATTR_EXIT_INSTR_OFFSETS
	.align		4
        /*0028*/ 	.byte	0x04, 0x1c
        /*002a*/ 	.short	(.L_496 - .L_495)


	//   ....[0]....
.L_495:
        /*002c*/ 	.word	0x00000010


	//----- nvinfo : EIATTR_MAX_THREADS
	.align		4
.L_496:
        /*0030*/ 	.byte	0x04, 0x05
        /*0032*/ 	.short	(.L_498 - .L_497)
.L_497:
        /*0034*/ 	.word	0x00000100
        /*0038*/ 	.word	0x00000001
        /*003c*/ 	.word	0x00000001


	//----- nvinfo : EIATTR_CBANK_PARAM_SIZE
	.align		4
.L_498:
        /*0040*/ 	.byte	0x03, 0x19
        /*0042*/ 	.short	0x0270


	//----- nvinfo : EIATTR_PARAM_CBANK
	.align		4
        /*0044*/ 	.byte	0x04, 0x0a
        /*0046*/ 	.short	(.L_500 - .L_499)
	.align		4
.L_499:
        /*0048*/ 	.word	index@(.nv.constant0._ZN7cutlass13device_kernelIN5flash19enable_sm80_to_sm89INS1_16FlashAttnBwdSm80INS1_25CollectiveMainloopBwdSm80ILi2ELi2EN4cute5tupleIJNS5_1CILi64EEENS7_ILi128EEES8_EEENS_10bfloat16_tEfNS_4arch4Sm80ELb0ELb1ELb1ELb1ELb1ELb0ELb0ELb0ELi2ELi2ELi4ELi2ELb1EEENS1_21CollectiveEpilogueBwdISA_SB_SD_Li256ELb1ELb0ELi2EEENS1_19SingleTileSchedulerILb1ELb0ELb0ELi128EEEEEEEEEvNT_6ParamsE)
        /*004c*/ 	.short	0x0380
        /*004e*/ 	.short	0x0270


	//----- nvinfo : EIATTR_SW_WAR
	.align		4
.L_500:
        /*0050*/ 	.byte	0x04, 0x36
        /*0052*/ 	.short	(.L_502 - .L_501)
.L_501:
        /*0054*/ 	.word	0x00000008
.L_502:


//--------------------- .nv.info._ZN7cutlass13device_kernelIN5flash19enable_sm80_to_sm89INS1_16FlashAttnBwdSm80INS1_25CollectiveMainloopBwdSm80ILi2ELi2EN4cute5tupleIJNS5_1CILi64EEENS7_ILi128EEES8_EEENS_10bfloat16_tEfNS_4arch4Sm80ELb0ELb1ELb1ELb1ELb0ELb0ELb0ELb0ELi2ELi2ELi4ELi2ELb1EEENS1_24CollectiveEpilogueBwdGQAISA_fSD_Li256ELb1ELb0EEENS1_19SingleTileSchedulerILb1ELb0ELb0ELi128EEEEEEEEEvNT_6ParamsE --------------------------
	.section	.nv.info._ZN7cutlass13device_kernelIN5flash19enable_sm80_to_sm89INS1_16FlashAttnBwdSm80INS1_25CollectiveMainloopBwdSm80ILi2ELi2EN4cute5tupleIJNS5_1CILi64EEENS7_ILi128EEES8_EEENS_10bfloat16_tEfNS_4arch4Sm80ELb0ELb1ELb1ELb1ELb0ELb0ELb0ELb0ELi2ELi2ELi4ELi2ELb1EEENS1_24CollectiveEpilogueBwdGQAISA_fSD_Li256ELb1ELb0EEENS1_19SingleTileSchedulerILb1ELb0ELb0ELi128EEEEEEEEEvNT_6ParamsE,"",@"SHT_CUDA_INFO"
	.sectionflags	@""
	.align	4


	//----- nvinfo : EIATTR_CUDA_API_VERSION
	.align		4
        /*0000*/ 	.byte	0x04, 0x37
        /*0002*/ 	.short	(.L_504 - .L_503)
.L_503:
        /*0004*/ 	.word	0x00000082


	//----- nvinfo : EIATTR_KPARAM_INFO
	.align		4
.L_504:
        /*0008*/ 	.byte	0x04, 0x17
        /*000a*/ 	.short	(.L_506 - .L_505)
.L_505:
        /*000c*/ 	.word	0x00000000
        /*0010*/ 	.short	0x0000
        /*0012*/ 	.short	0x0000
        /*0014*/ 	.byte	0x00, 0xf0, 0xe1, 0x09


	//----- nvinfo : EIATTR_SPARSE_MMA_MASK
	.align		4
.L_506:
        /*0018*/ 	.byte	0x03, 0x50
        /*001a*/ 	.short	0x0000


	//----- nvinfo : EIATTR_MAXREG_COUNT
	.align		4
        /*001c*/ 	.byte	0x03, 0x1b
        /*001e*/ 	.short	0x00ff


	//----- nvinfo : EIATTR_MERCURY_ISA_VERSION
	.align		4
        /*0020*/ 	.byte	0x03, 0x5f
        /*0022*/ 	.short	0x0101


	//----- nvinfo : EIATTR_VRC_CTA_INIT_COUNT
	.align		4
        /*0024*/ 	.byte	0x02, 0x4a
	.zero		1
	.zero		1


	//----- nvinfo : EIATTR_EXIT_INSTR_OFFSETS
	.align		4
        /*0028*/ 	.byte	0x04, 0x1c
        /*002a*/ 	.short	(.L_508 - .L_507)


	//   ....[0]....
.L_507:
        /*002c*/ 	.word	0x00000010


	//----- nvinfo : EIATTR_MAX_THREADS
	.align		4
.L_508:
        /*0030*/ 	.byte	0x04, 0x05
        /*0032*/ 	.short	(.L_510 - .L_509)
.L_509:
        /*0034*/ 	.word	0x00000100
        /*0038*/ 	.word	0x00000001
        /*003c*/ 	.word	0x00000001


	//----- nvinfo : EIATTR_CBANK_PARAM_SIZE
	.align		4
.L_510:
        /*0040*/ 	.byte	0x03, 0x19
        /*0042*/ 	.short	0x0278


	//----- nvinfo : EIATTR_PARAM_CBANK
	.align		4
        /*0044*/ 	.byte	0x04, 0x0a
        /*0046*/ 	.short	(.L_512 - .L_511)
	.align		4
.L_511:
        /*0048*/ 	.word	index@(.nv.constant0._ZN7cutlass13device_kernelIN5flash19enable_sm80_to_sm89INS1_16FlashAttnBwdSm80INS1_25CollectiveMainloopBwdSm80ILi2ELi2EN4cute5tupleIJNS5_1CILi64EEENS7_ILi128EEES8_EEENS_10bfloat16_tEfNS_4arch4Sm80ELb0ELb1ELb1ELb1ELb0ELb0ELb0ELb0ELi2ELi2ELi4ELi2ELb1EEENS1_24CollectiveEpilogueBwdGQAISA_fSD_Li256ELb1ELb0EEENS1_19SingleTileSchedulerILb1ELb0ELb0ELi128EEEEEEEEEvNT_6ParamsE)
        /*004c*/ 	.short	0x0380
        /*004e*/ 	.short	0x0278


	//----- nvinfo : EIATTR_SW_WAR
	.align		4
.L_512:
        /*0050*/ 	.byte	0x04, 0x36
        /*0052*/ 	.short	(.L_514 - .L_513)
.L_513:
        /*0054*/ 	.word	0x00000008
.L_514:


//--------------------- .nv.info._ZN7cutlass13device_kernelIN5flash19enable_sm80_to_sm89INS1_16FlashAttnBwdSm80INS1_25CollectiveMainloopBwdSm80ILi2ELi2EN4cute5tupleIJNS5_1CILi64EEENS7_ILi128EEES8_EEENS_10bfloat16_tEfNS_4arch4Sm80ELb0ELb1ELb1ELb1ELb1ELb0ELb0ELb0ELi2ELi2ELi4ELi2ELb1EEENS1_24CollectiveEpilogueBwdGQAISA_fSD_Li256ELb1ELb1EEENS1_19SingleTileSchedulerILb1ELb0ELb0ELi128EEEEEEEEEvNT_6ParamsE --------------------------
	.section	.nv.info._ZN7cutlass13device_kernelIN5flash19enable_sm80_to_sm89INS1_16FlashAttnBwdSm80INS1_25CollectiveMainloopBwdSm80ILi2ELi2EN4cute5tupleIJNS5_1CILi64EEENS7_ILi128EEES8_EEENS_10bfloat16_tEfNS_4arch4Sm80ELb0ELb1ELb1ELb1ELb1ELb0ELb0ELb0ELi2ELi2ELi4ELi2ELb1EEENS1_24CollectiveEpilogueBwdGQAISA_fSD_Li256ELb1ELb1EEENS1_19SingleTileSchedulerILb1ELb0ELb0ELi128EEEEEEEEEvNT_6ParamsE,"",@"SHT_CUDA_INFO"
	.sectionflags	@""
	.align	4


	//----- nvinfo : EIATTR_CUDA_API_VERSION
	.align		4
        /*0000*/ 	.byte	0x04, 0x37
        /*0002*/ 	.short	(.L_516 - .L_515)
.L_515:
        /*0004*/ 	.word	0x00000082


	//----- nvinfo : EIATTR_KPARAM_INFO
	.align		4
.L_516:
        /*0008*/ 	.byte	0x04, 0x17
        /*000a*/ 	.short	(.L_518 - .L_517)
.L_517:
        /*000c*/ 	.word	0x00000000
        /*0010*/ 	.short	0x0000
        /*0012*/ 	.short	0x0000
        /*0014*/ 	.byte	0x00, 0xf0, 0xe1, 0x09


	//----- nvinfo : EIATTR_SPARSE_MMA_MASK
	.align		4
.L_518:
        /*0018*/ 	.byte	0x03, 0x50
        /*001a*/ 	.short	0x0000


	//----- nvinfo : EIATTR_MAXREG_COUNT
	.align		4
        /*001c*/ 	.byte	0x03, 0x1b
        /*001e*/ 	.short	0x00ff


	//----- nvinfo : EIATTR_MERCURY_ISA_VERSION
	.align		4
        /*0020*/ 	.byte	0x03, 0x5f
        /*0022*/ 	.short	0x0101


	//----- nvinfo : EIATTR_VRC_CTA_INIT_COUNT
	.align		4
        /*0024*/ 	.byte	0x02, 0x4a
	.zero		1
	.zero		1


	//----- nvinfo : EIATTR_EXIT_INSTR_OFFSETS
	.align		4
        /*0028*/ 	.byte	0x04, 0x1c
        /*002a*/ 	.short	(.L_520 - .L_519)


	//   ....[0]....
.L_519:
        /*002c*/ 	.word	0x00000010


	//----- nvinfo : EIATTR_MAX_THREADS
	.align		4
.L_520:
        /*0030*/ 	.byte	0x04, 0x05
        /*0032*/ 	.short	(.L_522 - .L_521)
.L_521:
        /*0034*/ 	.word	0x00000100
        /*0038*/ 	.word	0x00000001
        /*003c*/ 	.word	0x00000001


	//----- nvinfo : EIATTR_CBANK_PARAM_SIZE
	.align		4
.L_522:
        /*0040*/ 	.byte	0x03, 0x19
        /*0042*/ 	.short	0x0278


	//----- nvinfo : EIATTR_PARAM_CBANK
	.align		4
        /*0044*/ 	.byte	0x04, 0x0a
        /*0046*/ 	.short	(.L_524 - .L_523)
	.align		4
.L_523:
        /*0048*/ 	.word	index@(.nv.constant0._ZN7cutlass13device_kernelIN5flash19enable_sm80_to_sm89INS1_16FlashAttnBwdSm80INS1_25CollectiveMainloopBwdSm80ILi2ELi2EN4cute5tupleIJNS5_1CILi64EEENS7_ILi128EEES8_EEENS_10bfloat16_tEfNS_4arch4Sm80ELb0ELb1ELb1ELb1ELb1ELb0ELb0ELb0ELi2ELi2ELi4ELi2ELb1EEENS1_24CollectiveEpilogueBwdGQAISA_fSD_Li256ELb1ELb1EEENS1_19SingleTileSchedulerILb1ELb0ELb0ELi128EEEEEEEEEvNT_6ParamsE)
        /*004c*/ 	.short	0x0380
        /*004e*/ 	.short	0x0278


	//----- nvinfo : EIATTR_SW_WAR
	.align		4
.L_524:
        /*0050*/ 	.byte	0x04, 0x36
        /*0052*/ 	.short	(.L_526 - .L_525)
.L_525:
        /*0054*/ 	.word	0x00000008
.L_526:


//--------------------- .nv.info._ZN7cutlass13device_kernelIN5flash19enable_sm80_to_sm89INS1_16FlashAttnBwdSm80INS1_25CollectiveMainloopBwdSm80ILi2ELi2EN4cute5tupleIJNS5_1CILi64EEENS7_ILi128EEES8_EEENS_10bfloat16_tEfNS_4arch4Sm80ELb1ELb0ELb1ELb0ELb0ELb0ELb0ELb0ELi2ELi2ELi4ELi2ELb1EEENS1_21CollectiveEpilogueBwdISA_SB_SD_Li256ELb0ELb0ELi2EEENS1_25SingleTileBwdLPTSchedulerILb0ELi128ELb0EEEEEEEEEvNT_6ParamsE --------------------------
	.section	.nv.info._ZN7cutlass13device_kernelIN5flash19enable_sm80_to_sm89INS1_16FlashAttnBwdSm80INS1_25CollectiveMainloopBwdSm80ILi2ELi2EN4cute5tupleIJNS5_1CILi64EEENS7_ILi128EEES8_EEENS_10bfloat16_tEfNS_4arch4Sm80ELb1ELb0ELb1ELb0ELb0ELb0ELb0ELb0ELi2ELi2ELi4ELi2ELb1EEENS1_21CollectiveEpilogueBwdISA_SB_SD_Li256ELb0ELb0ELi2EEENS1_25SingleTileBwdLPTSchedulerILb0ELi128ELb0EEEEEEEEEvNT_6ParamsE,"",@"SHT_CUDA_INFO"
	.sectionflags	@""
	.align	4


	//----- nvinfo : EIATTR_CUDA_API_VERSION
	.align		4
        /*0000*/ 	.byte	0x04, 0x37
        /*0002*/ 	.short	(.L_528 - .L_527)
.L_527:
        /*0004*/ 	.word	0x00000082


	//----- nvinfo : EIATTR_KPARAM_INFO
	.align		4
.L_528:
        /*0008*/ 	.byte	0x04, 0x17
        /*000a*/ 	.short	(.L_530 - .L_529)
.L_529:
        /*000c*/ 	.word	0x00000000
        /*0010*/ 	.short	0x0000
        /*0012*/ 	.short	0x0000
        /*0014*/ 	.byte	0x00, 0xf0, 0x21, 0x0a


	//----- nvinfo : EIATTR_SPARSE_MMA_MASK
	.align		4
.L_530:
        /*0018*/ 	.byte	0x03, 0x50
        /*001a*/ 	.short	0x0000


	//----- nvinfo : EIATTR_MAXREG_COUNT
	.align		4
        /*001c*/ 	.byte	0x03, 0x1b
        /*001e*/ 	.short	0x00ff


	//----- nvinfo : EIATTR_MERCURY_ISA_VERSION
	.align		4
        /*0020*/ 	.byte	0x03, 0x5f
        /*0022*/ 	.short	0x0101


	//----- nvinfo : EIATTR_VRC_CTA_INIT_COUNT
	.align		4
        /*0024*/ 	.byte	0x02, 0x4a
	.zero		1
	.zero		1


	//----- nvinfo : EIATTR_EXIT_INSTR_OFFSETS
	.align		4
        /*0028*/ 	.byte	0x04, 0x1c
        /*002a*/ 	.short	(.L_532 - .L_531)


	//   ....[0]....
.L_531:
        /*002c*/ 	.word	0x00000010


	//----- nvinfo : EIATTR_MAX_THREADS
	.align		4
.L_532:
        /*0030*/ 	.byte	0x04, 0x05
        /*0032*/ 	.short	(.L_534 - .L_533)
.L_533:
        /*0034*/ 	.word	0x00000100
        /*0038*/ 	.word	0x00000001
        /*003c*/ 	.word	0x00000001


	//----- nvinfo : EIATTR_CBANK_PARAM_SIZE
	.align		4
.L_534:
        /*0040*/ 	.byte	0x03, 0x19
        /*0042*/ 	.short	0x0288


	//----- nvinfo : EIATTR_PARAM_CBANK
	.align		4
        /*0044*/ 	.byte	0x04, 0x0a
        /*0046*/ 	.short	(.L_536 - .L_535)
	.align		4
.L_535:
        /*0048*/ 	.word	index@(.nv.constant0._ZN7cutlass13device_kernelIN5flash19enable_sm80_to_sm89INS1_16FlashAttnBwdSm80INS1_25CollectiveMainloopBwdSm80ILi2ELi2EN4cute5tupleIJNS5_1CILi64EEENS7_ILi128EEES8_EEENS_10bfloat16_tEfNS_4arch4Sm80ELb1ELb0ELb1ELb0ELb0ELb0ELb0ELb0ELi2ELi2ELi4ELi2ELb1EEENS1_21CollectiveEpilogueBwdISA_SB_SD_Li256ELb0ELb0ELi2EEENS1_25SingleTileBwdLPTSchedulerILb0ELi128ELb0EEEEEEEEEvNT_6ParamsE)
        /*004c*/ 	.short	0x0380
        /*004e*/ 	.short	0x0288


	//----- nvinfo : EIATTR_SW_WAR
	.align		4
.L_536:
        /*0050*/ 	.byte	0x04, 0x36
        /*0052*/ 	.short	(.L_538 - .L_537)
.L_537:
        /*0054*/ 	.word	0x00000008
.L_538:


//--------------------- .nv.info._ZN7cutlass13device_kernelIN5flash19enable_sm80_to_sm89INS1_16FlashAttnBwdSm80INS1_25CollectiveMainloopBwdSm80ILi2ELi2EN4cute5tupleIJNS5_1CILi64EEENS7_ILi128EEES8_EEENS_10bfloat16_tEfNS_4arch4Sm80ELb1ELb0ELb1ELb0ELb1ELb0ELb0ELb0ELi2ELi2ELi4ELi2ELb1EEENS1_21CollectiveEpilogueBwdISA_SB_SD_Li256ELb0ELb0ELi2EEENS1_25SingleTileBwdLPTSchedulerILb0ELi128ELb1EEEEEEEEEvNT_6ParamsE --------------------------
	.section	.nv.info._ZN7cutlass13device_kernelIN5flash19enable_sm80_to_sm89INS1_16FlashAttnBwdSm80INS1_25CollectiveMainloopBwdSm80ILi2ELi2EN4cute5tupleIJNS5_1CILi64EEENS7_ILi128EEES8_EEENS_10bfloat16_tEfNS_4arch4Sm80ELb1ELb0ELb1ELb0ELb1ELb0ELb0ELb0ELi2ELi2ELi4ELi2ELb1EEENS1_21CollectiveEpilogueBwdISA_SB_SD_Li256ELb0ELb0ELi2EEENS1_25SingleTileBwdLPTSchedulerILb0ELi128ELb1EEEEEEEEEvNT_6ParamsE,"",@"SHT_CUDA_INFO"
	.sectionflags	@""
	.align	4


	//----- nvinfo : EIATTR_CUDA_API_VERSION
	.align		4
        /*0000*/ 	.byte	0x04, 0x37
        /*0002*/ 	.short	(.L_540 - .L_539)
.L_539:
        /*0004*/ 	.word	0x00000082


	//----- nvinfo : EIATTR_KPARAM_INFO
	.align		4
.L_540:
        /*0008*/ 	.byte	0x04, 0x17
        /*000a*/ 	.short	(.L_542 - .L_541)
.L_541:
        /*000c*/ 	.word	0x00000000
        /*0010*/ 	.short	0x0000
        /*0012*/ 	.short	0x0000
        /*0014*/ 	.byte	0x00, 0xf0, 0x21, 0x0a


	//----- nvinfo : EIATTR_SPARSE_MMA_MASK
	.align		4
.L_542:
        /*0018*/ 	.byte	0x03, 0x50
        /*001a*/ 	.short	0x0000


	//----- nvinfo : EIATTR_MAXREG_COUNT
	.align		4
        /*001c*/ 	.byte	0x03, 0x1b
        /*001e*/ 	.short	0x00ff


	//----- nvinfo : EIATTR_MERCURY_ISA_VERSION
	.align		4
        /*0020*/ 	.byte	0x03, 0x5f
        /*0022*/ 	.short	0x0101


	//----- nvinfo : EIATTR_VRC_CTA_INIT_COUNT
	.align		4
        /*0024*/ 	.byte	0x02, 0x4a
	.zero		1
	.zero		1


	//----- nvinfo : EIATTR_EXIT_INSTR_OFFSETS
	.align		4
        /*0028*/ 	.byte	0x04, 0x1c
        /*002a*/ 	.short	(.L_544 - .L_543)


	//   ....[0]....
.L_543:
        /*002c*/ 	.word	0x00000010


	//----- nvinfo : EIATTR_MAX_THREADS
	.align		4
.L_544:
        /*0030*/ 	.byte	0x04, 0x05
        /*0032*/ 	.short	(.L_546 - .L_545)
.L_545:
        /*0034*/ 	.word	0x00000100
        /*0038*/ 	.word	0x00000001
        /*003c*/ 	.word	0x00000001


	//----- nvinfo : EIATTR_CBANK_PARAM_SIZE
	.align		4
.L_546:
        /*0040*/ 	.byte	0x03, 0x19
        /*0042*/ 	.short	0x0288


	//----- nvinfo : EIATTR_PARAM_CBANK
	.align		4
        /*0044*/ 	.byte	0x04, 0x0a
        /*0046*/ 	.short	(.L_548 - .L_547)
	.align		4
.L_547:
        /*0048*/ 	.word	index@(.nv.constant0._ZN7cutlass13device_kernelIN5flash19enable_sm80_to_sm89INS1_16FlashAttnBwdSm80INS1_25CollectiveMainloopBwdSm80ILi2ELi2EN4cute5tupleIJNS5_1CILi64EEENS7_ILi128EEES8_EEENS_10bfloat16_tEfNS_4arch4Sm80ELb1ELb0ELb1ELb0ELb1ELb0ELb0ELb0ELi2ELi2ELi4ELi2ELb1EEENS1_21CollectiveEpilogueBwdISA_SB_SD_Li256ELb0ELb0ELi2EEENS1_25SingleTileBwdLPTSchedulerILb0ELi128ELb1EEEEEEEEEvNT_6ParamsE)
        /*004c*/ 	.short	0x0380
        /*004e*/ 	.short	0x0288


	//----- nvinfo : EIATTR_SW_WAR
	.align		4
.L_548:
        /*0050*/ 	.byte	0x04, 0x36
        /*0052*/ 	.short	(.L_550 - .L_549)
.L_549:
        /*0054*/ 	.word	0x00000008
.L_550:


//--------------------- .nv.info._ZN7cutlass13device_kernelIN5flash19enable_sm80_to_sm89INS1_16FlashAttnBwdSm80INS1_25CollectiveMainloopBwdSm80ILi2ELi2EN4cute5tupleIJNS5_1CILi64EEENS7_ILi128EEES8_EEENS_10bfloat16_tEfNS_4arch4Sm80ELb1ELb0ELb1ELb0ELb0ELb0ELb0ELb0ELi2ELi2ELi4ELi2ELb1EEENS1_24CollectiveEpilogueBwdGQAISA_fSD_Li256ELb0ELb0EEENS1_25SingleTileBwdLPTSchedulerILb0ELi128ELb0EEEEEEEEEvNT_6ParamsE --------------------------
	.section	.nv.info._ZN7cutlass13device_kernelIN5flash19enable_sm80_to_sm89INS1_16FlashAttnBwdSm80INS1_25CollectiveMainloopBwdSm80ILi2ELi2EN4cute5tupleIJNS5_1CILi64EEENS7_ILi128EEES8_EEENS_10bfloat16_tEfNS_4arch4Sm80ELb1ELb0ELb1ELb0ELb0ELb0ELb0ELb0ELi2ELi2ELi4ELi2ELb1EEENS1_24CollectiveEpilogueBwdGQAISA_fSD_Li256ELb0ELb0EEENS1_25SingleTileBwdLPTSchedulerILb0ELi128ELb0EEEEEEEEEvNT_6ParamsE,"",@"SHT_CUDA_INFO"
	.sectionflags	@""
	.align	4


	//----- nvinfo : EIATTR_CUDA_API_VERSION
	.align		4
        /*0000*/ 	.byte	0x04, 0x37
        /*0002*/ 	.short	(.L_552 - .L_551)
.L_551:
        /*0004*/ 	.word	0x00000082


	//----- nvinfo : EIATTR_KPARAM_INFO
	.align		4
.L_552:
        /*0008*/ 	.byte	0x04, 0x17
        /*000a*/ 	.short	(.L_554 - .L_553)
.L_553:
        /*000c*/ 	.word	0x00000000
        /*0010*/ 	.short	0x0000
        /*0012*/ 	.short	0x0000
        /*0014*/ 	.byte	0x00, 0xf0, 0x41, 0x0a


	//----- nvinfo : EIATTR_SPARSE_MMA_MASK
	.align		4
.L_554:
        /*0018*/ 	.byte	0x03, 0x50
        /*001a*/ 	.short	0x0000


	//----- nvinfo : EIATTR_MAXREG_COUNT
	.align		4
        /*001c*/ 	.byte	0x03, 0x1b
        /*001e*/ 	.short	0x00ff


	//----- nvinfo : EIATTR_MERCURY_ISA_VERSION
	.align		4
        /*0020*/ 	.byte	0x03, 0x5f
        /*0022*/ 	.short	0x0101


	//----- nvinfo : EIATTR_VRC_CTA_INIT_COUNT
	.align		4
        /*0024*/ 	.byte	0x02, 0x4a
	.zero		1
	.zero		1


	//----- nvinfo : EIATTR_EXIT_INSTR_OFFSETS
	.align		4
        /*0028*/ 	.byte	0x04, 0x1c
        /*002a*/ 	.short	(.L_556 - .L_555)


	//   ....[0]....
.L_555:
        /*002c*/ 	.word	0x00000010


	//----- nvinfo : EIATTR_MAX_THREADS
	.align		4
.L_556:
        /*0030*/ 	.byte	0x04, 0x05
        /*0032*/ 	.short	(.L_558 - .L_557)
.L_557:
        /*0034*/ 	.word	0x00000100
        /*0038*/ 	.word	0x00000001
        /*003c*/ 	.word	0x00000001


	//----- nvinfo : EIATTR_CBANK_PARAM_SIZE
	.align		4
.L_558:
        /*0040*/ 	.byte	0x03, 0x19
        /*0042*/ 	.short	0x0290


	//----- nvinfo : EIATTR_PARAM_CBANK
	.align		4
        /*0044*/ 	.byte	0x04, 0x0a
        /*0046*/ 	.short	(.L_560 - .L_559)
	.align		4
.L_559:
        /*0048*/ 	.word	index@(.nv.constant0._ZN7cutlass13device_kernelIN5flash19enable_sm80_to_sm89INS1_16FlashAttnBwdSm80INS1_25CollectiveMainloopBwdSm80ILi2ELi2EN4cute5tupleIJNS5_1CILi64EEENS7_ILi128EEES8_EEENS_10bfloat16_tEfNS_4arch4Sm80ELb1ELb0ELb1ELb0ELb0ELb0ELb0ELb0ELi2ELi2ELi4ELi2ELb1EEENS1_24CollectiveEpilogueBwdGQAISA_fSD_Li256ELb0ELb0EEENS1_25SingleTileBwdLPTSchedulerILb0ELi128ELb0EEEEEEEEEvNT_6ParamsE)
        /*004c*/ 	.short	0x0380
        /*004e*/ 	.short	0x0290


	//----- nvinfo : EIATTR_SW_WAR
	.align		4
.L_560:
        /*0050*/ 	.byte	0x04, 0x36
        /*0052*/ 	.short	(.L_562 - .L_561)
.L_561:
        /*0054*/ 	.word	0x00000008
.L_562:


//--------------------- .nv.info._ZN7cutlass13device_kernelIN5flash19enable_sm80_to_sm89INS1_16FlashAttnBwdSm80INS1_25CollectiveMainloopBwdSm80ILi2ELi2EN4cute5tupleIJNS5_1CILi64EEENS7_ILi128EEES8_EEENS_10bfloat16_tEfNS_4arch4Sm80ELb1ELb0ELb1ELb0ELb1ELb0ELb0ELb0ELi2ELi2ELi4ELi2ELb1EEENS1_24CollectiveEpilogueBwdGQAISA_fSD_Li256ELb0ELb1EEENS1_25SingleTileBwdLPTSchedulerILb0ELi128ELb1EEEEEEEEEvNT_6ParamsE --------------------------
	.section	.nv.info._ZN7cutlass13device_kernelIN5flash19enable_sm80_to_sm89INS1_16FlashAttnBwdSm80INS1_25CollectiveMainloopBwdSm80ILi2ELi2EN4cute5tupleIJNS5_1CILi64EEENS7_ILi128EEES8_EEENS_10bfloat16_tEfNS_4arch4Sm80ELb1ELb0ELb1ELb0ELb1ELb0ELb0ELb0ELi2ELi2ELi4ELi2ELb1EEENS1_24CollectiveEpilogueBwdGQAISA_fSD_Li256ELb0ELb1EEENS1_25SingleTileBwdLPTSchedulerILb0ELi128ELb1EEEEEEEEEvNT_6ParamsE,"",@"SHT_CUDA_INFO"
	.sectionflags	@""
	.align	4


	//----- nvinfo : EIATTR_CUDA_API_VERSION
	.align		4
        /*0000*/ 	.byte	0x04, 0x37
        /*0002*/ 	.short	(.L_564 - .L_563)
.L_563:
        /*0004*/ 	.word	0x00000082


	//----- nvinfo : EIATTR_KPARAM_INFO
	.align		4
.L_564:
        /*0008*/ 	.byte	0x04, 0x17
        /*000a*/ 	.short	(.L_566 - .L_565)
.L_565:
        /*000c*/ 	.word	0x00000000
        /*0010*/ 	.short	0x0000
        /*0012*/ 	.short	0x0000
        /*0014*/ 	.byte	0x00, 0xf0, 0x41, 0x0a


	//----- nvinfo : EIATTR_SPARSE_MMA_MASK
	.align		4
.L_566:
        /*0018*/ 	.byte	0x03, 0x50
        /*001a*/ 	.short	0x0000


	//----- nvinfo : EIATTR_MAXREG_COUNT
	.align		4
        /*001c*/ 	.byte	0x03, 0x1b
        /*001e*/ 	.short	0x00ff


	//----- nvinfo : EIATTR_MERCURY_ISA_VERSION
	.align		4
        /*0020*/ 	.byte	0x03, 0x5f
        /*0022*/ 	.short	0x0101


	//----- nvinfo : EIATTR_VRC_CTA_INIT_COUNT
	.align		4
        /*0024*/ 	.byte	0x02, 0x4a
	.zero		1
	.zero		1


	//----- nvinfo : EIATTR_EXIT_INSTR_OFFSETS
	.align		4
        /*0028*/ 	.byte	0x04, 0x1c
        /*002a*/ 	.short	(.L_568 - .L_567)


	//   ....[0]....
.L_567:
        /*002c*/ 	.word	0x00000010


	//----- nvinfo : EIATTR_MAX_THREADS
	.align		4
.L_568:
        /*0030*/ 	.byte	0x04, 0x05
        /*0032*/ 	.short	(.L_570 - .L_569)
.L_569:
        /*0034*/ 	.word	0x00000100
        /*0038*/ 	.word	0x00000001
        /*003c*/ 	.word	0x00000001


	//----- nvinfo : EIATTR_CBANK_PARAM_SIZE
	.align		4
.L_570:
        /*0040*/ 	.byte	0x03, 0x19
        /*0042*/ 	.short	0x0290


	//----- nvinfo : EIATTR_PARAM_CBANK
	.align		4
        /*0044*/ 	.byte	0x04, 0x0a
        /*0046*/ 	.short	(.L_572 - .L_571)
	.align		4
.L_571:
        /*0048*/ 	.word	index@(.nv.constant0._ZN7cutlass13device_kernelIN5flash19enable_sm80_to_sm89INS1_16FlashAttnBwdSm80INS1_25CollectiveMainloopBwdSm80ILi2ELi2EN4cute5tupleIJNS5_1CILi64EEENS7_ILi128EEES8_EEENS_10bfloat16_tEfNS_4arch4Sm80ELb1ELb0ELb1ELb0ELb1ELb0ELb0ELb0ELi2ELi2ELi4ELi2ELb1EEENS1_24CollectiveEpilogueBwdGQAISA_fSD_Li256ELb0ELb1EEENS1_25SingleTileBwdLPTSchedulerILb0ELi128ELb1EEEEEEEEEvNT_6ParamsE)
        /*004c*/ 	.short	0x0380
        /*004e*/ 	.short	0x0290


	//----- nvinfo : EIATTR_SW_WAR
	.align		4
.L_572:
        /*0050*/ 	.byte	0x04, 0x36
        /*0052*/ 	.short	(.L_574 - .L_573)
.L_573:
        /*0054*/ 	.word	0x00000008
.L_574:


//--------------------- .nv.info._ZN7cutlass13device_kernelIN5flash22FlashAttnBwdPreprocessIN4cute5tupleIJNS3_1CILi64EEES6_EEENS_10bfloat16_tEfNS_4arch4Sm80ELb1ELb0EEEEEvNT_6ParamsE --------------------------
	.section	.nv.info._ZN7cutlass13device_kernelIN5flash22FlashAttnBwdPreprocessIN4cute5tupleIJNS3_1CILi64EEES6_EEENS_10bfloat16_tEfNS_4arch4Sm80ELb1ELb0EEEEEvNT_6ParamsE,"",@"SHT_CUDA_INFO"
	.sectionflags	@""
	.align	4


	//----- nvinfo : EIATTR_CUDA_API_VERSION
	.align		4
        /*0000*/ 	.byte	0x04, 0x37
        /*0002*/ 	.short	(.L_576 - .L_575)
.L_575:
        /*0004*/ 	.word	0x00000082


	//----- nvinfo : EIATTR_KPARAM_INFO
	.align		4
.L_576:
        /*0008*/ 	.byte	0x04, 0x17
        /*000a*/ 	.short	(.L_578 - .L_577)
.L_577:
        /*000c*/ 	.word	0x00000000
        /*0010*/ 	.short	0x0000
        /*0012*/ 	.short	0x0000
        /*0014*/ 	.byte	0x00, 0xf0, 0xc1, 0x03


	//----- nvinfo : EIATTR_SPARSE_MMA_MASK
	.align		4
.L_578:
        /*0018*/ 	.byte	0x03, 0x50
        /*001a*/ 	.short	0x0000


	//----- nvinfo : EIATTR_MAXREG_COUNT
	.align		4
        /*001c*/ 	.byte	0x03, 0x1b
        /*001e*/ 	.short	0x0080


	//----- nvinfo : EIATTR_MERCURY_ISA_VERSION
	.align		4
        /*0020*/ 	.byte	0x03, 0x5f
        /*0022*/ 	.short	0x0101


	//----- nvinfo : EIATTR_COOP_GROUP_MASK_REGIDS
	.align		4
        /*0024*/ 	.byte	0x04, 0x29
        /*0026*/ 	.short	(.L_580 - .L_579)


	//   ....[0]....
.L_579:
        /*0028*/ 	.word	0xffffffff


	//   ....[1]....
        /*002c*/ 	.word	0xffffffff


	//   ....[2]....
        /*0030*/ 	.word	0xffffffff


	//   ....[3]....
        /*0034*/ 	.word	0xffffffff


	//   ....[4]....
        /*0038*/ 	.word	0xffffffff


	//   ....[5]....
        /*003c*/ 	.word	0xffffffff


	//----- nvinfo : EIATTR_COOP_GROUP_INSTR_OFFSETS
	.align		4
.L_580:
        /*0040*/ 	.byte	0x04, 0x28
        /*0042*/ 	.short	(.L_582 - .L_581)


	//   ....[0]....
.L_581:
        /*0044*/ 	.word	0x00000960


	//   ....[1]....
        /*0048*/ 	.word	0x00000970


	//   ....[2]....
        /*004c*/ 	.word	0x000009c0


	//   ....[3]....
        /*0050*/ 	.word	0x000009d0


	//   ....[4]....
        /*0054*/ 	.word	0x00000a30


	//   ....[5]....
        /*0058*/ 	.word	0x00000a40


	//----- nvinfo : EIATTR_VRC_CTA_INIT_COUNT
	.align		4
.L_582:
        /*005c*/ 	.byte	0x02, 0x4a
	.zero		1
	.zero		1


	//----- nvinfo : EIATTR_EXIT_INSTR_OFFSETS
	.align		4
        /*0060*/ 	.byte	0x04, 0x1c
        /*0062*/ 	.short	(.L_584 - .L_583)


	//   ....[0]....
.L_583:
        /*0064*/ 	.word	0x00000df0


	//   ....[1]....
        /*0068*/ 	.word	0x00000e70


	//----- nvinfo : EIATTR_MAX_THREADS
	.align		4
.L_584:
        /*006c*/ 	.byte	0x04, 0x05
        /*006e*/ 	.short	(.L_586 - .L_585)
.L_585:
        /*0070*/ 	.word	0x00000100
        /*0074*/ 	.word	0x00000001
        /*0078*/ 	.word	0x00000001


	//----- nvinfo : EIATTR_CRS_STACK_SIZE
	.align		4
.L_586:
        /*007c*/ 	.byte	0x04, 0x1e
        /*007e*/ 	.short	(.L_588 - .L_587)
.L_587:
        /*0080*/ 	.word	0x00000000


	//----- nvinfo : EIATTR_CBANK_PARAM_SIZE
	.align		4
.L_588:
        /*0084*/ 	.byte	0x03, 0x19
        /*0086*/ 	.short	0x00f0


	//----- nvinfo : EIATTR_PARAM_CBANK
	.align		4
        /*0088*/ 	.byte	0x04, 0x0a
        /*008a*/ 	.short	(.L_590 - .L_589)
	.align		4
.L_589:
        /*008c*/ 	.word	index@(.nv.constant0._ZN7cutlass13device_kernelIN5flash22FlashAttnBwdPreprocessIN4cute5tupleIJNS3_1CILi64EEES6_EEENS_10bfloat16_tEfNS_4arch4Sm80ELb1ELb0EEEEEvNT_6ParamsE)
        /*0090*/ 	.short	0x0380
        /*0092*/ 	.short	0x00f0


	//----- nvinfo : EIATTR_SW_WAR
	.align		4
.L_590:
        /*0094*/ 	.byte	0x04, 0x36
        /*0096*/ 	.short	(.L_592 - .L_591)
.L_591:
        /*0098*/ 	.word	0x00000008
.L_592:


//--------------------- .nv.info._ZN7cutlass13device_kernelIN5flash19enable_sm80_to_sm89INS1_16FlashAttnBwdSm80INS1_25CollectiveMainloopBwdSm80ILi2ELi2EN4cute5tupleIJNS5_1CILi64EEENS7_ILi128EEES8_EEENS_10bfloat16_tEfNS_4arch4Sm80ELb1ELb0ELb1ELb1ELb0ELb0ELb0ELb0ELi2ELi2ELi4ELi2ELb1EEENS1_21CollectiveEpilogueBwdISA_SB_SD_Li256ELb1ELb0ELi2EEENS1_25SingleTileBwdLPTSchedulerILb1ELi128ELb0EEEEEEEEEvNT_6ParamsE --------------------------
	.section	.nv.info._ZN7cutlass13device_kernelIN5flash19enable_sm80_to_sm89INS1_16FlashAttnBwdSm80INS1_25CollectiveMainloopBwdSm80ILi2ELi2EN4cute5tupleIJNS5_1CILi64EEENS7_ILi128EEES8_EEENS_10bfloat16_tEfNS_4arch4Sm80ELb1ELb0ELb1ELb1ELb0ELb0ELb0ELb0ELi2ELi2ELi4ELi2ELb1EEENS1_21CollectiveEpilogueBwdISA_SB_SD_Li256ELb1ELb0ELi2EEENS1_25SingleTileBwdLPTSchedulerILb1ELi128ELb0EEEEEEEEEvNT_6ParamsE,"",@"SHT_CUDA_INFO"
	.sectionflags	@""
	.align	4


	//----- nvinfo : EIATTR_CUDA_API_VERSION
	.align		4
        /*0000*/ 	.byte	0x04, 0x37
        /*0002*/ 	.short	(.L_594 - .L_593)
.L_593:
        /*0004*/ 	.word	0x00000082


	//----- nvinfo : EIATTR_KPARAM_INFO
	.align		4
.L_594:
        /*0008*/ 	.byte	0x04, 0x17
        /*000a*/ 	.short	(.L_596 - .L_595)
.L_595:
        /*000c*/ 	.word	0x00000000
        /*0010*/ 	.short	0x0000
        /*0012*/ 	.short	0x0000
        /*0014*/ 	.byte	0x00, 0xf0, 0x21, 0x0a


	//----- nvinfo : EIATTR_SPARSE_MMA_MASK
	.align		4
.L_596:
        /*0018*/ 	.byte	0x03, 0x50
        /*001a*/ 	.short	0x0000


	//----- nvinfo : EIATTR_MAXREG_COUNT
	.align		4
        /*001c*/ 	.byte	0x03, 0x1b
        /*001e*/ 	.short	0x00ff


	//----- nvinfo : EIATTR_MERCURY_ISA_VERSION
	.align		4
        /*0020*/ 	.byte	0x03, 0x5f
        /*0022*/ 	.short	0x0101


	//----- nvinfo : EIATTR_VRC_CTA_INIT_COUNT
	.align		4
        /*0024*/ 	.byte	0x02, 0x4a
	.zero		1
	.zero		1


	//----- nvinfo : EIATTR_EXIT_INSTR_OFFSETS
	.align		4
        /*0028*/ 	.byte	0x04, 0x1c
        /*002a*/ 	.short	(.L_598 - .L_597)


	//   ....[0]....
.L_597:
        /*002c*/ 	.word	0x00000010


	//----- nvinfo : EIATTR_MAX_THREADS
	.align		4
.L_598:
        /*0030*/ 	.byte	0x04, 0x05
        /*0032*/ 	.short	(.L_600 - .L_599)
.L_599:
        /*0034*/ 	.word	0x00000100
        /*0038*/ 	.word	0x00000001
        /*003c*/ 	.word	0x00000001


	//----- nvinfo : EIATTR_CBANK_PARAM_SIZE
	.align		4
.L_600:
        /*0040*/ 	.byte	0x03, 0x19
        /*0042*/ 	.short	0x0288


	//----- nvinfo : EIATTR_PARAM_CBANK
	.align		4
        /*0044*/ 	.byte	0x04, 0x0a
        /*0046*/ 	.short	(.L_602 - .L_601)
	.align		4
.L_601:
        /*0048*/ 	.word	index@(.nv.constant0._ZN7cutlass13device_kernelIN5flash19enable_sm80_to_sm89INS1_16FlashAttnBwdSm80INS1_25CollectiveMainloopBwdSm80ILi2ELi2EN4cute5tupleIJNS5_1CILi64EEENS7_ILi128EEES8_EEENS_10bfloat16_tEfNS_4arch4Sm80ELb1ELb0ELb1ELb1ELb0ELb0ELb0ELb0ELi2ELi2ELi4ELi2ELb1EEENS1_21CollectiveEpilogueBwdISA_SB_SD_Li256ELb1ELb0ELi2EEENS1_25SingleTileBwdLPTSchedulerILb1ELi128ELb0EEEEEEEEEvNT_6ParamsE)
        /*004c*/ 	.short	0x0380
        /*004e*/ 	.short	0x0288


	//----- nvinfo : EIATTR_SW_WAR
	.align		4
.L_602:
        /*0050*/ 	.byte	0x04, 0x36
        /*0052*/ 	.short	(.L_604 - .L_603)
.L_603:
        /*0054*/ 	.word	0x00000008
.L_604:


//--------------------- .nv.info._ZN7cutlass13device_kernelIN5flash19enable_sm80_to_sm89INS1_16FlashAttnBwdSm80INS1_25CollectiveMainloopBwdSm80ILi2ELi2EN4cute5tupleIJNS5_1CILi64EEENS7_ILi128EEES8_EEENS_10bfloat16_tEfNS_4arch4Sm80ELb1ELb0ELb1ELb1ELb1ELb0ELb0ELb0ELi2ELi2ELi4ELi2ELb1EEENS1_21CollectiveEpilogueBwdISA_SB_SD_Li256ELb1ELb0ELi2EEENS1_25SingleTileBwdLPTSchedulerILb1ELi128ELb1EEEEEEEEEvNT_6ParamsE --------------------------
	.section	.nv.info._ZN7cutlass13device_kernelIN5flash19enable_sm80_to_sm89INS1_16FlashAttnBwdSm80INS1_25CollectiveMainloopBwdSm80ILi2ELi2EN4cute5tupleIJNS5_1CILi64EEENS7_ILi128EEES8_EEENS_10bfloat16_tEfNS_4arch4Sm80ELb1ELb0ELb1ELb1ELb1ELb0ELb0ELb0ELi2ELi2ELi4ELi2ELb1EEENS1_21CollectiveEpilogueBwdISA_SB_SD_Li256ELb1ELb0ELi2EEENS1_25SingleTileBwdLPTSchedulerILb1ELi128ELb1EEEEEEEEEvNT_6ParamsE,"",@"SHT_CUDA_INFO"
	.sectionflags	@""
	.align	4


	//----- nvinfo : EIATTR_CUDA_API_VERSION
	.align		4
        /*0000*/ 	.byte	0x04, 0x37
        /*0002*/ 	.short	(.L_606 - .L_605)
.L_605:
        /*0004*/ 	.word	0x00000082


	//----- nvinfo : EIATTR_KPARAM_INFO
	.align		4
.L_606:
        /*0008*/ 	.byte	0x04, 0x17
        /*000a*/ 	.short	(.L_608 - .L_607)
.L_607:
        /*000c*/ 	.word	0x00000000
        /*0010*/ 	.short	0x0000
        /*0012*/ 	.short	0x0000
        /*0014*/ 	.byte	0x00, 0xf0, 0x21, 0x0a


	//----- nvinfo : EIATTR_SPARSE_MMA_MASK
	.align		4
.L_608:
        /*0018*/ 	.byte	0x03, 0x50
        /*001a*/ 	.short	0x0000


	//----- nvinfo : EIATTR_MAXREG_COUNT
	.align		4
        /*001c*/ 	.byte	0x03, 0x1b
        /*001e*/ 	.short	0x00ff


	//----- nvinfo : EIATTR_MERCURY_ISA_VERSION
	.align		4
        /*0020*/ 	.byte	0x03, 0x5f
        /*0022*/ 	.short	0x0101


	//----- nvinfo : EIATTR_VRC_CTA_INIT_COUNT
	.align		4
        /*0024*/ 	.byte	0x02, 0x4a
	.zero		1
	.zero		1


	//----- nvinfo : EIATTR_EXIT_INSTR_OFFSETS
	.align		4
        /*0028*/ 	.byte	0x04, 0x1c
        /*002a*/ 	.short	(.L_610 - .L_609)


	//   ....[0]....
.L_609:
        /*002c*/ 	.word	0x00000010


	//----- nvinfo : EIATTR_MAX_THREADS
	.align		4
.L_610:
        /*0030*/ 	.byte	0x04, 0x05
        /*0032*/ 	.short	(.L_612 - .L_611)
.L_611:
        /*0034*/ 	.word	0x00000100
        /*0038*/ 	.word	0x00000001
        /*003c*/ 	.word	0x00000001


	//----- nvinfo : EIATTR_CBANK_PARAM_SIZE
	.align		4
.L_612:
        /*0040*/ 	.byte	0x03, 0x19
        /*0042*/ 	.short	0x0288


	//----- nvinfo : EIATTR_PARAM_CBANK
	.align		4
        /*0044*/ 	.byte	0x04, 0x0a
        /*0046*/ 	.short	(.L_614 - .L_613)
	.align		4
.L_613:
        /*0048*/ 	.word	index@(.nv.constant0._ZN7cutlass13device_kernelIN5flash19enable_sm80_to_sm89INS1_16FlashAttnBwdSm80INS1_25CollectiveMainloopBwdSm80ILi2ELi2EN4cute5tupleIJNS5_1CILi64EEENS7_ILi128EEES8_EEENS_10bfloat16_tEfNS_4arch4Sm80ELb1ELb0ELb1ELb1ELb1ELb0ELb0ELb0ELi2ELi2ELi4ELi2ELb1EEENS1_21CollectiveEpilogueBwdISA_SB_SD_Li256ELb1ELb0ELi2EEENS1_25SingleTileBwdLPTSchedulerILb1ELi128ELb1EEEEEEEEEvNT_6ParamsE)
        /*004c*/ 	.short	0x0380
        /*004e*/ 	.short	0x0288


	//----- nvinfo : EIATTR_SW_WAR
	.align		4
.L_614:
        /*0050*/ 	.byte	0x04, 0x36
        /*0052*/ 	.short	(.L_616 - .L_615)
.L_615:
        /*0054*/ 	.word	0x00000008
.L_616:


//--------------------- .nv.info._ZN7cutlass13device_kernelIN5flash19enable_sm80_to_sm89INS1_16FlashAttnBwdSm80INS1_25CollectiveMainloopBwdSm80ILi2ELi2EN4cute5tupleIJNS5_1CILi64EEENS7_ILi128EEES8_EEENS_10bfloat16_tEfNS_4arch4Sm80ELb1ELb0ELb1ELb1ELb0ELb0ELb0ELb0ELi2ELi2ELi4ELi2ELb1EEENS1_24CollectiveEpilogueBwdGQAISA_fSD_Li256ELb1ELb0EEENS1_25SingleTileBwdLPTSchedulerILb1ELi128ELb0EEEEEEEEEvNT_6ParamsE --------------------------
	.section	.nv.info._ZN7cutlass13device_kernelIN5flash19enable_sm80_to_sm89INS1_16FlashAttnBwdSm80INS1_25CollectiveMainloopBwdSm80ILi2ELi2EN4cute5tupleIJNS5_1CILi64EEENS7_ILi128EEES8_EEENS_10bfloat16_tEfNS_4arch4Sm80ELb1ELb0ELb1ELb1ELb0ELb0ELb0ELb0ELi2ELi2ELi4ELi2ELb1EEENS1_24CollectiveEpilogueBwdGQAISA_fSD_Li256ELb1ELb0EEENS1_25SingleTileBwdLPTSchedulerILb1ELi128ELb0EEEEEEEEEvNT_6ParamsE,"",@"SHT_CUDA_INFO"
	.sectionflags	@""
	.align	4


	//----- nvinfo : EIATTR_CUDA_API_VERSION
	.align		4
        /*0000*/ 	.byte	0x04, 0x37
        /*0002*/ 	.short	(.L_618 - .L_617)
.L_617:
        /*0004*/ 	.word	0x00000082


	//----- nvinfo : EIATTR_KPARAM_INFO
	.align		4
.L_618:
        /*0008*/ 	.byte	0x04, 0x17
        /*000a*/ 	.short	(.L_620 - .L_619)
.L_619:
        /*000c*/ 	.word	0x00000000
        /*0010*/ 	.short	0x0000
        /*0012*/ 	.short	0x0000
        /*0014*/ 	.byte	0x00, 0xf0, 0x41, 0x0a


	//----- nvinfo : EIATTR_SPARSE_MMA_MASK
	.align		4
.L_620:
        /*0018*/ 	.byte	0x03, 0x50
        /*001a*/ 	.short	0x0000


	//----- nvinfo : EIATTR_MAXREG_COUNT
	.align		4
        /*001c*/ 	.byte	0x03, 0x1b
        /*001e*/ 	.short	0x00ff


	//----- nvinfo : EIATTR_MERCURY_ISA_VERSION
	.align		4
        /*0020*/ 	.byte	0x03, 0x5f
        /*0022*/ 	.short	0x0101


	//----- nvinfo : EIATTR_VRC_CTA_INIT_COUNT
	.align		4
        /*0024*/ 	.byte	0x02, 0x4a
	.zero		1
	.zero		1


	//----- nvinfo : EIATTR_EXIT_INSTR_OFFSETS
	.align		4
        /*0028*/ 	.byte	0x04, 0x1c
        /*002a*/ 	.short	(.L_622 - .L_621)


	//   ....[0]....
.L_621:
        /*002c*/ 	.word	0x00000010


	//----- nvinfo : EIATTR_MAX_THREADS
	.align		4
.L_622:
        /*0030*/ 	.byte	0x04, 0x05
        /*0032*/ 	.short	(.L_624 - .L_623)
.L_623:
        /*0034*/ 	.word	0x00000100
        /*0038*/ 	.word	0x00000001
        /*003c*/ 	.word	0x00000001


	//----- nvinfo : EIATTR_CBANK_PARAM_SIZE
	.align		4
.L_624:
        /*0040*/ 	.byte	0x03, 0x19
        /*0042*/ 	.short	0x0290


	//----- nvinfo : EIATTR_PARAM_CBANK
	.align		4
        /*0044*/ 	.byte	0x04, 0x0a
        /*0046*/ 	.short	(.L_626 - .L_625)
	.align		4
.L_625:
        /*0048*/ 	.word	index@(.nv.constant0._ZN7cutlass13device_kernelIN5flash19enable_sm80_to_sm89INS1_16FlashAttnBwdSm80INS1_25CollectiveMainloopBwdSm80ILi2ELi2EN4cute5tupleIJNS5_1CILi64EEENS7_ILi128EEES8_EEENS_10bfloat16_tEfNS_4arch4Sm80ELb1ELb0ELb1ELb1ELb0ELb0ELb0ELb0ELi2ELi2ELi4ELi2ELb1EEENS1_24CollectiveEpilogueBwdGQAISA_fSD_Li256ELb1ELb0EEENS1_25SingleTileBwdLPTSchedulerILb1ELi128ELb0EEEEEEEEEvNT_6ParamsE)
        /*004c*/ 	.short	0x0380
        /*004e*/ 	.short	0x0290


	//----- nvinfo : EIATTR_SW_WAR
	.align		4
.L_626:
        /*0050*/ 	.byte	0x04, 0x36
        /*0052*/ 	.short	(.L_628 - .L_627)
.L_627:
        /*0054*/ 	.word	0x00000008
.L_628:


//--------------------- .nv.info._ZN7cutlass13device_kernelIN5flash32FlashAttnBwdPostprocessConvertdQIN4cute5tupleIJNS3_1CILi64EEES6_EEENS_10bfloat16_tEfNS_4arch4Sm80ELi256ENS3_8TiledMMAINS3_8MMA_AtomIJNS3_30SM80_16x8x16_F32BF16BF16F32_TNEEEENS3_6LayoutINS4_IJNS5_ILi2EEENS5_ILi4EEENS5_ILi1EEEEEENS4_IJSI_SG_NS5_ILi0EEEEEEEENS4_IJNS5_ILi32EEES6_NS5_ILi16EEEEEEEELb0EEEEEvNT_6ParamsE --------------------------
	.section	.nv.info._ZN7cutlass13device_kernelIN5flash32FlashAttnBwdPostprocessConvertdQIN4cute5tupleIJNS3_1CILi64EEES6_EEENS_10bfloat16_tEfNS_4arch4Sm80ELi256ENS3_8TiledMMAINS3_8MMA_AtomIJNS3_30SM80_16x8x16_F32BF16BF16F32_TNEEEENS3_6LayoutINS4_IJNS5_ILi2EEENS5_ILi4EEENS5_ILi1EEEEEENS4_IJSI_SG_NS5_ILi0EEEEEEEENS4_IJNS5_ILi32EEES6_NS5_ILi16EEEEEEEELb0EEEEEvNT_6ParamsE,"",@"SHT_CUDA_INFO"
	.sectionflags	@""
	.align	4


	//----- nvinfo : EIATTR_CUDA_API_VERSION
	.align		4
        /*0000*/ 	.byte	0x04, 0x37
        /*0002*/ 	.short	(.L_630 - .L_629)
.L_629:
        /*0004*/ 	.word	0x00000082


	//----- nvinfo : EIATTR_KPARAM_INFO
	.align		4
.L_630:
        /*0008*/ 	.byte	0x04, 0x17
        /*000a*/ 	.short	(.L_632 - .L_631)
.L_631:
        /*000c*/ 	.word	0x00000000
        /*0010*/ 	.short	0x0000
        /*0012*/ 	.short	0x0000
        /*0014*/ 	.byte	0x00, 0xf0, 0xc1, 0x01


	//----- nvinfo : EIATTR_SPARSE_MMA_MASK
	.align		4
.L_632:
        /*0018*/ 	.byte	0x03, 0x50
        /*001a*/ 	.short	0x0000


	//----- nvinfo : EIATTR_MAXREG_COUNT
	.align		4
        /*001c*/ 	.byte	0x03, 0x1b
        /*001e*/ 	.short	0x0080


	//----- nvinfo : EIATTR_NUM_BARRIERS
	.align		4
        /*0020*/ 	.byte	0x02, 0x4c
        /*0022*/ 	.byte	0x01
	.zero		1


	//----- nvinfo : EIATTR_MERCURY_ISA_VERSION
	.align		4
        /*0024*/ 	.byte	0x03, 0x5f
        /*0026*/ 	.short	0x0101


	//----- nvinfo : EIATTR_VRC_CTA_INIT_COUNT
	.align		4
        /*0028*/ 	.byte	0x02, 0x4a
	.zero		1
	.zero		1


	//----- nvinfo : EIATTR_EXIT_INSTR_OFFSETS
	.align		4
        /*002c*/ 	.byte	0x04, 0x1c
        /*002e*/ 	.short	(.L_634 - .L_633)


	//   ....[0]....
.L_633:
        /*0030*/ 	.word	0x00000280


	//   ....[1]....
        /*0034*/ 	.word	0x00000b10


	//   ....[2]....
        /*0038*/ 	.word	0x00000be0


	//----- nvinfo : EIATTR_MAX_THREADS
	.align		4
.L_634:
        /*003c*/ 	.byte	0x04, 0x05
        /*003e*/ 	.short	(.L_636 - .L_635)
.L_635:
        /*0040*/ 	.word	0x00000100
        /*0044*/ 	.word	0x00000001
        /*0048*/ 	.word	0x00000001


	//----- nvinfo : EIATTR_CRS_STACK_SIZE
	.align		4
.L_636:
        /*004c*/ 	.byte	0x04, 0x1e
        /*004e*/ 	.short	(.L_638 - .L_637)
.L_637:
        /*0050*/ 	.word	0x00000000


	//----- nvinfo : EIATTR_CBANK_PARAM_SIZE
	.align		4
.L_638:
        /*0054*/ 	.byte	0x03, 0x19
        /*0056*/ 	.short	0x0070


	//----- nvinfo : EIATTR_PARAM_CBANK
	.align		4
        /*0058*/ 	.byte	0x04, 0x0a
        /*005a*/ 	.short	(.L_640 - .L_639)
	.align		4
.L_639:
        /*005c*/ 	.word	index@(.nv.constant0._ZN7cutlass13device_kernelIN5flash32FlashAttnBwdPostprocessConvertdQIN4cute5tupleIJNS3_1CILi64EEES6_EEENS_10bfloat16_tEfNS_4arch4Sm80ELi256ENS3_8TiledMMAINS3_8MMA_AtomIJNS3_30SM80_16x8x16_F32BF16BF16F32_TNEEEENS3_6LayoutINS4_IJNS5_ILi2EEENS5_ILi4EEENS5_ILi1EEEEEENS4_IJSI_SG_NS5_ILi0EEEEEEEENS4_IJNS5_ILi32EEES6_NS5_ILi16EEEEEEEELb0EEEEEvNT_6ParamsE)
        /*0060*/ 	.short	0x0380
        /*0062*/ 	.short	0x0070


	//----- nvinfo : EIATTR_SW_WAR
	.align		4
.L_640:
        /*0064*/ 	.byte	0x04, 0x36
        /*0066*/ 	.short	(.L_642 - .L_641)
.L_641:
        /*0068*/ 	.word	0x00000008
.L_642:


//--------------------- .nv.info._ZN7cutlass13device_kernelIN5flash19enable_sm80_to_sm89INS1_16FlashAttnBwdSm80INS1_25CollectiveMainloopBwdSm80ILi2ELi2EN4cute5tupleIJNS5_1CILi64EEENS7_ILi128EEES8_EEENS_10bfloat16_tEfNS_4arch4Sm80ELb1ELb0ELb1ELb1ELb1ELb0ELb0ELb0ELi2ELi2ELi4ELi2ELb1EEENS1_24CollectiveEpilogueBwdGQAISA_fSD_Li256ELb1ELb1EEENS1_25SingleTileBwdLPTSchedulerILb1ELi128ELb1EEEEEEEEEvNT_6ParamsE --------------------------
	.section	.nv.info._ZN7cutlass13device_kernelIN5flash19enable_sm80_to_sm89INS1_16FlashAttnBwdSm80INS1_25CollectiveMainloopBwdSm80ILi2ELi2EN4cute5tupleIJNS5_1CILi64EEENS7_ILi128EEES8_EEENS_10bfloat16_tEfNS_4arch4Sm80ELb1ELb0ELb1ELb1ELb1ELb0ELb0ELb0ELi2ELi2ELi4ELi2ELb1EEENS1_24CollectiveEpilogueBwdGQAISA_fSD_Li256ELb1ELb1EEENS1_25SingleTileBwdLPTSchedulerILb1ELi128ELb1EEEEEEEEEvNT_6ParamsE,"",@"SHT_CUDA_INFO"
	.sectionflags	@""
	.align	4


	//----- nvinfo : EIATTR_CUDA_API_VERSION
	.align		4
        /*0000*/ 	.byte	0x04, 0x37
        /*0002*/ 	.short	(.L_644 - .L_643)
.L_643:
        /*0004*/ 	.word	0x00000082


	//----- nvinfo : EIATTR_KPARAM_INFO
	.align		4
.L_644:
        /*0008*/ 	.byte	0x04, 0x17
        /*000a*/ 	.short	(.L_646 - .L_645)
.L_645:
        /*000c*/ 	.word	0x00000000
        /*0010*/ 	.short	0x0000
        /*0012*/ 	.short	0x0000
        /*0014*/ 	.byte	0x00, 0xf0, 0x41, 0x0a


	//----- nvinfo : EIATTR_SPARSE_MMA_MASK
	.align		4
.L_646:
        /*0018*/ 	.byte	0x03, 0x50
        /*001a*/ 	.short	0x0000


	//----- nvinfo : EIATTR_MAXREG_COUNT
	.align		4
        /*001c*/ 	.byte	0x03, 0x1b
        /*001e*/ 	.short	0x00ff


	//----- nvinfo : EIATTR_MERCURY_ISA_VERSION
	.align		4
        /*0020*/ 	.byte	0x03, 0x5f
        /*0022*/ 	.short	0x0101


	//----- nvinfo : EIATTR_VRC_CTA_INIT_COUNT
	.align		4
        /*0024*/ 	.byte	0x02, 0x4a
	.zero		1
	.zero		1


	//----- nvinfo : EIATTR_EXIT_INSTR_OFFSETS
	.align		4
        /*0028*/ 	.byte	0x04, 0x1c
        /*002a*/ 	.short	(.L_648 - .L_647)


	//   ....[0]....
.L_647:
        /*002c*/ 	.word	0x00000010


	//----- nvinfo : EIATTR_MAX_THREADS
	.align		4
.L_648:
        /*0030*/ 	.byte	0x04, 0x05
        /*0032*/ 	.short	(.L_650 - .L_649)
.L_649:
        /*0034*/ 	.word	0x00000100
        /*0038*/ 	.word	0x00000001
        /*003c*/ 	.word	0x00000001


	//----- nvinfo : EIATTR_CBANK_PARAM_SIZE
	.align		4
.L_650:
        /*0040*/ 	.byte	0x03, 0x19
        /*0042*/ 	.short	0x0290


	//----- nvinfo : EIATTR_PARAM_CBANK
	.align		4
        /*0044*/ 	.byte	0x04, 0x0a
        /*0046*/ 	.short	(.L_652 - .L_651)
	.align		4
.L_651:
        /*0048*/ 	.word	index@(.nv.constant0._ZN7cutlass13device_kernelIN5flash19enable_sm80_to_sm89INS1_16FlashAttnBwdSm80INS1_25CollectiveMainloopBwdSm80ILi2ELi2EN4cute5tupleIJNS5_1CILi64EEENS7_ILi128EEES8_EEENS_10bfloat16_tEfNS_4arch4Sm80ELb1ELb0ELb1ELb1ELb1ELb0ELb0ELb0ELi2ELi2ELi4ELi2ELb1EEENS1_24CollectiveEpilogueBwdGQAISA_fSD_Li256ELb1ELb1EEENS1_25SingleTileBwdLPTSchedulerILb1ELi128ELb1EEEEEEEEEvNT_6ParamsE)
        /*004c*/ 	.short	0x0380
        /*004e*/ 	.short	0x0290


	//----- nvinfo : EIATTR_SW_WAR
	.align		4
.L_652:
        /*0050*/ 	.byte	0x04, 0x36
        /*0052*/ 	.short	(.L_654 - .L_653)
.L_653:
        /*0054*/ 	.word	0x00000008
.L_654:


//--------------------- .nv.info._ZN7cutlass13device_kernelIN5flash22FlashAttnBwdPreprocessIN4cute5tupleIJNS3_1CILi64EEES6_EEENS_10bfloat16_tEfNS_4arch4Sm80ELb1ELb1EEEEEvNT_6ParamsE --------------------------
	.section	.nv.info._ZN7cutlass13device_kernelIN5flash22FlashAttnBwdPreprocessIN4cute5tupleIJNS3_1CILi64EEES6_EEENS_10bfloat16_tEfNS_4arch4Sm80ELb1ELb1EEEEEvNT_6ParamsE,"",@"SHT_CUDA_INFO"
	.sectionflags	@""
	.align	4


	//----- nvinfo : EIATTR_CUDA_API_VERSION
	.align		4
        /*0000*/ 	.byte	0x04, 0x37
        /*0002*/ 	.short	(.L_656 - .L_655)
.L_655:
        /*0004*/ 	.word	0x00000082


	//----- nvinfo : EIATTR_KPARAM_INFO
	.align		4
.L_656:
        /*0008*/ 	.byte	0x04, 0x17
        /*000a*/ 	.short	(.L_658 - .L_657)
.L_657:
        /*000c*/ 	.word	0x00000000
        /*0010*/ 	.short	0x0000
        /*0012*/ 	.short	0x0000
        /*0014*/ 	.byte	0x00, 0xf0, 0xc1, 0x03


	//----- nvinfo : EIATTR_SPARSE_MMA_MASK
	.align		4
.L_658:
        /*0018*/ 	.byte	0x03, 0x50
        /*001a*/ 	.short	0x0000


	//----- nvinfo : EIATTR_MAXREG_COUNT
	.align		4
        /*001c*/ 	.byte	0x03, 0x1b
        /*001e*/ 	.short	0x0080


	//----- nvinfo : EIATTR_MERCURY_ISA_VERSION
	.align		4
        /*0020*/ 	.byte	0x03, 0x5f
        /*0022*/ 	.short	0x0101


	//----- nvinfo : EIATTR_COOP_GROUP_MASK_REGIDS
	.align		4
        /*0024*/ 	.byte	0x04, 0x29
        /*0026*/ 	.short	(.L_660 - .L_659)


	//   ....[0]....
.L_659:
        /*0028*/ 	.word	0xffffffff


	//   ....[1]....
        /*002c*/ 	.word	0xffffffff


	//   ....[2]....
        /*0030*/ 	.word	0xffffffff


	//   ....[3]....
        /*0034*/ 	.word	0xffffffff


	//   ....[4]....
        /*0038*/ 	.word	0xffffffff


	//   ....[5]....
        /*003c*/ 	.word	0xffffffff


	//----- nvinfo : EIATTR_COOP_GROUP_INSTR_OFFSETS
	.align		4
.L_660:
        /*0040*/ 	.byte	0x04, 0x28
        /*0042*/ 	.short	(.L_662 - .L_661)


	//   ....[0]....
.L_661:
        /*0044*/ 	.word	0x00000ba0


	//   ....[1]....
        /*0048*/ 	.word	0x00000bb0


	//   ....[2]....
        /*004c*/ 	.word	0x00000be0


	//   ....[3]....
        /*0050*/ 	.word	0x00000c00


	//   ....[4]....
        /*0054*/ 	.word	0x00000c50


	//   ....[5]....
        /*0058*/ 	.word	0x00000c70


	//----- nvinfo : EIATTR_VRC_CTA_INIT_COUNT
	.align		4
.L_662:
        /*005c*/ 	.byte	0x02, 0x4a
	.zero		1
	.zero		1


	//----- nvinfo : EIATTR_EXIT_INSTR_OFFSETS
	.align		4
        /*0060*/ 	.byte	0x04, 0x1c
        /*0062*/ 	.short	(.L_664 - .L_663)


	//   ....[0]....
.L_663:
        /*0064*/ 	.word	0x00000280


	//   ....[1]....
        /*0068*/ 	.word	0x000010d0


	//   ....[2]....
        /*006c*/ 	.word	0x00001150


	//----- nvinfo : EIATTR_MAX_THREADS
	.align		4
.L_664:
        /*0070*/ 	.byte	0x04, 0x05
        /*0072*/ 	.short	(.L_666 - .L_665)
.L_665:
        /*0074*/ 	.word	0x00000100
        /*0078*/ 	.word	0x00000001
        /*007c*/ 	.word	0x00000001


	//----- nvinfo : EIATTR_CRS_STACK_SIZE
	.align		4
.L_666:
        /*0080*/ 	.byte	0x04, 0x1e
        /*0082*/ 	.short	(.L_668 - .L_667)
.L_667:
        /*0084*/ 	.word	0x00000000


	//----- nvinfo : EIATTR_CBANK_PARAM_SIZE
	.align		4
.L_668:
        /*0088*/ 	.byte	0x03, 0x19
        /*008a*/ 	.short	0x00f0


	//----- nvinfo : EIATTR_PARAM_CBANK
	.align		4
        /*008c*/ 	.byte	0x04, 0x0a
        /*008e*/ 	.short	(.L_670 - .L_669)
	.align		4
.L_669:
        /*0090*/ 	.word	index@(.nv.constant0._ZN7cutlass13device_kernelIN5flash22FlashAttnBwdPreprocessIN4cute5tupleIJNS3_1CILi64EEES6_EEENS_10bfloat16_tEfNS_4arch4Sm80ELb1ELb1EEEEEvNT_6ParamsE)
        /*0094*/ 	.short	0x0380
        /*0096*/ 	.short	0x00f0


	//----- nvinfo : EIATTR_SW_WAR
	.align		4
.L_670:
        /*0098*/ 	.byte	0x04, 0x36
        /*009a*/ 	.short	(.L_672 - .L_671)
.L_671:
        /*009c*/ 	.word	0x00000008
.L_672:


//--------------------- .nv.info._ZN7cutlass13device_kernelIN5flash19enable_sm80_to_sm89INS1_16FlashAttnBwdSm80INS1_25CollectiveMainloopBwdSm80ILi2ELi2EN4cute5tupleIJNS5_1CILi128EEES8_NS7_ILi64EEEEEENS_10bfloat16_tEfNS_4arch4Sm80ELb0ELb0ELb1ELb0ELb0ELb0ELb0ELb0ELi2ELi4ELi4ELi4ELb0EEENS1_21CollectiveEpilogueBwdISA_SB_SD_Li256ELb0ELb0ELi2EEENS1_19SingleTileSchedulerILb0ELb0ELb0ELi128EEEEEEEEEvNT_6ParamsE --------------------------
	.section	.nv.info._ZN7cutlass13device_kernelIN5flash19enable_sm80_to_sm89INS1_16FlashAttnBwdSm80INS1_25CollectiveMainloopBwdSm80ILi2ELi2EN4cute5tupleIJNS5_1CILi128EEES8_NS7_ILi64EEEEEENS_10bfloat16_tEfNS_4arch4Sm80ELb0ELb0ELb1ELb0ELb0ELb0ELb0ELb0ELi2ELi4ELi4ELi4ELb0EEENS1_21CollectiveEpilogueBwdISA_SB_SD_Li256ELb0ELb0ELi2EEENS1_19SingleTileSchedulerILb0ELb0ELb0ELi128EEEEEEEEEvNT_6ParamsE,"",@"SHT_CUDA_INFO"
	.sectionflags	@""
	.align	4


	//----- nvinfo : EIATTR_CUDA_API_VERSION
	.align		4
        /*0000*/ 	.byte	0x04, 0x37
        /*0002*/ 	.short	(.L_674 - .L_673)
.L_673:
        /*0004*/ 	.word	0x00000082


	//----- nvinfo : EIATTR_KPARAM_INFO
	.align		4
.L_674:
        /*0008*/ 	.byte	0x04, 0x17
        /*000a*/ 	.short	(.L_676 - .L_675)
.L_675:
        /*000c*/ 	.word	0x00000000
        /*0010*/ 	.short	0x0000
        /*0012*/ 	.short	0x0000
        /*0014*/ 	.byte	0x00, 0xf0, 0xc1, 0x09


	//----- nvinfo : EIATTR_SPARSE_MMA_MASK
	.align		4
.L_676:
        /*0018*/ 	.byte	0x03, 0x50
        /*001a*/ 	.short	0x0000


	//----- nvinfo : EIATTR_MAXREG_COUNT
	.align		4
        /*001c*/ 	.byte	0x03, 0x1b
        /*001e*/ 	.short	0x00ff


	//----- nvinfo : EIATTR_MERCURY_ISA_VERSION
	.align		4
        /*0020*/ 	.byte	0x03, 0x5f
        /*0022*/ 	.short	0x0101


	//----- nvinfo : EIATTR_VRC_CTA_INIT_COUNT
	.align		4
        /*0024*/ 	.byte	0x02, 0x4a
	.zero		1
	.zero		1


	//----- nvinfo : EIATTR_EXIT_INSTR_OFFSETS
	.align		4
        /*0028*/ 	.byte	0x04, 0x1c
        /*002a*/ 	.short	(.L_678 - .L_677)


	//   ....[0]....
.L_677:
        /*002c*/ 	.word	0x00000010


	//----- nvinfo : EIATTR_MAX_THREADS
	.align		4
.L_678:
        /*0030*/ 	.byte	0x04, 0x05
        /*0032*/ 	.short	(.L_680 - .L_679)
.L_679:
        /*0034*/ 	.word	0x00000100
        /*0038*/ 	.word	0x00000001
        /*003c*/ 	.word	0x00000001


	//----- nvinfo : EIATTR_CBANK_PARAM_SIZE
	.align		4
.L_680:
        /*0040*/ 	.byte	0x03, 0x19
        /*0042*/ 	.short	0x0270


	//----- nvinfo : EIATTR_PARAM_CBANK
	.align		4
        /*0044*/ 	.byte	0x04, 0x0a
        /*0046*/ 	.short	(.L_682 - .L_681)
	.align		4
.L_681:
        /*0048*/ 	.word	index@(.nv.constant0._ZN7cutlass13device_kernelIN5flash19enable_sm80_to_sm89INS1_16FlashAttnBwdSm80INS1_25CollectiveMainloopBwdSm80ILi2ELi2EN4cute5tupleIJNS5_1CILi128EEES8_NS7_ILi64EEEEEENS_10bfloat16_tEfNS_4arch4Sm80ELb0ELb0ELb1ELb0ELb0ELb0ELb0ELb0ELi2ELi4ELi4ELi4ELb0EEENS1_21CollectiveEpilogueBwdISA_SB_SD_Li256ELb0ELb0ELi2EEENS1_19SingleTileSchedulerILb0ELb0ELb0ELi128EEEEEEEEEvNT_6ParamsE)
        /*004c*/ 	.short	0x0380
        /*004e*/ 	.short	0x0270


	//----- nvinfo : EIATTR_SW_WAR
	.align		4
.L_682:
        /*0050*/ 	.byte	0x04, 0x36
        /*0052*/ 	.short	(.L_684 - .L_683)
.L_683:
        /*0054*/ 	.word	0x00000008
.L_684:


//--------------------- .nv.info._ZN7cutlass13device_kernelIN5flash19enable_sm80_to_sm89INS1_16FlashAttnBwdSm80INS1_25CollectiveMainloopBwdSm80ILi2ELi2EN4cute5tupleIJNS5_1CILi128EEES8_NS7_ILi64EEEEEENS_10bfloat16_tEfNS_4arch4Sm80ELb0ELb0ELb1ELb0ELb1ELb0ELb0ELb0ELi2ELi4ELi4ELi4ELb0EEENS1_21CollectiveEpilogueBwdISA_SB_SD_Li256ELb0ELb0ELi2EEENS1_19SingleTileSchedulerILb0ELb0ELb0ELi128EEEEEEEEEvNT_6ParamsE --------------------------
	.section	.nv.info._ZN7cutlass13device_kernelIN5flash19enable_sm80_to_sm89INS1_16FlashAttnBwdSm80INS1_25CollectiveMainloopBwdSm80ILi2ELi2EN4cute5tupleIJNS5_1CILi128EEES8_NS7_ILi64EEEEEENS_10bfloat16_tEfNS_4arch4Sm80ELb0ELb0ELb1ELb0ELb1ELb0ELb0ELb0ELi2ELi4ELi4ELi4ELb0EEENS1_21CollectiveEpilogueBwdISA_SB_SD_Li256ELb0ELb0ELi2EEENS1_19SingleTileSchedulerILb0ELb0ELb0ELi128EEEEEEEEEvNT_6ParamsE,"",@"SHT_CUDA_INFO"
	.sectionflags	@""
	.align	4


	//----- nvinfo : EIATTR_CUDA_API_VERSION
	.align		4
        /*0000*/ 	.byte	0x04, 0x37
        /*0002*/ 	.short	(.L_686 - .L_685)
.L_685:
        /*0004*/ 	.word	0x00000082


	//----- nvinfo : EIATTR_KPARAM_INFO
	.align		4
.L_686:
        /*0008*/ 	.byte	0x04, 0x17
        /*000a*/ 	.short	(.L_688 - .L_687)
.L_687:
        /*000c*/ 	.word	0x00000000
        /*0010*/ 	.short	0x0000
        /*0012*/ 	.short	0x0000
        /*0014*/ 	.byte	0x00, 0xf0, 0xc1, 0x09


	//----- nvinfo : EIATTR_SPARSE_MMA_MASK
	.align		4
.L_688:
        /*0018*/ 	.byte	0x03, 0x50
        /*001a*/ 	.short	0x0000


	//----- nvinfo : EIATTR_MAXREG_COUNT
	.align		4
        /*001c*/ 	.byte	0x03, 0x1b
        /*001e*/ 	.short	0x00ff


	//----- nvinfo : EIATTR_MERCURY_ISA_VERSION
	.align		4
        /*0020*/ 	.byte	0x03, 0x5f
        /*0022*/ 	.short	0x0101


	//----- nvinfo : EIATTR_VRC_CTA_INIT_COUNT
	.align		4
        /*0024*/ 	.byte	0x02, 0x4a
	.zero		1
	.zero		1


	//----- nvinfo : EIATTR_EXIT_INSTR_OFFSETS
	.align		4
        /*0028*/ 	.byte	0x04, 0x1c
        /*002a*/ 	.short	(.L_690 - .L_689)


	//   ....[0]....
.L_689:
        /*002c*/ 	.word	0x00000010


	//----- nvinfo : EIATTR_MAX_THREADS
	.align		4
.L_690:
        /*0030*/ 	.byte	0x04, 0x05
        /*0032*/ 	.short	(.L_692 - .L_691)
.L_691:
        /*0034*/ 	.word	0x00000100
        /*0038*/ 	.word	0x00000001
        /*003c*/ 	.word	0x00000001


	//----- nvinfo : EIATTR_CBANK_PARAM_SIZE
	.align		4
.L_692:
        /*0040*/ 	.byte	0x03, 0x19
        /*0042*/ 	.short	0x0270


	//----- nvinfo : EIATTR_PARAM_CBANK
	.align		4
        /*0044*/ 	.byte	0x04, 0x0a
        /*0046*/ 	.short	(.L_694 - .L_693)
	.align		4
.L_693:
        /*0048*/ 	.word	index@(.nv.constant0._ZN7cutlass13device_kernelIN5flash19enable_sm80_to_sm89INS1_16FlashAttnBwdSm80INS1_25CollectiveMainloopBwdSm80ILi2ELi2EN4cute5tupleIJNS5_1CILi128EEES8_NS7_ILi64EEEEEENS_10bfloat16_tEfNS_4arch4Sm80ELb0ELb0ELb1ELb0ELb1ELb0ELb0ELb0ELi2ELi4ELi4ELi4ELb0EEENS1_21CollectiveEpilogueBwdISA_SB_SD_Li256ELb0ELb0ELi2EEENS1_19SingleTileSchedulerILb0ELb0ELb0ELi128EEEEEEEEEvNT_6ParamsE)
        /*004c*/ 	.short	0x0380
        /*004e*/ 	.short	0x0270


	//----- nvinfo : EIATTR_SW_WAR
	.align		4
.L_694:
        /*0050*/ 	.byte	0x04, 0x36
        /*0052*/ 	.short	(.L_696 - .L_695)
.L_695:
        /*0054*/ 	.word	0x00000008
.L_696:


//--------------------- .nv.info._ZN7cutlass13device_kernelIN5flash19enable_sm80_to_sm89INS1_16FlashAttnBwdSm80INS1_25CollectiveMainloopBwdSm80ILi2ELi2EN4cute5tupleIJNS5_1CILi128EEES8_NS7_ILi64EEEEEENS_10bfloat16_tEfNS_4arch4Sm80ELb0ELb0ELb1ELb0ELb0ELb0ELb0ELb0ELi2ELi4ELi4ELi4ELb0EEENS1_24CollectiveEpilogueBwdGQAISA_fSD_Li256ELb0ELb0EEENS1_19SingleTileSchedulerILb0ELb0ELb0ELi128EEEEEEEEEvNT_6ParamsE --------------------------
	.section	.nv.info._ZN7cutlass13device_kernelIN5flash19enable_sm80_to_sm89INS1_16FlashAttnBwdSm80INS1_25CollectiveMainloopBwdSm80ILi2ELi2EN4cute5tupleIJNS5_1CILi128EEES8_NS7_ILi64EEEEEENS_10bfloat16_tEfNS_4arch4Sm80ELb0ELb0ELb1ELb0ELb0ELb0ELb0ELb0ELi2ELi4ELi4ELi4ELb0EEENS1_24CollectiveEpilogueBwdGQAISA_fSD_Li256ELb0ELb0EEENS1_19SingleTileSchedulerILb0ELb0ELb0ELi128EEEEEEEEEvNT_6ParamsE,"",@"SHT_CUDA_INFO"
	.sectionflags	@""
	.align	4


	//----- nvinfo : EIATTR_CUDA_API_VERSION
	.align		4
        /*0000*/ 	.byte	0x04, 0x37
        /*0002*/ 	.short	(.L_698 - .L_697)
.L_697:
        /*0004*/ 	.word	0x00000082


	//----- nvinfo : EIATTR_KPARAM_INFO
	.align		4
.L_698:
        /*0008*/ 	.byte	0x04, 0x17
        /*000a*/ 	.short	(.L_700 - .L_699)
.L_699:
        /*000c*/ 	.word	0x00000000
        /*0010*/ 	.short	0x0000
        /*0012*/ 	.short	0x0000
        /*0014*/ 	.byte	0x00, 0xf0, 0xe1, 0x09


	//----- nvinfo : EIATTR_SPARSE_MMA_MASK
	.align		4
.L_700:
        /*0018*/ 	.byte	0x03, 0x50
        /*001a*/ 	.short	0x0000


	//----- nvinfo : EIATTR_MAXREG_COUNT
	.align		4
        /*001c*/ 	.byte	0x03, 0x1b
        /*001e*/ 	.short	0x00ff


	//----- nvinfo : EIATTR_MERCURY_ISA_VERSION
	.align		4
        /*0020*/ 	.byte	0x03, 0x5f
        /*0022*/ 	.short	0x0101


	//----- nvinfo : EIATTR_VRC_CTA_INIT_COUNT
	.align		4
        /*0024*/ 	.byte	0x02, 0x4a
	.zero		1
	.zero		1


	//----- nvinfo : EIATTR_EXIT_INSTR_OFFSETS
	.align		4
        /*0028*/ 	.byte	0x04, 0x1c
        /*002a*/ 	.short	(.L_702 - .L_701)


	//   ....[0]....
.L_701:
        /*002c*/ 	.word	0x00000010


	//----- nvinfo : EIATTR_MAX_THREADS
	.align		4
.L_702:
        /*0030*/ 	.byte	0x04, 0x05
        /*0032*/ 	.short	(.L_704 - .L_703)
.L_703:
        /*0034*/ 	.word	0x00000100
        /*0038*/ 	.word	0x00000001
        /*003c*/ 	.word	0x00000001


	//----- nvinfo : EIATTR_CBANK_PARAM_SIZE
	.align		4
.L_704:
        /*0040*/ 	.byte	0x03, 0x19
        /*0042*/ 	.short	0x0278


	//----- nvinfo : EIATTR_PARAM_CBANK
	.align		4
        /*0044*/ 	.byte	0x04, 0x0a
        /*0046*/ 	.short	(.L_706 - .L_705)
	.align		4
.L_705:
        /*0048*/ 	.word	index@(.nv.constant0._ZN7cutlass13device_kernelIN5flash19enable_sm80_to_sm89INS1_16FlashAttnBwdSm80INS1_25CollectiveMainloopBwdSm80ILi2ELi2EN4cute5tupleIJNS5_1CILi128EEES8_NS7_ILi64EEEEEENS_10bfloat16_tEfNS_4arch4Sm80ELb0ELb0ELb1ELb0ELb0ELb0ELb0ELb0ELi2ELi4ELi4ELi4ELb0EEENS1_24CollectiveEpilogueBwdGQAISA_fSD_Li256ELb0ELb0EEENS1_19SingleTileSchedulerILb0ELb0ELb0ELi128EEEEEEEEEvNT_6ParamsE)
        /*004c*/ 	.short	0x0380
        /*004e*/ 	.short	0x0278


	//----- nvinfo : EIATTR_SW_WAR
	.align		4
.L_706:
        /*0050*/ 	.byte	0x04, 0x36
        /*0052*/ 	.short	(.L_708 - .L_707)
.L_707:
        /*0054*/ 	.word	0x00000008
.L_708:


//--------------------- .nv.info._ZN7cutlass13device_kernelIN5flash19enable_sm80_to_sm89INS1_16FlashAttnBwdSm80INS1_25CollectiveMainloopBwdSm80ILi2ELi2EN4cute5tupleIJNS5_1CILi128EEES8_NS7_ILi64EEEEEENS_10bfloat16_tEfNS_4arch4Sm80ELb0ELb0ELb1ELb0ELb1ELb0ELb0ELb0ELi2ELi4ELi4ELi4ELb0EEENS1_24CollectiveEpilogueBwdGQAISA_fSD_Li256ELb0ELb1EEENS1_19SingleTileSchedulerILb0ELb0ELb0ELi128EEEEEEEEEvNT_6ParamsE --------------------------
	.section	.nv.info._ZN7cutlass13device_kernelIN5flash19enable_sm80_to_sm89INS1_16FlashAttnBwdSm80INS1_25CollectiveMainloopBwdSm80ILi2ELi2EN4cute5tupleIJNS5_1CILi128EEES8_NS7_ILi64EEEEEENS_10bfloat16_tEfNS_4arch4Sm80ELb0ELb0ELb1ELb0ELb1ELb0ELb0ELb0ELi2ELi4ELi4ELi4ELb0EEENS1_24CollectiveEpilogueBwdGQAISA_fSD_Li256ELb0ELb1EEENS1_19SingleTileSchedulerILb0ELb0ELb0ELi128EEEEEEEEEvNT_6ParamsE,"",@"SHT_CUDA_INFO"
	.sectionflags	@""
	.align	4


	//----- nvinfo : EIATTR_CUDA_API_VERSION
	.align		4
        /*0000*/ 	.byte	0x04, 0x37
        /*0002*/ 	.short	(.L_710 - .L_709)
.L_709:
        /*0004*/ 	.word	0x00000082


	//----- nvinfo : EIATTR_KPARAM_INFO
	.align		4
.L_710:
        /*0008*/ 	.byte	0x04, 0x17
        /*000a*/ 	.short	(.L_712 - .L_711)
.L_711:
        /*000c*/ 	.word	0x00000000
        /*0010*/ 	.short	0x0000
        /*0012*/ 	.short	0x0000
        /*0014*/ 	.byte	0x00, 0xf0, 0xe1, 0x09


	//----- nvinfo : EIATTR_SPARSE_MMA_MASK
	.align		4
.L_712:
        /*0018*/ 	.byte	0x03, 0x50
        /*001a*/ 	.short	0x0000


	//----- nvinfo : EIATTR_MAXREG_COUNT
	.align		4
        /*001c*/ 	.byte	0x03, 0x1b
        /*001e*/ 	.short	0x00ff


	//----- nvinfo : EIATTR_MERCURY_ISA_VERSION
	.align		4
        /*0020*/ 	.byte	0x03, 0x5f
        /*0022*/ 	.short	0x0101


	//----- nvinfo : EIATTR_VRC_CTA_INIT_COUNT
	.align		4
        /*0024*/ 	.byte	0x02, 0x4a
	.zero		1
	.zero		1


	//----- nvinfo : EIATTR_EXIT_INSTR_OFFSETS
	.align		4
        /*0028*/ 	.byte	0x04, 0x1c
        /*002a*/ 	.short	(.L_714 - .L_713)


	//   ....[0]....
.L_713:
        /*002c*/ 	.word	0x00000010


	//----- nvinfo : EIATTR_MAX_THREADS
	.align		4
.L_714:
        /*0030*/ 	.byte	0x04, 0x05
        /*0032*/ 	.short	(.L_716 - .L_715)
.L_715:
        /*0034*/ 	.word	0x00000100
        /*0038*/ 	.word	0x00000001
        /*003c*/ 	.word	0x00000001


	//----- nvinfo : EIATTR_CBANK_PARAM_SIZE
	.align		4
.L_716:
        /*0040*/ 	.byte	0x03, 0x19
        /*0042*/ 	.short	0x0278


	//----- nvinfo : EIATTR_PARAM_CBANK
	.align		4
        /*0044*/ 	.byte	0x04, 0x0a
        /*0046*/ 	.short	(.L_718 - .L_717)
	.align		4
.L_717:
        /*0048*/ 	.word	index@(.nv.constant0._ZN7cutlass13device_kernelIN5flash19enable_sm80_to_sm89INS1_16FlashAttnBwdSm80INS1_25CollectiveMainloopBwdSm80ILi2ELi2EN4cute5tupleIJNS5_1CILi128EEES8_NS7_ILi64EEEEEENS_10bfloat16_tEfNS_4arch4Sm80ELb0ELb0ELb1ELb0ELb1ELb0ELb0ELb0ELi2ELi4ELi4ELi4ELb0EEENS1_24CollectiveEpilogueBwdGQAISA_fSD_Li256ELb0ELb1EEENS1_19SingleTileSchedulerILb0ELb0ELb0ELi128EEEEEEEEEvNT_6ParamsE)
        /*004c*/ 	.short	0x0380
        /*004e*/ 	.short	0x0278


	//----- nvinfo : EIATTR_SW_WAR
	.align		4
.L_718:
        /*0050*/ 	.byte	0x04, 0x36
        /*0052*/ 	.short	(.L_720 - .L_719)
.L_719:
        /*0054*/ 	.word	0x00000008
.L_720:


//--------------------- .nv.info._ZN7cutlass13device_kernelIN5flash19enable_sm80_to_sm89INS1_16FlashAttnBwdSm80INS1_25CollectiveMainloopBwdSm80ILi2ELi2EN4cute5tupleIJNS5_1CILi128EEES8_NS7_ILi64EEEEEENS_10bfloat16_tEfNS_4arch4Sm80ELb0ELb0ELb1ELb1ELb0ELb0ELb0ELb0ELi2ELi4ELi4ELi4ELb0EEENS1_21CollectiveEpilogueBwdISA_SB_SD_Li256ELb1ELb0ELi2EEENS1_19SingleTileSchedulerILb1ELb0ELb0ELi128EEEEEEEEEvNT_6ParamsE --------------------------
	.section	.nv.info._ZN7cutlass13device_kernelIN5flash19enable_sm80_to_sm89INS1_16FlashAttnBwdSm80INS1_25CollectiveMainloopBwdSm80ILi2ELi2EN4cute5tupleIJNS5_1CILi128EEES8_NS7_ILi64EEEEEENS_10bfloat16_tEfNS_4arch4Sm80ELb0ELb0ELb1ELb1ELb0ELb0ELb0ELb0ELi2ELi4ELi4ELi4ELb0EEENS1_21CollectiveEpilogueBwdISA_SB_SD_Li256ELb1ELb0ELi2EEENS1_19SingleTileSchedulerILb1ELb0ELb0ELi128EEEEEEEEEvNT_6ParamsE,"",@"SHT_CUDA_INFO"
	.sectionflags	@""
	.align	4


	//----- nvinfo : EIATTR_CUDA_API_VERSION
	.align		4
        /*0000*/ 	.byte	0x04, 0x37
        /*0002*/ 	.short	(.L_722 - .L_721)
.L_721:
        /*0004*/ 	.word	0x00000082


	//----- nvinfo : EIATTR_KPARAM_INFO
	.align		4
.L_722:
        /*0008*/ 	.byte	0x04, 0x17
        /*000a*/ 	.short	(.L_724 - .L_723)
.L_723:
        /*000c*/ 	.word	0x00000000
        /*0010*/ 	.short	0x0000
        /*0012*/ 	.short	0x0000
        /*0014*/ 	.byte	0x00, 0xf0, 0xc1, 0x09


	//----- nvinfo : EIATTR_SPARSE_MMA_MASK
	.align		4
.L_724:
        /*0018*/ 	.byte	0x03, 0x50
        /*001a*/ 	.short	0x0000


	//----- nvinfo : EIATTR_MAXREG_COUNT
	.align		4
        /*001c*/ 	.byte	0x03, 0x1b
        /*001e*/ 	.short	0x00ff


	//----- nvinfo : EIATTR_MERCURY_ISA_VERSION
	.align		4
        /*0020*/ 	.byte	0x03, 0x5f
        /*0022*/ 	.short	0x0101


	//----- nvinfo : EIATTR_VRC_CTA_INIT_COUNT
	.align		4
        /*0024*/ 	.byte	0x02, 0x4a
	.zero		1
	.zero		1


	//----- nvinfo : EIATTR_EXIT_INSTR_OFFSETS
	.align		4
        /*0028*/ 	.byte	0x04, 0x1c
        /*002a*/ 	.short	(.L_726 - .L_725)


	//   ....[0]....
.L_725:
        /*002c*/ 	.word	0x00000010


	//----- nvinfo : EIATTR_MAX_THREADS
	.align		4
.L_726:
        /*0030*/ 	.byte	0x04, 0x05
        /*0032*/ 	.short	(.L_728 - .L_727)
.L_727:
        /*0034*/ 	.word	0x00000100
        /*0038*/ 	.word	0x00000001
        /*003c*/ 	.word	0x00000001


	//----- nvinfo : EIATTR_CBANK_PARAM_SIZE
	.align		4
.L_728:
        /*0040*/ 	.byte	0x03, 0x19
        /*0042*/ 	.short	0x0270


	//----- nvinfo : EIATTR_PARAM_CBANK
	.align		4
        /*0044*/ 	.byte	0x04, 0x0a
        /*0046*/ 	.short	(.L_730 - .L_729)
	.align		4
.L_729:
        /*0048*/ 	.word	index@(.nv.constant0._ZN7cutlass13device_kernelIN5flash19enable_sm80_to_sm89INS1_16FlashAttnBwdSm80INS1_25CollectiveMainloopBwdSm80ILi2ELi2EN4cute5tupleIJNS5_1CILi128EEES8_NS7_ILi64EEEEEENS_10bfloat16_tEfNS_4arch4Sm80ELb0ELb0ELb1ELb1ELb0ELb0ELb0ELb0ELi2ELi4ELi4ELi4ELb0EEENS1_21CollectiveEpilogueBwdISA_SB_SD_Li256ELb1ELb0ELi2EEENS1_19SingleTileSchedulerILb1ELb0ELb0ELi128EEEEEEEEEvNT_6ParamsE)
        /*004c*/ 	.short	0x0380
        /*004e*/ 	.short	0x0270


	//----- nvinfo : EIATTR_SW_WAR
	.align		4
.L_730:
        /*0050*/ 	.byte	0x04, 0x36
        /*0052*/ 	.short	(.L_732 - .L_731)
.L_731:
        /*0054*/ 	.word	0x00000008
.L_732:


//--------------------- .nv.info._ZN7cutlass13device_kernelIN5flash19enable_sm80_to_sm89INS1_16FlashAttnBwdSm80INS1_25CollectiveMainloopBwdSm80ILi2ELi2EN4cute5tupleIJNS5_1CILi128EEES8_NS7_ILi64EEEEEENS_10bfloat16_tEfNS_4arch4Sm80ELb0ELb0ELb1ELb1ELb1ELb0ELb0ELb0ELi2ELi4ELi4ELi4ELb0EEENS1_21CollectiveEpilogueBwdISA_SB_SD_Li256ELb1ELb0ELi2EEENS1_19SingleTileSchedulerILb1ELb0ELb0ELi128EEEEEEEEEvNT_6ParamsE --------------------------
	.section	.nv.info._ZN7cutlass13device_kernelIN5flash19enable_sm80_to_sm89INS1_16FlashAttnBwdSm80INS1_25CollectiveMainloopBwdSm80ILi2ELi2EN4cute5tupleIJNS5_1CILi128EEES8_NS7_ILi64EEEEEENS_10bfloat16_tEfNS_4arch4Sm80ELb0ELb0ELb1ELb1ELb1ELb0ELb0ELb0ELi2ELi4ELi4ELi4ELb0EEENS1_21CollectiveEpilogueBwdISA_SB_SD_Li256ELb1ELb0ELi2EEENS1_19SingleTileSchedulerILb1ELb0ELb0ELi128EEEEEEEEEvNT_6ParamsE,"",@"SHT_CUDA_INFO"
	.sectionflags	@""
	.align	4


	//----- nvinfo : EIATTR_CUDA_API_VERSION
	.align		4
        /*0000*/ 	.byte	0x04, 0x37
        /*0002*/ 	.short	(.L_734 - .L_733)
.L_733:
        /*0004*/ 	.word	0x00000082


	//----- nvinfo : EIATTR_KPARAM_INFO
	.align		4
.L_734:
        /*0008*/ 	.byte	0x04, 0x17
        /*000a*/ 	.short	(.L_736 - .L_735)
.L_735:
        /*000c*/ 	.word	0x00000000
        /*0010*/ 	.short	0x0000
        /*0012*/ 	.short	0x0000
        /*0014*/ 	.byte	0x00, 0xf0, 0xc1, 0x09


	//----- nvinfo : EIATTR_SPARSE_MMA_MASK
	.align		4
.L_736:
        /*0018*/ 	.byte	0x03, 0x50
        /*001a*/ 	.short	0x0000


	//----- nvinfo : EIATTR_MAXREG_COUNT
	.align		4
        /*001c*/ 	.byte	0x03, 0x1b
        /*001e*/ 	.short	0x00ff


	//----- nvinfo : EIATTR_MERCURY_ISA_VERSION
	.align		4
        /*0020*/ 	.byte	0x03, 0x5f
        /*0022*/ 	.short	0x0101


	//----- nvinfo : EIATTR_VRC_CTA_INIT_COUNT
	.align		4
        /*0024*/ 	.byte	0x02, 0x4a
	.zero		1
	.zero		1


	//----- nvinfo : EIATTR_EXIT_INSTR_OFFSETS
	.align		4
        /*0028*/ 	.byte	0x04, 0x1c
        /*002a*/ 	.short	(.L_738 - .L_737)


	//   ....[0]....
.L_737:
        /*002c*/ 	.word	0x00000010


	//----- nvinfo : EIATTR_MAX_THREADS
	.align		4
.L_738:
        /*0030*/ 	.byte	0x04, 0x05
        /*0032*/ 	.short	(.L_740 - .L_739)
.L_739:
        /*0034*/ 	.word	0x00000100
        /*0038*/ 	.word	0x00000001
        /*003c*/ 	.word	0x00000001


	//----- nvinfo : EIATTR_CBANK_PARAM_SIZE
	.align		4
.L_740:
        /*0040*/ 	.byte	0x03, 0x19
        /*0042*/ 	.short	0x0270


	//----- nvinfo : EIATTR_PARAM_CBANK
	.align		4
        /*0044*/ 	.byte	0x04, 0x0a
        /*0046*/ 	.short	(.L_742 - .L_741)
	.align		4
.L_741:
        /*0048*/ 	.word	index@(.nv.constant0._ZN7cutlass13device_kernelIN5flash19enable_sm80_to_sm89INS1_16FlashAttnBwdSm80INS1_25CollectiveMainloopBwdSm80ILi2ELi2EN4cute5tupleIJNS5_1CILi128EEES8_NS7_ILi64EEEEEENS_10bfloat16_tEfNS_4arch4Sm80ELb0ELb0ELb1ELb1ELb1ELb0ELb0ELb0ELi2ELi4ELi4ELi4ELb0EEENS1_21CollectiveEpilogueBwdISA_SB_SD_Li256ELb1ELb0ELi2EEENS1_19SingleTileSchedulerILb1ELb0ELb0ELi128EEEEEEEEEvNT_6ParamsE)
        /*004c*/ 	.short	0x0380
        /*004e*/ 	.short	0x0270


	//----- nvinfo : EIATTR_SW_WAR
	.align		4
.L_742:
        /*0050*/ 	.byte	0x04, 0x36
        /*0052*/ 	.short	(.L_744 - .L_743)
.L_743:
        /*0054*/ 	.word	0x00000008
.L_744:


//--------------------- .nv.info._ZN7cutlass13device_kernelIN5flash19enable_sm80_to_sm89INS1_16FlashAttnBwdSm80INS1_25CollectiveMainloopBwdSm80ILi2ELi2EN4cute5tupleIJNS5_1CILi128EEES8_NS7_ILi64EEEEEENS_10bfloat16_tEfNS_4arch4Sm80ELb0ELb0ELb1ELb1ELb0ELb0ELb0ELb0ELi2ELi4ELi4ELi4ELb0EEENS1_24CollectiveEpilogueBwdGQAISA_fSD_Li256ELb1ELb0EEENS1_19SingleTileSchedulerILb1ELb0ELb0ELi128EEEEEEEEEvNT_6ParamsE --------------------------
	.section	.nv.info._ZN7cutlass13device_kernelIN5flash19enable_sm80_to_sm89INS1_16FlashAttnBwdSm80INS1_25CollectiveMainloopBwdSm80ILi2ELi2EN4cute5tupleIJNS5_1CILi128EEES8_NS7_ILi64EEEEEENS_10bfloat16_tEfNS_4arch4Sm80ELb0ELb0ELb1ELb1ELb0ELb0ELb0ELb0ELi2ELi4ELi4ELi4ELb0EEENS1_24CollectiveEpilogueBwdGQAISA_fSD_Li256ELb1ELb0EEENS1_19SingleTileSchedulerILb1ELb0ELb0ELi128EEEEEEEEEvNT_6ParamsE,"",@"SHT_CUDA_INFO"
	.sectionflags	@""
	.align	4


	//----- nvinfo : EIATTR_CUDA_API_VERSION
	.align		4
        /*0000*/ 	.byte	0x04, 0x37
        /*0002*/ 	.short	(.L_746 - .L_745)
.L_745:
        /*0004*/ 	.word	0x00000082


	//----- nvinfo : EIATTR_KPARAM_INFO
	.align		4
.L_746:
        /*0008*/ 	.byte	0x04, 0x17
        /*000a*/ 	.short	(.L_748 - .L_747)
.L_747:
        /*000c*/ 	.word	0x00000000
        /*0010*/ 	.short	0x0000
        /*0012*/ 	.short	0x0000
        /*0014*/ 	.byte	0x00, 0xf0, 0xe1, 0x09


	//----- nvinfo : EIATTR_SPARSE_MMA_MASK
	.align		4
.L_748:
        /*0018*/ 	.byte	0x03, 0x50
        /*001a*/ 	.short	0x0000


	//----- nvinfo : EIATTR_MAXREG_COUNT
	.align		4
        /*001c*/ 	.byte	0x03, 0x1b
        /*001e*/ 	.short	0x00ff


	//----- nvinfo : EIATTR_MERCURY_ISA_VERSION
	.align		4
        /*0020*/ 	.byte	0x03, 0x5f
        /*0022*/ 	.short	0x0101


	//----- nvinfo : EIATTR_VRC_CTA_INIT_COUNT
	.align		4
        /*0024*/ 	.byte	0x02, 0x4a
	.zero		1
	.zero		1


	//----- nvinfo : EIATTR_EXIT_INSTR_OFFSETS
	.align		4
        /*0028*/ 	.byte	0x04, 0x1c
        /*002a*/ 	.short	(.L_750 - .L_749)


	//   ....[0]....
.L_749:
        /*002c*/ 	.word	0x00000010


	//----- nvinfo : EIATTR_MAX_THREADS
	.align		4
.L_750:
        /*0030*/ 	.byte	0x04, 0x05
        /*0032*/ 	.short	(.L_752 - .L_751)
.L_751:
        /*0034*/ 	.word	0x00000100
        /*0038*/ 	.word	0x00000001
        /*003c*/ 	.word	0x00000001


	//----- nvinfo : EIATTR_CBANK_PARAM_SIZE
	.align		4
.L_752:
        /*0040*/ 	.byte	0x03, 0x19
        /*0042*/ 	.short	0x0278


	//----- nvinfo : EIATTR_PARAM_CBANK
	.align		4
        /*0044*/ 	.byte	0x04, 0x0a
        /*0046*/ 	.short	(.L_754 - .L_753)
	.align		4
.L_753:
        /*0048*/ 	.word	index@(.nv.constant0._ZN7cutlass13device_kernelIN5flash19enable_sm80_to_sm89INS1_16FlashAttnBwdSm80INS1_25CollectiveMainloopBwdSm80ILi2ELi2EN4cute5tupleIJNS5_1CILi128EEES8_NS7_ILi64EEEEEENS_10bfloat16_tEfNS_4arch4Sm80ELb0ELb0ELb1ELb1ELb0ELb0ELb0ELb0ELi2ELi4ELi4ELi4ELb0EEENS1_24CollectiveEpilogueBwdGQAISA_fSD_Li256ELb1ELb0EEENS1_19SingleTileSchedulerILb1ELb0ELb0ELi128EEEEEEEEEvNT_6ParamsE)
        /*004c*/ 	.short	0x0380
        /*004e*/ 	.short	0x0278


	//----- nvinfo : EIATTR_SW_WAR
	.align		4
.L_754:
        /*0050*/ 	.byte	0x04, 0x36
        /*0052*/ 	.short	(.L_756 - .L_755)
.L_755:
        /*0054*/ 	.word	0x00000008
.L_756:


//--------------------- .nv.info._ZN7cutlass13device_kernelIN5flash19enable_sm80_to_sm89INS1_16FlashAttnBwdSm80INS1_25CollectiveMainloopBwdSm80ILi2ELi2EN4cute5tupleIJNS5_1CILi128EEES8_NS7_ILi64EEEEEENS_10bfloat16_tEfNS_4arch4Sm80ELb0ELb0ELb1ELb1ELb1ELb0ELb0ELb0ELi2ELi4ELi4ELi4ELb0EEENS1_24CollectiveEpilogueBwdGQAISA_fSD_Li256ELb1ELb1EEENS1_19SingleTileSchedulerILb1ELb0ELb0ELi128EEEEEEEEEvNT_6ParamsE --------------------------
	.section	.nv.info._ZN7cutlass13device_kernelIN5flash19enable_sm80_to_sm89INS1_16FlashAttnBwdSm80INS1_25CollectiveMainloopBwdSm80ILi2ELi2EN4cute5tupleIJNS5_1CILi128EEES8_NS7_ILi64EEEEEENS_10bfloat16_tEfNS_4arch4Sm80ELb0ELb0ELb1ELb1ELb1ELb0ELb0ELb0ELi2ELi4ELi4ELi4ELb0EEENS1_24CollectiveEpilogueBwdGQAISA_fSD_Li256ELb1ELb1EEENS1_19SingleTileSchedulerILb1ELb0ELb0ELi128EEEEEEEEEvNT_6ParamsE,"",@"SHT_CUDA_INFO"
	.sectionflags	@""
	.align	4


	//----- nvinfo : EIATTR_CUDA_API_VERSION
	.align		4
        /*0000*/ 	.byte	0x04, 0x37
        /*0002*/ 	.short	(.L_758 - .L_757)
.L_757:
        /*0004*/ 	.word	0x00000082


	//----- nvinfo : EIATTR_KPARAM_INFO
	.align		4
.L_758:
        /*0008*/ 	.byte	0x04, 0x17
        /*000a*/ 	.short	(.L_760 - .L_759)
.L_759:
        /*000c*/ 	.word	0x00000000
        /*0010*/ 	.short	0x0000
        /*0012*/ 	.short	0x0000
        /*0014*/ 	.byte	0x00, 0xf0, 0xe1, 0x09


	//----- nvinfo : EIATTR_SPARSE_MMA_MASK
	.align		4
.L_760:
        /*0018*/ 	.byte	0x03, 0x50
        /*001a*/ 	.short	0x0000


	//----- nvinfo : EIATTR_MAXREG_COUNT
	.align		4
        /*001c*/ 	.byte	0x03, 0x1b
        /*001e*/ 	.short	0x00ff


	//----- nvinfo : EIATTR_MERCURY_ISA_VERSION
	.align		4
        /*0020*/ 	.byte	0x03, 0x5f
        /*0022*/ 	.short	0x0101


	//----- nvinfo : EIATTR_VRC_CTA_INIT_COUNT
	.align		4
        /*0024*/ 	.byte	0x02, 0x4a
	.zero		1
	.zero		1


	//----- nvinfo : EIATTR_EXIT_INSTR_OFFSETS
	.align		4
        /*0028*/ 	.byte	0x04, 0x1c
        /*002a*/ 	.short	(.L_762 - .L_761)


	//   ....[0]....
.L_761:
        /*002c*/ 	.word	0x00000010


	//----- nvinfo : EIATTR_MAX_THREADS
	.align		4
.L_762:
        /*0030*/ 	.byte	0x04, 0x05
        /*0032*/ 	.short	(.L_764 - .L_763)
.L_763:
        /*0034*/ 	.word	0x00000100
        /*0038*/ 	.word	0x00000001
        /*003c*/ 	.word	0x00000001


	//----- nvinfo : EIATTR_CBANK_PARAM_SIZE
	.align		4
.L_764:
        /*0040*/ 	.byte	0x03, 0x19
        /*0042*/ 	.short	0x0278


	//----- nvinfo : EIATTR_PARAM_CBANK
	.align		4
        /*0044*/ 	.byte	0x04, 0x0a
        /*0046*/ 	.short	(.L_766 - .L_765)
	.align		4
.L_765:
        /*0048*/ 	.word	index@(.nv.constant0._ZN7cutlass13device_kernelIN5flash19enable_sm80_to_sm89INS1_16FlashAttnBwdSm80INS1_25CollectiveMainloopBwdSm80ILi2ELi2EN4cute5tupleIJNS5_1CILi128EEES8_NS7_ILi64EEEEEENS_10bfloat16_tEfNS_4arch4Sm80ELb0ELb0ELb1ELb1ELb1ELb0ELb0ELb0ELi2ELi4ELi4ELi4ELb0EEENS1_24CollectiveEpilogueBwdGQAISA_fSD_Li256ELb1ELb1EEENS1_19SingleTileSchedulerILb1ELb0ELb0ELi128EEEEEEEEEvNT_6ParamsE)
        /*004c*/ 	.short	0x0380
        /*004e*/ 	.short	0x0278


	//----- nvinfo : EIATTR_SW_WAR
	.align		4
.L_766:
        /*0050*/ 	.byte	0x04, 0x36
        /*0052*/ 	.short	(.L_768 - .L_767)
.L_767:
        /*0054*/ 	.word	0x00000008
.L_768:


//--------------------- .nv.info._ZN7cutlass13device_kernelIN5flash19enable_sm80_to_sm89INS1_16FlashAttnBwdSm80INS1_25CollectiveMainloopBwdSm80ILi2ELi2EN4cute5tupleIJNS5_1CILi128EEES8_NS7_ILi64EEEEEENS_10bfloat16_tEfNS_4arch4Sm80ELb0ELb1ELb1ELb0ELb0ELb0ELb0ELb0ELi2ELi4ELi4ELi4ELb0EEENS1_21CollectiveEpilogueBwdISA_SB_SD_Li256ELb0ELb0ELi2EEENS1_19SingleTileSchedulerILb0ELb0ELb0ELi128EEEEEEEEEvNT_6ParamsE --------------------------
	.section	.nv.info._ZN7cutlass13device_kernelIN5flash19enable_sm80_to_sm89INS1_16FlashAttnBwdSm80INS1_25CollectiveMainloopBwdSm80ILi2ELi2EN4cute5tupleIJNS5_1CILi128EEES8_NS7_ILi64EEEEEENS_10bfloat16_tEfNS_4arch4Sm80ELb0ELb1ELb1ELb0ELb0ELb0ELb0ELb0ELi2ELi4ELi4ELi4ELb0EEENS1_21CollectiveEpilogueBwdISA_SB_SD_Li256ELb0ELb0ELi2EEENS1_19SingleTileSchedulerILb0ELb0ELb0ELi128EEEEEEEEEvNT_6ParamsE,"",@"SHT_CUDA_INFO"
	.sectionflags	@""
	.align	4


	//----- nvinfo : EIATTR_CUDA_API_VERSION
	.align		4
        /*0000*/ 	.byte	0x04, 0x37
        /*0002*/ 	.short	(.L_770 - .L_769)
.L_769:
        /*0004*/ 	.word	0x00000082


	//----- nvinfo : EIATTR_KPARAM_INFO
	.align		4
.L_770:
        /*0008*/ 	.byte	0x04, 0x17
        /*000a*/ 	.short	(.L_772 - .L_771)
.L_771:
        /*000c*/ 	.word	0x00000000
        /*0010*/ 	.short	0x0000
        /*0012*/ 	.short	0x0000
        /*0014*/ 	.byte	0x00, 0xf0, 0xc1, 0x09


	//----- nvinfo : EIATTR_SPARSE_MMA_MASK
	.align		4
.L_772:
        /*0018*/ 	.byte	0x03, 0x50
        /*001a*/ 	.short	0x0000


	//----- nvinfo : EIATTR_MAXREG_COUNT
	.align		4
        /*001c*/ 	.byte	0x03, 0x1b
        /*001e*/ 	.short	0x00ff


	//----- nvinfo : EIATTR_MERCURY_ISA_VERSION
	.align		4
        /*0020*/ 	.byte	0x03, 0x5f
        /*0022*/ 	.short	0x0101


	//----- nvinfo : EIATTR_VRC_CTA_INIT_COUNT
	.align		4
        /*0024*/ 	.byte	0x02, 0x4a
	.zero		1
	.zero		1


	//----- nvinfo : EIATTR_EXIT_INSTR_OFFSETS
	.align		4
        /*0028*/ 	.byte	0x04, 0x1c
        /*002a*/ 	.short	(.L_774 - .L_773)


	//   ....[0]....
.L_773:
        /*002c*/ 	.word	0x00000010


	//----- nvinfo : EIATTR_MAX_THREADS
	.align		4
.L_774:
        /*0030*/ 	.byte	0x04, 0x05
        /*0032*/ 	.short	(.L_776 - .L_775)
.L_775:
        /*0034*/ 	.word	0x00000100
        /*0038*/ 	.word	0x00000001
        /*003c*/ 	.word	0x00000001


	//----- nvinfo : EIATTR_CBANK_PARAM_SIZE
	.align		4
.L_776:
        /*0040*/ 	.byte	0x03, 0x19
        /*0042*/ 	.short	0x0270


	//----- nvinfo : EIATTR_PARAM_CBANK
	.align		4
        /*0044*/ 	.byte	0x04, 0x0a
        /*0046*/ 	.short	(.L_778 - .L_777)
	.align		4
.L_777:
        /*0048*/ 	.word	index@(.nv.constant0._ZN7cutlass13device_kernelIN5flash19enable_sm80_to_sm89INS1_16FlashAttnBwdSm80INS1_25CollectiveMainloopBwdSm80ILi2ELi2EN4cute5tupleIJNS5_1CILi128EEES8_NS7_ILi64EEEEEENS_10bfloat16_tEfNS_4arch4Sm80ELb0ELb1ELb1ELb0ELb0ELb0ELb0ELb0ELi2ELi4ELi4ELi4ELb0EEENS1_21CollectiveEpilogueBwdISA_SB_SD_Li256ELb0ELb0ELi2EEENS1_19SingleTileSchedulerILb0ELb0ELb0ELi128EEEEEEEEEvNT_6ParamsE)
        /*004c*/ 	.short	0x0380
        /*004e*/ 	.short	0x0270


	//----- nvinfo : EIATTR_SW_WAR
	.align		4
.L_778:
        /*0050*/ 	.byte	0x04, 0x36
        /*0052*/ 	.short	(.L_780 - .L_779)
.L_779:
        /*0054*/ 	.word	0x00000008
.L_780:


//--------------------- .nv.info._ZN7cutlass13device_kernelIN5flash19enable_sm80_to_sm89INS1_16FlashAttnBwdSm80INS1_25CollectiveMainloopBwdSm80ILi2ELi2EN4cute5tupleIJNS5_1CILi128EEES8_NS7_ILi64EEEEEENS_10bfloat16_tEfNS_4arch4Sm80ELb0ELb1ELb1ELb0ELb1ELb0ELb0ELb0ELi2ELi4ELi4ELi4ELb0EEENS1_21CollectiveEpilogueBwdISA_SB_SD_Li256ELb0ELb0ELi2EEENS1_19SingleTileSchedulerILb0ELb0ELb0ELi128EEEEEEEEEvNT_6ParamsE --------------------------
	.section	.nv.info._ZN7cutlass13device_kernelIN5flash19enable_sm80_to_sm89INS1_16FlashAttnBwdSm80INS1_25CollectiveMainloopBwdSm80ILi2ELi2EN4cute5tupleIJNS5_1CILi128EEES8_NS7_ILi64EEEEEENS_10bfloat16_tEfNS_4arch4Sm80ELb0ELb1ELb1ELb0ELb1ELb0ELb0ELb0ELi2ELi4ELi4ELi4ELb0EEENS1_21CollectiveEpilogueBwdISA_SB_SD_Li256ELb0ELb0ELi2EEENS1_19SingleTileSchedulerILb0ELb0ELb0ELi128EEEEEEEEEvNT_6ParamsE,"",@"SHT_CUDA_INFO"
	.sectionflags	@""
	.align	4


	//----- nvinfo : EIATTR_CUDA_API_VERSION
	.align		4
        /*0000*/ 	.byte	0x04, 0x37
        /*0002*/ 	.short	(.L_782 - .L_781)
.L_781:
        /*0004*/ 	.word	0x00000082


	//----- nvinfo : EIATTR_KPARAM_INFO
	.align		4
.L_782:
        /*0008*/ 	.byte	0x04, 0x17
        /*000a*/ 	.short	(.L_784 - .L_783)
.L_783:
        /*000c*/ 	.word	0x00000000
        /*0010*/ 	.short	0x0000
        /*0012*/ 	.short	0x0000
        /*0014*/ 	.byte	0x00, 0xf0, 0xc1, 0x09


	//----- nvinfo : EIATTR_SPARSE_MMA_MASK
	.align		4
.L_784:
        /*0018*/ 	.byte	0x03, 0x50
        /*001a*/ 	.short	0x0000


	//----- nvinfo : EIATTR_MAXREG_COUNT
	.align		4
        /*001c*/ 	.byte	0x03, 0x1b
        /*001e*/ 	.short	0x00ff


	//----- nvinfo : EIATTR_MERCURY_ISA_VERSION
	.align		4
        /*0020*/ 	.byte	0x03, 0x5f
        /*0022*/ 	.short	0x0101


	//----- nvinfo : EIATTR_VRC_CTA_INIT_COUNT
	.align		4
        /*0024*/ 	.byte	0x02, 0x4a
	.zero		1
	.zero		1


	//----- nvinfo : EIATTR_EXIT_INSTR_OFFSETS
	.align		4
        /*0028*/ 	.byte	0x04, 0x1c
        /*002a*/ 	.short	(.L_786 - .L_785)


	//   ....[0]....
.L_785:
        /*002c*/ 	.word	0x00000010


	//----- nvinfo : EIATTR_MAX_THREADS
	.align		4
.L_786:
        /*0030*/ 	.byte	0x04, 0x05
        /*0032*/ 	.short	(.L_788 - .L_787)
.L_787:
        /*0034*/ 	.word	0x00000100
        /*0038*/ 	.word	0x00000001
        /*003c*/ 	.word	0x00000001


	//----- nvinfo : EIATTR_CBANK_PARAM_SIZE
	.align		4
.L_788:
        /*0040*/ 	.byte	0x03, 0x19
        /*0042*/ 	.short	0x0270


	//----- nvinfo : EIATTR_PARAM_CBANK
	.align		4
        /*0044*/ 	.byte	0x04, 0x0a
        /*0046*/ 	.short	(.L_790 - .L_789)
	.align		4
.L_789:
        /*0048*/ 	.word	index@(.nv.constant0._ZN7cutlass13device_kernelIN5flash19enable_sm80_to_sm89INS1_16FlashAttnBwdSm80INS1_25CollectiveMainloopBwdSm80ILi2ELi2EN4cute5tupleIJNS5_1CILi128EEES8_NS7_ILi64EEEEEENS_10bfloat16_tEfNS_4arch4Sm80ELb0ELb1ELb1ELb0ELb1ELb0ELb0ELb0ELi2ELi4ELi4ELi4ELb0EEENS1_21CollectiveEpilogueBwdISA_SB_SD_Li256ELb0ELb0ELi2EEENS1_19SingleTileSchedulerILb0ELb0ELb0ELi128EEEEEEEEEvNT_6ParamsE)
        /*004c*/ 	.short	0x0380
        /*004e*/ 	.short	0x0270


	//----- nvinfo : EIATTR_SW_WAR
	.align		4
.L_790:
        /*0050*/ 	.byte	0x04, 0x36
        /*0052*/ 	.short	(.L_792 - .L_791)
.L_791:
        /*0054*/ 	.word	0x00000008
.L_792:


//--------------------- .nv.info._ZN7cutlass13device_kernelIN5flash19enable_sm80_to_sm89INS1_16FlashAttnBwdSm80INS1_25CollectiveMainloopBwdSm80ILi2ELi2EN4cute5tupleIJNS5_1CILi128EEES8_NS7_ILi64EEEEEENS_10bfloat16_tEfNS_4arch4Sm80ELb0ELb1ELb1ELb0ELb0ELb0ELb0ELb0ELi2ELi4ELi4ELi4ELb0EEENS1_24CollectiveEpilogueBwdGQAISA_fSD_Li256ELb0ELb0EEENS1_19SingleTileSchedulerILb0ELb0ELb0ELi128EEEEEEEEEvNT_6ParamsE --------------------------
	.section	.nv.info._ZN7cutlass13device_kernelIN5flash19enable_sm80_to_sm89INS1_16FlashAttnBwdSm80INS1_25CollectiveMainloopBwdSm80ILi2ELi2EN4cute5tupleIJNS5_1CILi128EEES8_NS7_ILi64EEEEEENS_10bfloat16_tEfNS_4arch4Sm80ELb0ELb1ELb1ELb0ELb0ELb0ELb0ELb0ELi2ELi4ELi4ELi4ELb0EEENS1_24CollectiveEpilogueBwdGQAISA_fSD_Li256ELb0ELb0EEENS1_19SingleTileSchedulerILb0ELb0ELb0ELi128EEEEEEEEEvNT_6ParamsE,"",@"SHT_CUDA_INFO"
	.sectionflags	@""
	.align	4


	//----- nvinfo : EIATTR_CUDA_API_VERSION
	.align		4
        /*0000*/ 	.byte	0x04, 0x37
        /*0002*/ 	.short	(.L_794 - .L_793)
.L_793:
        /*0004*/ 	.word	0x00000082


	//----- nvinfo : EIATTR_KPARAM_INFO
	.align		4
.L_794:
        /*0008*/ 	.byte	0x04, 0x17
        /*000a*/ 	.short	(.L_796 - .L_795)
.L_795:
        /*000c*/ 	.word	0x00000000
        /*0010*/ 	.short	0x0000
        /*0012*/ 	.short	0x0000
        /*0014*/ 	.byte	0x00, 0xf0, 0xe1, 0x09


	//----- nvinfo : EIATTR_SPARSE_MMA_MASK
	.align		4
.L_796:
        /*0018*/ 	.byte	0x03, 0x50
        /*001a*/ 	.short	0x0000


	//----- nvinfo : EIATTR_MAXREG_COUNT
	.align		4
        /*001c*/ 	.byte	0x03, 0x1b
        /*001e*/ 	.short	0x00ff


	//----- nvinfo : EIATTR_MERCURY_ISA_VERSION
	.align		4
        /*0020*/ 	.byte	0x03, 0x5f
        /*0022*/ 	.short	0x0101


	//----- nvinfo : EIATTR_VRC_CTA_INIT_COUNT
	.align		4
        /*0024*/ 	.byte	0x02, 0x4a
	.zero		1
	.zero		1


	//----- nvinfo : EIATTR_EXIT_INSTR_OFFSETS
	.align		4
        /*0028*/ 	.byte	0x04, 0x1c
        /*002a*/ 	.short	(.L_798 - .L_797)


	//   ....[0]....
.L_797:
        /*002c*/ 	.word	0x00000010


	//----- nvinfo : EIATTR_MAX_THREADS
	.align		4
.L_798:
        /*0030*/ 	.byte	0x04, 0x05
        /*0032*/ 	.short	(.L_800 - .L_799)
.L_799:
        /*0034*/ 	.word	0x00000100
        /*0038*/ 	.word	0x00000001
        /*003c*/ 	.word	0x00000001


	//----- nvinfo : EIATTR_CBANK_PARAM_SIZE
	.align		4
.L_800:
        /*0040*/ 	.byte	0x03, 0x19
        /*0042*/ 	.short	0x0278


	//----- nvinfo : EIATTR_PARAM_CBANK
	.align		4
        /*0044*/ 	.byte	0x04, 0x0a
        /*0046*/ 	.short	(.L_802 - .L_801)
	.align		4
.L_801:
        /*0048*/ 	.word	index@(.nv.constant0._ZN7cutlass13device_kernelIN5flash19enable_sm80_to_sm89INS1_16FlashAttnBwdSm80INS1_25CollectiveMainloopBwdSm80ILi2ELi2EN4cute5tupleIJNS5_1CILi128EEES8_NS7_ILi64EEEEEENS_10bfloat16_tEfNS_4arch4Sm80ELb0ELb1ELb1ELb0ELb0ELb0ELb0ELb0ELi2ELi4ELi4ELi4ELb0EEENS1_24CollectiveEpilogueBwdGQAISA_fSD_Li256ELb0ELb0EEENS1_19SingleTileSchedulerILb0ELb0ELb0ELi128EEEEEEEEEvNT_6ParamsE)
        /*004c*/ 	.short	0x0380
        /*004e*/ 	.short	0x0278


	//----- nvinfo : EIATTR_SW_WAR
	.align		4
.L_802:
        /*0050*/ 	.byte	0x04, 0x36
        /*0052*/ 	.short	(.L_804 - .L_803)
.L_803:
        /*0054*/ 	.word	0x00000008
.L_804:


//--------------------- .nv.info._ZN7cutlass13device_kernelIN5flash19enable_sm80_to_sm89INS1_16FlashAttnBwdSm80INS1_25CollectiveMainloopBwdSm80ILi2ELi2EN4cute5tupleIJNS5_1CILi128EEES8_NS7_ILi64EEEEEENS_10bfloat16_tEfNS_4arch4Sm80ELb0ELb1ELb1ELb0ELb1ELb0ELb0ELb0ELi2ELi4ELi4ELi4ELb0EEENS1_24CollectiveEpilogueBwdGQAISA_fSD_Li256ELb0ELb1EEENS1_19SingleTileSchedulerILb0ELb0ELb0ELi128EEEEEEEEEvNT_6ParamsE --------------------------
	.section	.nv.info._ZN7cutlass13device_kernelIN5flash19enable_sm80_to_sm89INS1_16FlashAttnBwdSm80INS1_25CollectiveMainloopBwdSm80ILi2ELi2EN4cute5tupleIJNS5_1CILi128EEES8_NS7_ILi64EEEEEENS_10bfloat16_tEfNS_4arch4Sm80ELb0ELb1ELb1ELb0ELb1ELb0ELb0ELb0ELi2ELi4ELi4ELi4ELb0EEENS1_24CollectiveEpilogueBwdGQAISA_fSD_Li256ELb0ELb1EEENS1_19SingleTileSchedulerILb0ELb0ELb0ELi128EEEEEEEEEvNT_6ParamsE,"",@"SHT_CUDA_INFO"
	.sectionflags	@""
	.align	4


	//----- nvinfo : EIATTR_CUDA_API_VERSION
	.align		4
        /*0000*/ 	.byte	0x04, 0x37
        /*0002*/ 	.short	(.L_806 - .L_805)
.L_805:
        /*0004*/ 	.word	0x00000082


	//----- nvinfo : EIATTR_KPARAM_INFO
	.align		4
.L_806:
        /*0008*/ 	.byte	0x04, 0x17
        /*000a*/ 	.short	(.L_808 - .L_807)
.L_807:
        /*000c*/ 	.word	0x00000000
        /*0010*/ 	.short	0x0000
        /*0012*/ 	.short	0x0000
        /*0014*/ 	.byte	0x00, 0xf0, 0xe1, 0x09


	//----- nvinfo : EIATTR_SPARSE_MMA_MASK
	.align		4
.L_808:
        /*0018*/ 	.byte	0x03, 0x50
        /*001a*/ 	.short	0x0000


	//----- nvinfo : EIATTR_MAXREG_COUNT
	.align		4
        /*001c*/ 	.byte	0x03, 0x1b
        /*001e*/ 	.short	0x00ff


	//----- nvinfo : EIATTR_MERCURY_ISA_VERSION
	.align		4
        /*0020*/ 	.byte	0x03, 0x5f
        /*0022*/ 	.short	0x0101


	//----- nvinfo : EIATTR_VRC_CTA_INIT_COUNT
	.align		4
        /*0024*/ 	.byte	0x02, 0x4a
	.zero		1
	.zero		1


	//----- nvinfo : EIATTR_EXIT_INSTR_OFFSETS
	.align		4
        /*0028*/ 	.byte	0x04, 0x1c
        /*002a*/ 	.short	(.L_810 - .L_809)


	//   ....[0]....
.L_809:
        /*002c*/ 	.word	0x00000010


	//----- nvinfo : EIATTR_MAX_THREADS
	.align		4
.L_810:
        /*0030*/ 	.byte	0x04, 0x05
        /*0032*/ 	.short	(.L_812 - .L_811)
.L_811:
        /*0034*/ 	.word	0x00000100
        /*0038*/ 	.word	0x00000001
        /*003c*/ 	.word	0x00000001


	//----- nvinfo : EIATTR_CBANK_PARAM_SIZE
	.align		4
.L_812:
        /*0040*/ 	.byte	0x03, 0x19
        /*0042*/ 	.short	0x0278


	//----- nvinfo : EIATTR_PARAM_CBANK
	.align		4
        /*0044*/ 	.byte	0x04, 0x0a
        /*0046*/ 	.short	(.L_814 - .L_813)
	.align		4
.L_813:
        /*0048*/ 	.word	index@(.nv.constant0._ZN7cutlass13device_kernelIN5flash19enable_sm80_to_sm89INS1_16FlashAttnBwdSm80INS1_25CollectiveMainloopBwdSm80ILi2ELi2EN4cute5tupleIJNS5_1CILi128EEES8_NS7_ILi64EEEEEENS_10bfloat16_tEfNS_4arch4Sm80ELb0ELb1ELb1ELb0ELb1ELb0ELb0ELb0ELi2ELi4ELi4ELi4ELb0EEENS1_24CollectiveEpilogueBwdGQAISA_fSD_Li256ELb0ELb1EEENS1_19SingleTileSchedulerILb0ELb0ELb0ELi128EEEEEEEEEvNT_6ParamsE)
        /*004c*/ 	.short	0x0380
        /*004e*/ 	.short	0x0278


	//----- nvinfo : EIATTR_SW_WAR
	.align		4
.L_814:
        /*0050*/ 	.byte	0x04, 0x36
        /*0052*/ 	.short	(.L_816 - .L_815)
.L_815:
        /*0054*/ 	.word	0x00000008
.L_816:


//--------------------- .nv.info._ZN7cutlass13device_kernelIN5flash19enable_sm80_to_sm89INS1_16FlashAttnBwdSm80INS1_25CollectiveMainloopBwdSm80ILi2ELi2EN4cute5tupleIJNS5_1CILi128EEES8_NS7_ILi64EEEEEENS_10bfloat16_tEfNS_4arch4Sm80ELb0ELb1ELb1ELb1ELb0ELb0ELb0ELb0ELi2ELi4ELi4ELi4ELb0EEENS1_21CollectiveEpilogueBwdISA_SB_SD_Li256ELb1ELb0ELi2EEENS1_19SingleTileSchedulerILb1ELb0ELb0ELi128EEEEEEEEEvNT_6ParamsE --------------------------
	.section	.nv.info._ZN7cutlass13device_kernelIN5flash19enable_sm80_to_sm89INS1_16FlashAttnBwdSm80INS1_25CollectiveMainloopBwdSm80ILi2ELi2EN4cute5tupleIJNS5_1CILi128EEES8_NS7_ILi64EEEEEENS_10bfloat16_tEfNS_4arch4Sm80ELb0ELb1ELb1ELb1ELb0ELb0ELb0ELb0ELi2ELi4ELi4ELi4ELb0EEENS1_21CollectiveEpilogueBwdISA_SB_SD_Li256ELb1ELb0ELi2EEENS1_19SingleTileSchedulerILb1ELb0ELb0ELi128EEEEEEEEEvNT_6ParamsE,"",@"SHT_CUDA_INFO"
	.sectionflags	@""
	.align	4


	//----- nvinfo : EIATTR_CUDA_API_VERSION
	.align		4
        /*0000*/ 	.byte	0x04, 0x37
        /*0002*/ 	.short	(.L_818 - .L_817)
.L_817:
        /*0004*/ 	.word	0x00000082


	//----- nvinfo : EIATTR_KPARAM_INFO
	.align		4
.L_818:
        /*0008*/ 	.byte	0x04, 0x17
        /*000a*/ 	.short	(.L_820 - .L_819)
.L_819:
        /*000c*/ 	.word	0x00000000
        /*0010*/ 	.short	0x0000
        /*0012*/ 	.short	0x0000
        /*0014*/ 	.byte	0x00, 0xf0, 0xc1, 0x09


	//----- nvinfo : EIATTR_SPARSE_MMA_MASK
	.align		4
.L_820:
        /*0018*/ 	.byte	0x03, 0x50
        /*001a*/ 	.short	0x0000


	//----- nvinfo : EIATTR_MAXREG_COUNT
	.align		4
        /*001c*/ 	.byte	0x03, 0x1b
        /*001e*/ 	.short	0x00ff


	//----- nvinfo : EIATTR_MERCURY_ISA_VERSION
	.align		4
        /*0020*/ 	.byte	0x03, 0x5f
        /*0022*/ 	.short	0x0101


	//----- nvinfo : EIATTR_VRC_CTA_INIT_COUNT
	.align		4
        /*0024*/ 	.byte	0x02, 0x4a
	.zero		1
	.zero		1


	//----- nvinfo : EIATTR_EXIT_INSTR_OFFSETS
	.align		4
        /*0028*/ 	.byte	0x04, 0x1c
        /*002a*/ 	.short	(.L_822 - .L_821)


	//   ....[0]....
.L_821:
        /*002c*/ 	.word	0x00000010


	//----- nvinfo : EIATTR_MAX_THREADS
	.align		4
.L_822:
        /*0030*/ 	.byte	0x04, 0x05
        /*0032*/ 	.short	(.L_824 - .L_823)
.L_823:
        /*0034*/ 	.word	0x00000100
        /*0038*/ 	.word	0x00000001
        /*003c*/ 	.word	0x00000001


	//----- nvinfo : EIATTR_CBANK_PARAM_SIZE
	.align		4
.L_824:
        /*0040*/ 	.byte	0x03, 0x19
        /*0042*/ 	.short	0x0270


	//----- nvinfo : EIATTR_PARAM_CBANK
	.align		4
        /*0044*/ 	.byte	0x04, 0x0a
        /*0046*/ 	.short	(.L_826 - .L_825)
	.align		4
.L_825:
        /*0048*/ 	.word	index@(.nv.constant0._ZN7cutlass13device_kernelIN5flash19enable_sm80_to_sm89INS1_16FlashAttnBwdSm80INS1_25CollectiveMainloopBwdSm80ILi2ELi2EN4cute5tupleIJNS5_1CILi128EEES8_NS7_ILi64EEEEEENS_10bfloat16_tEfNS_4arch4Sm80ELb0ELb1ELb1ELb1ELb0ELb0ELb0ELb0ELi2ELi4ELi4ELi4ELb0EEENS1_21CollectiveEpilogueBwdISA_SB_SD_Li256ELb1ELb0ELi2EEENS1_19SingleTileSchedulerILb1ELb0ELb0ELi128EEEEEEEEEvNT_6ParamsE)
        /*004c*/ 	.short	0x0380
        /*004e*/ 	.short	0x0270


	//----- nvinfo : EIATTR_SW_WAR
	.align		4
.L_826:
        /*0050*/ 	.byte	0x04, 0x36
        /*0052*/ 	.short	(.L_828 - .L_827)
.L_827:
        /*0054*/ 	.word	0x00000008
.L_828:


//--------------------- .nv.info._ZN7cutlass13device_kernelIN5flash19enable_sm80_to_sm89INS1_16FlashAttnBwdSm80INS1_25CollectiveMainloopBwdSm80ILi2ELi2EN4cute5tupleIJNS5_1CILi128EEES8_NS7_ILi64EEEEEENS_10bfloat16_tEfNS_4arch4Sm80ELb0ELb1ELb1ELb1ELb1ELb0ELb0ELb0ELi2ELi4ELi4ELi4ELb0EEENS1_21CollectiveEpilogueBwdISA_SB_SD_Li256ELb1ELb0ELi2EEENS1_19SingleTileSchedulerILb1ELb0ELb0ELi128EEEEEEEEEvNT_6ParamsE --------------------------
	.section	.nv.info._ZN7cutlass13device_kernelIN5flash19enable_sm80_to_sm89INS1_16FlashAttnBwdSm80INS1_25CollectiveMainloopBwdSm80ILi2ELi2EN4cute5tupleIJNS5_1CILi128EEES8_NS7_ILi64EEEEEENS_10bfloat16_tEfNS_4arch4Sm80ELb0ELb1ELb1ELb1ELb1ELb0ELb0ELb0ELi2ELi4ELi4ELi4ELb0EEENS1_21CollectiveEpilogueBwdISA_SB_SD_Li256ELb1ELb0ELi2EEENS1_19SingleTileSchedulerILb1ELb0ELb0ELi128EEEEEEEEEvNT_6ParamsE,"",@"SHT_CUDA_INFO"
	.sectionflags	@""
	.align	4


	//----- nvinfo : EIATTR_CUDA_API_VERSION
	.align		4
        /*0000*/ 	.byte	0x04, 0x37
        /*0002*/ 	.short	(.L_830 - .L_829)
.L_829:
        /*0004*/ 	.word	0x00000082


	//----- nvinfo : EIATTR_KPARAM_INFO
	.align		4
.L_830:
        /*0008*/ 	.byte	0x04, 0x17
        /*000a*/ 	.short	(.L_832 - .L_831)
.L_831:
        /*000c*/ 	.word	0x00000000
        /*0010*/ 	.short	0x0000
        /*0012*/ 	.short	0x0000
        /*0014*/ 	.byte	0x00, 0xf0, 0xc1, 0x09


	//----- nvinfo : EIATTR_SPARSE_MMA_MASK
	.align		4
.L_832:
        /*0018*/ 	.byte	0x03, 0x50
        /*001a*/ 	.short	0x0000


	//----- nvinfo : EIATTR_MAXREG_COUNT
	.align		4
        /*001c*/ 	.byte	0x03, 0x1b
        /*001e*/ 	.short	0x00ff


	//----- nvinfo : EIATTR_MERCURY_ISA_VERSION
	.align		4
        /*0020*/ 	.byte	0x03, 0x5f
        /*0022*/ 	.short	0x0101


	//----- nvinfo : EIATTR_VRC_CTA_INIT_COUNT
	.align		4
        /*0024*/ 	.byte	0x02, 0x4a
	.zero		1
	.zero		1


	//----- nvinfo : EIATTR_EXIT_INSTR_OFFSETS
	.align		4
        /*0028*/ 	.byte	0x04, 0x1c
        /*002a*/ 	.short	(.L_834 - .L_833)


	//   ....[0]....
.L_833:
        /*002c*/ 	.word	0x00000010


	//----- nvinfo : EIATTR_MAX_THREADS
	.align		4
.L_834:
        /*0030*/ 	.byte	0x04, 0x05
        /*0032*/ 	.short	(.L_836 - .L_835)
.L_835:
        /*0034*/ 	.word	0x00000100
        /*0038*/ 	.word	0x00000001
        /*003c*/ 	.word	0x00000001


	//----- nvinfo : EIATTR_CBANK_PARAM_SIZE
	.align		4
.L_836:
        /*0040*/ 	.byte	0x03, 0x19
        /*0042*/ 	.short	0x0270


	//----- nvinfo : EIATTR_PARAM_CBANK
	.align		4
        /*0044*/ 	.byte	0x04, 0x0a
        /*0046*/ 	.short	(.L_838 - .L_837)
	.align		4
.L_837:
        /*0048*/ 	.word	index@(.nv.constant0._ZN7cutlass13device_kernelIN5flash19enable_sm80_to_sm89INS1_16FlashAttnBwdSm80INS1_25CollectiveMainloopBwdSm80ILi2ELi2EN4cute5tupleIJNS5_1CILi128EEES8_NS7_ILi64EEEEEENS_10bfloat16_tEfNS_4arch4Sm80ELb0ELb1ELb1ELb1ELb1ELb0ELb0ELb0ELi2ELi4ELi4ELi4ELb0EEENS1_21CollectiveEpilogueBwdISA_SB_SD_Li256ELb1ELb0ELi2EEENS1_19SingleTileSchedulerILb1ELb0ELb0ELi128EEEEEEEEEvNT_6ParamsE)
        /*004c*/ 	.short	0x0380
        /*004e*/ 	.short	0x0270


	//----- nvinfo : EIATTR_SW_WAR
	.align		4
.L_838:
        /*0050*/ 	.byte	0x04, 0x36
        /*0052*/ 	.short	(.L_840 - .L_839)
.L_839:
        /*0054*/ 	.word	0x00000008
.L_840:


//--------------------- .nv.info._ZN7cutlass13device_kernelIN5flash19enable_sm80_to_sm89INS1_16FlashAttnBwdSm80INS1_25CollectiveMainloopBwdSm80ILi2ELi2EN4cute5tupleIJNS5_1CILi128EEES8_NS7_ILi64EEEEEENS_10bfloat16_tEfNS_4arch4Sm80ELb0ELb1ELb1ELb1ELb0ELb0ELb0ELb0ELi2ELi4ELi4ELi4ELb0EEENS1_24CollectiveEpilogueBwdGQAISA_fSD_Li256ELb1ELb0EEENS1_19SingleTileSchedulerILb1ELb0ELb0ELi128EEEEEEEEEvNT_6ParamsE --------------------------
	.section	.nv.info._ZN7cutlass13device_kernelIN5flash19enable_sm80_to_sm89INS1_16FlashAttnBwdSm80INS1_25CollectiveMainloopBwdSm80ILi2ELi2EN4cute5tupleIJNS5_1CILi128EEES8_NS7_ILi64EEEEEENS_10bfloat16_tEfNS_4arch4Sm80ELb0ELb1ELb1ELb1ELb0ELb0ELb0ELb0ELi2ELi4ELi4ELi4ELb0EEENS1_24CollectiveEpilogueBwdGQAISA_fSD_Li256ELb1ELb0EEENS1_19SingleTileSchedulerILb1ELb0ELb0ELi128EEEEEEEEEvNT_6ParamsE,"",@"SHT_CUDA_INFO"
	.sectionflags	@""
	.align	4


	//----- nvinfo : EIATTR_CUDA_API_VERSION
	.align		4
        /*0000*/ 	.byte	0x04, 0x37
        /*0002*/ 	.short	(.L_842 - .L_841)
.L_841:
        /*0004*/ 	.word	0x00000082


	//----- nvinfo : EIATTR_KPARAM_INFO
	.align		4
.L_842:
        /*0008*/ 	.byte	0x04, 0x17
        /*000a*/ 	.short	(.L_844 - .L_843)
.L_843:
        /*000c*/ 	.word	0x00000000
        /*0010*/ 	.short	0x0000
        /*0012*/ 	.short	0x0000
        /*0014*/ 	.byte	0x00, 0xf0, 0xe1, 0x09


	//----- nvinfo : EIATTR_SPARSE_MMA_MASK
	.align		4
.L_844:
        /*0018*/ 	.byte	0x03, 0x50
        /*001a*/ 	.short	0x0000


	//----- nvinfo : EIATTR_MAXREG_COUNT
	.align		4
        /*001c*/ 	.byte	0x03, 0x1b
        /*001e*/ 	.short	0x00ff


	//----- nvinfo : EIATTR_MERCURY_ISA_VERSION
	.align		4
        /*0020*/ 	.byte	0x03, 0x5f
        /*0022*/ 	.short	0x0101


	//----- nvinfo : EIATTR_VRC_CTA_INIT_COUNT
	.align		4
        /*0024*/ 	.byte	0x02, 0x4a
	.zero		1
	.zero		1


	//----- nvinfo : EIATTR_EXIT_INSTR_OFFSETS
	.align		4
        /*0028*/ 	.byte	0x04, 0x1c
        /*002a*/ 	.short	(.L_846 - .L_845)


	//   ....[0]....
.L_845:
        /*002c*/ 	.word	0x00000010


	//----- nvinfo : EIATTR_MAX_THREADS
	.align		4
.L_846:
        /*0030*/ 	.byte	0x04, 0x05
        /*0032*/ 	.short	(.L_848 - .L_847)
.L_847:
        /*0034*/ 	.word	0x00000100
        /*0038*/ 	.word	0x00000001
        /*003c*/ 	.word	0x00000001


	//----- nvinfo : EIATTR_CBANK_PARAM_SIZE
	.align		4
.L_848:
        /*0040*/ 	.byte	0x03, 0x19
        /*0042*/ 	.short	0x0278


	//----- nvinfo : EIATTR_PARAM_CBANK
	.align		4
        /*0044*/ 	.byte	0x04, 0x0a
        /*0046*/ 	.short	(.L_850 - .L_849)
	.align		4
.L_849:
        /*0048*/ 	.word	index@(.nv.constant0._ZN7cutlass13device_kernelIN5flash19enable_sm80_to_sm89INS1_16FlashAttnBwdSm80INS1_25CollectiveMainloopBwdSm80ILi2ELi2EN4cute5tupleIJNS5_1CILi128EEES8_NS7_ILi64EEEEEENS_10bfloat16_tEfNS_4arch4Sm80ELb0ELb1ELb1ELb1ELb0ELb0ELb0ELb0ELi2ELi4ELi4ELi4ELb0EEENS1_24CollectiveEpilogueBwdGQAISA_fSD_Li256ELb1ELb0EEENS1_19SingleTileSchedulerILb1ELb0ELb0ELi128EEEEEEEEEvNT_6ParamsE)
        /*004c*/ 	.short	0x0380
        /*004e*/ 	.short	0x0278


	//----- nvinfo : EIATTR_SW_WAR
	.align		4
.L_850:
        /*0050*/ 	.byte	0x04, 0x36
        /*0052*/ 	.short	(.L_852 - .L_851)
.L_851:
        /*0054*/ 	.word	0x00000008
.L_852:


//--------------------- .nv.info._ZN7cutlass13device_kernelIN5flash19enable_sm80_to_sm89INS1_16FlashAttnBwdSm80INS1_25CollectiveMainloopBwdSm80ILi2ELi2EN4cute5tupleIJNS5_1CILi128EEES8_NS7_ILi64EEEEEENS_10bfloat16_tEfNS_4arch4Sm80ELb0ELb1ELb1ELb1ELb1ELb0ELb0ELb0ELi2ELi4ELi4ELi4ELb0EEENS1_24CollectiveEpilogueBwdGQAISA_fSD_Li256ELb1ELb1EEENS1_19SingleTileSchedulerILb1ELb0ELb0ELi128EEEEEEEEEvNT_6ParamsE --------------------------
	.section	.nv.info._ZN7cutlass13device_kernelIN5flash19enable_sm80_to_sm89INS1_16FlashAttnBwdSm80INS1_25CollectiveMainloopBwdSm80ILi2ELi2EN4cute5tupleIJNS5_1CILi128EEES8_NS7_ILi64EEEEEENS_10bfloat16_tEfNS_4arch4Sm80ELb0ELb1ELb1ELb1ELb1ELb0ELb0ELb0ELi2ELi4ELi4ELi4ELb0EEENS1_24CollectiveEpilogueBwdGQAISA_fSD_Li256ELb1ELb1EEENS1_19SingleTileSchedulerILb1ELb0ELb0ELi128EEEEEEEEEvNT_6ParamsE,"",@"SHT_CUDA_INFO"
	.sectionflags	@""
	.align	4


	//----- nvinfo : EIATTR_CUDA_API_VERSION
	.align		4
        /*0000*/ 	.byte	0x04, 0x37
        /*0002*/ 	.short	(.L_854 - .L_853)
.L_853:
        /*0004*/ 	.word	0x00000082


	//----- nvinfo : EIATTR_KPARAM_INFO
	.align		4
.L_854:
        /*0008*/ 	.byte	0x04, 0x17
        /*000a*/ 	.short	(.L_856 - .L_855)
.L_855:
        /*000c*/ 	.word	0x00000000
        /*0010*/ 	.short	0x0000
        /*0012*/ 	.short	0x0000
        /*0014*/ 	.byte	0x00, 0xf0, 0xe1, 0x09


	//----- nvinfo : EIATTR_SPARSE_MMA_MASK
	.align		4
.L_856:
        /*0018*/ 	.byte	0x03, 0x50
        /*001a*/ 	.short	0x0000


	//----- nvinfo : EIATTR_MAXREG_COUNT
	.align		4
        /*001c*/ 	.byte	0x03, 0x1b
        /*001e*/ 	.short	0x00ff


	//----- nvinfo : EIATTR_MERCURY_ISA_VERSION
	.align		4
        /*0020*/ 	.byte	0x03, 0x5f
        /*0022*/ 	.short	0x0101


	//----- nvinfo : EIATTR_VRC_CTA_INIT_COUNT
	.align		4
        /*0024*/ 	.byte	0x02, 0x4a
	.zero		1
	.zero		1


	//----- nvinfo : EIATTR_EXIT_INSTR_OFFSETS
	.align		4
        /*0028*/ 	.byte	0x04, 0x1c
        /*002a*/ 	.short	(.L_858 - .L_857)


	//   ....[0]....
.L_857:
        /*002c*/ 	.word	0x00000010


	//----- nvinfo : EIATTR_MAX_THREADS
	.align		4
.L_858:
        /*0030*/ 	.byte	0x04, 0x05
        /*0032*/ 	.short	(.L_860 - .L_859)
.L_859:
        /*0034*/ 	.word	0x00000100
        /*0038*/ 	.word	0x00000001
        /*003c*/ 	.word	0x00000001


	//----- nvinfo : EIATTR_CBANK_PARAM_SIZE
	.align		4
.L_860:
        /*0040*/ 	.byte	0x03, 0x19
        /*0042*/ 	.short	0x0278


	//----- nvinfo : EIATTR_PARAM_CBANK
	.align		4
        /*0044*/ 	.byte	0x04, 0x0a
        /*0046*/ 	.short	(.L_862 - .L_861)
	.align		4
.L_861:
        /*0048*/ 	.word	index@(.nv.constant0._ZN7cutlass13device_kernelIN5flash19enable_sm80_to_sm89INS1_16FlashAttnBwdSm80INS1_25CollectiveMainloopBwdSm80ILi2ELi2EN4cute5tupleIJNS5_1CILi128EEES8_NS7_ILi64EEEEEENS_10bfloat16_tEfNS_4arch4Sm80ELb0ELb1ELb1ELb1ELb1ELb0ELb0ELb0ELi2ELi4ELi4ELi4ELb0EEENS1_24CollectiveEpilogueBwdGQAISA_fSD_Li256ELb1ELb1EEENS1_19SingleTileSchedulerILb1ELb0ELb0ELi128EEEEEEEEEvNT_6ParamsE)
        /*004c*/ 	.short	0x0380
        /*004e*/ 	.short	0x0278


	//----- nvinfo : EIATTR_SW_WAR
	.align		4
.L_862:
        /*0050*/ 	.byte	0x04, 0x36
        /*0052*/ 	.short	(.L_864 - .L_863)
.L_863:
        /*0054*/ 	.word	0x00000008
.L_864:


//--------------------- .nv.info._ZN7cutlass13device_kernelIN5flash19enable_sm80_to_sm89INS1_16FlashAttnBwdSm80INS1_25CollectiveMainloopBwdSm80ILi2ELi2EN4cute5tupleIJNS5_1CILi128EEES8_NS7_ILi64EEEEEENS_10bfloat16_tEfNS_4arch4Sm80ELb1ELb0ELb1ELb0ELb0ELb0ELb0ELb0ELi2ELi4ELi4ELi4ELb0EEENS1_21CollectiveEpilogueBwdISA_SB_SD_Li256ELb0ELb0ELi2EEENS1_25SingleTileBwdLPTSchedulerILb0ELi128ELb0EEEEEEEEEvNT_6ParamsE --------------------------
	.section	.nv.info._ZN7cutlass13device_kernelIN5flash19enable_sm80_to_sm89INS1_16FlashAttnBwdSm80INS1_25CollectiveMainloopBwdSm80ILi2ELi2EN4cute5tupleIJNS5_1CILi128EEES8_NS7_ILi64EEEEEENS_10bfloat16_tEfNS_4arch4Sm80ELb1ELb0ELb1ELb0ELb0ELb0ELb0ELb0ELi2ELi4ELi4ELi4ELb0EEENS1_21CollectiveEpilogueBwdISA_SB_SD_Li256ELb0ELb0ELi2EEENS1_25SingleTileBwdLPTSchedulerILb0ELi128ELb0EEEEEEEEEvNT_6ParamsE,"",@"SHT_CUDA_INFO"
	.sectionflags	@""
	.align	4


	//----- nvinfo : EIATTR_CUDA_API_VERSION
	.align		4
        /*0000*/ 	.byte	0x04, 0x37
        /*0002*/ 	.short	(.L_866 - .L_865)
.L_865:
        /*0004*/ 	.word	0x00000082


	//----- nvinfo : EIATTR_KPARAM_INFO
	.align		4
.L_866:
        /*0008*/ 	.byte	0x04, 0x17
        /*000a*/ 	.short	(.L_868 - .L_867)
.L_867:
        /*000c*/ 	.word	0x00000000
        /*0010*/ 	.short	0x0000
        /*0012*/ 	.short	0x0000
        /*0014*/ 	.byte	0x00, 0xf0, 0x21, 0x0a


	//----- nvinfo : EIATTR_SPARSE_MMA_MASK
	.align		4
.L_868:
        /*0018*/ 	.byte	0x03, 0x50
        /*001a*/ 	.short	0x0000


	//----- nvinfo : EIATTR_MAXREG_COUNT
	.align		4
        /*001c*/ 	.byte	0x03, 0x1b
        /*001e*/ 	.short	0x00ff


	//----- nvinfo : EIATTR_MERCURY_ISA_VERSION
	.align		4
        /*0020*/ 	.byte	0x03, 0x5f
        /*0022*/ 	.short	0x0101


	//----- nvinfo : EIATTR_VRC_CTA_INIT_COUNT
	.align		4
        /*0024*/ 	.byte	0x02, 0x4a
	.zero		1
	.zero		1


	//----- nvinfo : EIATTR_EXIT_INSTR_OFFSETS
	.align		4
        /*0028*/ 	.byte	0x04, 0x1c
        /*002a*/ 	.short	(.L_870 - .L_869)


	//   ....[0]....
.L_869:
        /*002c*/ 	.word	0x00000010


	//----- nvinfo : EIATTR_MAX_THREADS
	.align		4
.L_870:
        /*0030*/ 	.byte	0x04, 0x05
        /*0032*/ 	.short	(.L_872 - .L_871)
.L_871:
        /*0034*/ 	.word	0x00000100
        /*0038*/ 	.word	0x00000001
        /*003c*/ 	.word	0x00000001


	//----- nvinfo : EIATTR_CBANK_PARAM_SIZE
	.align		4
.L_872:
        /*0040*/ 	.byte	0x03, 0x19
        /*0042*/ 	.short	0x0288


	//----- nvinfo : EIATTR_PARAM_CBANK
	.align		4
        /*0044*/ 	.byte	0x04, 0x0a
        /*0046*/ 	.short	(.L_874 - .L_873)
	.align		4
.L_873:
        /*0048*/ 	.word	index@(.nv.constant0._ZN7cutlass13device_kernelIN5flash19enable_sm80_to_sm89INS1_16FlashAttnBwdSm80INS1_25CollectiveMainloopBwdSm80ILi2ELi2EN4cute5tupleIJNS5_1CILi128EEES8_NS7_ILi64EEEEEENS_10bfloat16_tEfNS_4arch4Sm80ELb1ELb0ELb1ELb0ELb0ELb0ELb0ELb0ELi2ELi4ELi4ELi4ELb0EEENS1_21CollectiveEpilogueBwdISA_SB_SD_Li256ELb0ELb0ELi2EEENS1_25SingleTileBwdLPTSchedulerILb0ELi128ELb0EEEEEEEEEvNT_6ParamsE)
        /*004c*/ 	.short	0x0380
        /*004e*/ 	.short	0x0288


	//----- nvinfo : EIATTR_SW_WAR
	.align		4
.L_874:
        /*0050*/ 	.byte	0x04, 0x36
        /*0052*/ 	.short	(.L_876 - .L_875)
.L_875:
        /*0054*/ 	.word	0x00000008
.L_876:


//--------------------- .nv.info._ZN7cutlass13device_kernelIN5flash19enable_sm80_to_sm89INS1_16FlashAttnBwdSm80INS1_25CollectiveMainloopBwdSm80ILi2ELi2EN4cute5tupleIJNS5_1CILi128EEES8_NS7_ILi64EEEEEENS_10bfloat16_tEfNS_4arch4Sm80ELb1ELb0ELb1ELb0ELb1ELb0ELb0ELb0ELi2ELi4ELi4ELi4ELb0EEENS1_21CollectiveEpilogueBwdISA_SB_SD_Li256ELb0ELb0ELi2EEENS1_25SingleTileBwdLPTSchedulerILb0ELi128ELb1EEEEEEEEEvNT_6ParamsE --------------------------
	.section	.nv.info._ZN7cutlass13device_kernelIN5flash19enable_sm80_to_sm89INS1_16FlashAttnBwdSm80INS1_25CollectiveMainloopBwdSm80ILi2ELi2EN4cute5tupleIJNS5_1CILi128EEES8_NS7_ILi64EEEEEENS_10bfloat16_tEfNS_4arch4Sm80ELb1ELb0ELb1ELb0ELb1ELb0ELb0ELb0ELi2ELi4ELi4ELi4ELb0EEENS1_21CollectiveEpilogueBwdISA_SB_SD_Li256ELb0ELb0ELi2EEENS1_25SingleTileBwdLPTSchedulerILb0ELi128ELb1EEEEEEEEEvNT_6ParamsE,"",@"SHT_CUDA_INFO"
	.sectionflags	@""
	.align	4


	//----- nvinfo : EIATTR_CUDA_API_VERSION
	.align		4
        /*0000*/ 	.byte	0x04, 0x37
        /*0002*/ 	.short	(.L_878 - .L_877)
.L_877:
        /*0004*/ 	.word	0x00000082


	//----- nvinfo : EIATTR_KPARAM_INFO
	.align		4
.L_878:
        /*0008*/ 	.byte	0x04, 0x17
        /*000a*/ 	.short	(.L_880 - .L_879)
.L_879:
        /*000c*/ 	.word	0x00000000
        /*0010*/ 	.short	0x0000
        /*0012*/ 	.short	0x0000
        /*0014*/ 	.byte	0x00, 0xf0, 0x21, 0x0a


	//----- nvinfo : EIATTR_SPARSE_MMA_MASK
	.align		4
.L_880:
        /*0018*/ 	.byte	0x03, 0x50
        /*001a*/ 	.short	0x0000


	//----- nvinfo : EIATTR_MAXREG_COUNT
	.align		4
        /*001c*/ 	.byte	0x03, 0x1b
        /*001e*/ 	.short	0x00ff


	//----- nvinfo : EIATTR_MERCURY_ISA_VERSION
	.align		4
        /*0020*/ 	.byte	0x03, 0x5f
        /*0022*/ 	.short	0x0101


	//----- nvinfo : EIATTR_VRC_CTA_INIT_COUNT
	.align		4
        /*0024*/ 	.byte	0x02, 0x4a
	.zero		1
	.zero		1


	//----- nvinfo : EIATTR_EXIT_INSTR_OFFSETS
	.align		4
        /*0028*/ 	.byte	0x04, 0x1c
        /*002a*/ 	.short	(.L_882 - .L_881)


	//   ....[0]....
.L_881:
        /*002c*/ 	.word	0x00000010


	//----- nvinfo : EIATTR_MAX_THREADS
	.align		4
.L_882:
        /*0030*/ 	.byte	0x04, 0x05
        /*0032*/ 	.short	(.L_884 - .L_883)
.L_883:
        /*0034*/ 	.word	0x00000100
        /*0038*/ 	.word	0x00000001
        /*003c*/ 	.word	0x00000001


	//----- nvinfo : EIATTR_CBANK_PARAM_SIZE
	.align		4
.L_884:
        /*0040*/ 	.byte	0x03, 0x19
        /*0042*/ 	.short	0x0288


	//----- nvinfo : EIATTR_PARAM_CBANK
	.align		4
        /*0044*/ 	.byte	0x04, 0x0a
        /*0046*/ 	.short	(.L_886 - .L_885)
	.align		4
.L_885:
        /*0048*/ 	.word	index@(.nv.constant0._ZN7cutlass13device_kernelIN5flash19enable_sm80_to_sm89INS1_16FlashAttnBwdSm80INS1_25CollectiveMainloopBwdSm80ILi2ELi2EN4cute5tupleIJNS5_1CILi128EEES8_NS7_ILi64EEEEEENS_10bfloat16_tEfNS_4arch4Sm80ELb1ELb0ELb1ELb0ELb1ELb0ELb0ELb0ELi2ELi4ELi4ELi4ELb0EEENS1_21CollectiveEpilogueBwdISA_SB_SD_Li256ELb0ELb0ELi2EEENS1_25SingleTileBwdLPTSchedulerILb0ELi128ELb1EEEEEEEEEvNT_6ParamsE)
        /*004c*/ 	.short	0x0380
        /*004e*/ 	.short	0x0288


	//----- nvinfo : EIATTR_SW_WAR
	.align		4
.L_886:
        /*0050*/ 	.byte	0x04, 0x36
        /*0052*/ 	.short	(.L_888 - .L_887)
.L_887:
        /*0054*/ 	.word	0x00000008
.L_888:


//--------------------- .nv.info._ZN7cutlass13device_kernelIN5flash19enable_sm80_to_sm89INS1_16FlashAttnBwdSm80INS1_25CollectiveMainloopBwdSm80ILi2ELi2EN4cute5tupleIJNS5_1CILi128EEES8_NS7_ILi64EEEEEENS_10bfloat16_tEfNS_4arch4Sm80ELb1ELb0ELb1ELb0ELb0ELb0ELb0ELb0ELi2ELi4ELi4ELi4ELb0EEENS1_24CollectiveEpilogueBwdGQAISA_fSD_Li256ELb0ELb0EEENS1_25SingleTileBwdLPTSchedulerILb0ELi128ELb0EEEEEEEEEvNT_6ParamsE --------------------------
	.section	.nv.info._ZN7cutlass13device_kernelIN5flash19enable_sm80_to_sm89INS1_16FlashAttnBwdSm80INS1_25CollectiveMainloopBwdSm80ILi2ELi2EN4cute5tupleIJNS5_1CILi128EEES8_NS7_ILi64EEEEEENS_10bfloat16_tEfNS_4arch4Sm80ELb1ELb0ELb1ELb0ELb0ELb0ELb0ELb0ELi2ELi4ELi4ELi4ELb0EEENS1_24CollectiveEpilogueBwdGQAISA_fSD_Li256ELb0ELb0EEENS1_25SingleTileBwdLPTSchedulerILb0ELi128ELb0EEEEEEEEEvNT_6ParamsE,"",@"SHT_CUDA_INFO"
	.sectionflags	@""
	.align	4


	//----- nvinfo : EIATTR_CUDA_API_VERSION
	.align		4
        /*0000*/ 	.byte	0x04, 0x37
        /*0002*/ 	.short	(.L_890 - .L_889)
.L_889:
        /*0004*/ 	.word	0x00000082


	//----- nvinfo : EIATTR_KPARAM_INFO
	.align		4
.L_890:
        /*0008*/ 	.byte	0x04, 0x17
        /*000a*/ 	.short	(.L_892 - .L_891)
.L_891:
        /*000c*/ 	.word	0x00000000
        /*0010*/ 	.short	0x0000
        /*0012*/ 	.short	0x0000
        /*0014*/ 	.byte	0x00, 0xf0, 0x41, 0x0a


	//----- nvinfo : EIATTR_SPARSE_MMA_MASK
	.align		4
.L_892:
        /*0018*/ 	.byte	0x03, 0x50
        /*001a*/ 	.short	0x0000


	//----- nvinfo : EIATTR_MAXREG_COUNT
	.align		4
        /*001c*/ 	.byte	0x03, 0x1b
        /*001e*/ 	.short	0x00ff


	//----- nvinfo : EIATTR_MERCURY_ISA_VERSION
	.align		4
        /*0020*/ 	.byte	0x03, 0x5f
        /*0022*/ 	.short	0x0101


	//----- nvinfo : EIATTR_VRC_CTA_INIT_COUNT
	.align		4
        /*0024*/ 	.byte	0x02, 0x4a
	.zero		1
	.zero		1


	//----- nvinfo : EIATTR_EXIT_INSTR_OFFSETS
	.align		4
        /*0028*/ 	.byte	0x04, 0x1c
        /*002a*/ 	.short	(.L_894 - .L_893)


	//   ....[0]....
.L_893:
        /*002c*/ 	.word	0x00000010


	//----- nvinfo : EIATTR_MAX_THREADS
	.align		4
.L_894:
        /*0030*/ 	.byte	0x04, 0x05
        /*0032*/ 	.short	(.L_896 - .L_895)
.L_895:
        /*0034*/ 	.word	0x00000100
        /*0038*/ 	.word	0x00000001
        /*003c*/ 	.word	0x00000001


	//----- nvinfo : EIATTR_CBANK_PARAM_SIZE
	.align		4
.L_896:
        /*0040*/ 	.byte	0x03, 0x19
        /*0042*/ 	.short	0x0290


	//----- nvinfo : EIATTR_PARAM_CBANK
	.align		4
        /*0044*/ 	.byte	0x04, 0x0a
        /*0046*/ 	.short	(.L_898 - .L_897)
	.align		4
.L_897:
        /*0048*/ 	.word	index@(.nv.constant0._ZN7cutlass13device_kernelIN5flash19enable_sm80_to_sm89INS1_16FlashAttnBwdSm80INS1_25CollectiveMainloopBwdSm80ILi2ELi2EN4cute5tupleIJNS5_1CILi128EEES8_NS7_ILi64EEEEEENS_10bfloat16_tEfNS_4arch4Sm80ELb1ELb0ELb1ELb0ELb0ELb0ELb0ELb0ELi2ELi4ELi4ELi4ELb0EEENS1_24CollectiveEpilogueBwdGQAISA_fSD_Li256ELb0ELb0EEENS1_25SingleTileBwdLPTSchedulerILb0ELi128ELb0EEEEEEEEEvNT_6ParamsE)
        /*004c*/ 	.short	0x0380
        /*004e*/ 	.short	0x0290


	//----- nvinfo : EIATTR_SW_WAR
	.align		4
.L_898:
        /*0050*/ 	.byte	0x04, 0x36
        /*0052*/ 	.short	(.L_900 - .L_899)
.L_899:
        /*0054*/ 	.word	0x00000008
.L_900:


//--------------------- .nv.info._ZN7cutlass13device_kernelIN5flash19enable_sm80_to_sm89INS1_16FlashAttnBwdSm80INS1_25CollectiveMainloopBwdSm80ILi2ELi2EN4cute5tupleIJNS5_1CILi128EEES8_NS7_ILi64EEEEEENS_10bfloat16_tEfNS_4arch4Sm80ELb1ELb0ELb1ELb0ELb1ELb0ELb0ELb0ELi2ELi4ELi4ELi4ELb0EEENS1_24CollectiveEpilogueBwdGQAISA_fSD_Li256ELb0ELb1EEENS1_25SingleTileBwdLPTSchedulerILb0ELi128ELb1EEEEEEEEEvNT_6ParamsE --------------------------
	.section	.nv.info._ZN7cutlass13device_kernelIN5flash19enable_sm80_to_sm89INS1_16FlashAttnBwdSm80INS1_25CollectiveMainloopBwdSm80ILi2ELi2EN4cute5tupleIJNS5_1CILi128EEES8_NS7_ILi64EEEEEENS_10bfloat16_tEfNS_4arch4Sm80ELb1ELb0ELb1ELb0ELb1ELb0ELb0ELb0ELi2ELi4ELi4ELi4ELb0EEENS1_24CollectiveEpilogueBwdGQAISA_fSD_Li256ELb0ELb1EEENS1_25SingleTileBwdLPTSchedulerILb0ELi128ELb1EEEEEEEEEvNT_6ParamsE,"",@"SHT_CUDA_INFO"
	.sectionflags	@""
	.align	4


	//----- nvinfo : EIATTR_CUDA_API_VERSION
	.align		4
        /*0000*/ 	.byte	0x04, 0x37
        /*0002*/ 	.short	(.L_902 - .L_901)
.L_901:
        /*0004*/ 	.word	0x00000082


	//----- nvinfo : EIATTR_KPARAM_INFO
	.align		4
.L_902:
        /*0008*/ 	.byte	0x04, 0x17
        /*000a*/ 	.short	(.L_904 - .L_903)
.L_903:
        /*000c*/ 	.word	0x00000000
        /*0010*/ 	.short	0x0000
        /*0012*/ 	.short	0x0000
        /*0014*/ 	.byte	0x00, 0xf0, 0x41, 0x0a


	//----- nvinfo : EIATTR_SPARSE_MMA_MASK
	.align		4
.L_904:
        /*0018*/ 	.byte	0x03, 0x50
        /*001a*/ 	.short	0x0000


	//----- nvinfo : EIATTR_MAXREG_COUNT
	.align		4
        /*001c*/ 	.byte	0x03, 0x1b
        /*001e*/ 	.short	0x00ff


	//----- nvinfo : EIATTR_MERCURY_ISA_VERSION
	.align		4
        /*0020*/ 	.byte	0x03, 0x5f
        /*0022*/ 	.short	0x0101


	//----- nvinfo : EIATTR_VRC_CTA_INIT_COUNT
	.align		4
        /*0024*/ 	.byte	0x02, 0x4a
	.zero		1
	.zero		1


	//----- nvinfo : EIATTR_EXIT_INSTR_OFFSETS
	.align		4
        /*0028*/ 	.byte	0x04, 0x1c
        /*002a*/ 	.short	(.L_906 - .L_905)


	//   ....[0]....
.L_905:
        /*002c*/ 	.word	0x00000010


	//----- nvinfo : EIATTR_MAX_THREADS
	.align		4
.L_906:
        /*0030*/ 	.byte	0x04, 0x05
        /*0032*/ 	.short	(.L_908 - .L_907)
.L_907:
        /*0034*/ 	.word	0x00000100
        /*0038*/ 	.word	0x00000001
        /*003c*/ 	.word	0x00000001


	//----- nvinfo : EIATTR_CBANK_PARAM_SIZE
	.align		4
.L_908:
        /*0040*/ 	.byte	0x03, 0x19
        /*0042*/ 	.short	0x0290


	//----- nvinfo : EIATTR_PARAM_CBANK
	.align		4
        /*0044*/ 	.byte	0x04, 0x0a
        /*0046*/ 	.short	(.L_910 - .L_909)
	.align		4
.L_909:
        /*0048*/ 	.word	index@(.nv.constant0._ZN7cutlass13device_kernelIN5flash19enable_sm80_to_sm89INS1_16FlashAttnBwdSm80INS1_25CollectiveMainloopBwdSm80ILi2ELi2EN4cute5tupleIJNS5_1CILi128EEES8_NS7_ILi64EEEEEENS_10bfloat16_tEfNS_4arch4Sm80ELb1ELb0ELb1ELb0ELb1ELb0ELb0ELb0ELi2ELi4ELi4ELi4ELb0EEENS1_24CollectiveEpilogueBwdGQAISA_fSD_Li256ELb0ELb1EEENS1_25SingleTileBwdLPTSchedulerILb0ELi128ELb1EEEEEEEEEvNT_6ParamsE)
        /*004c*/ 	.short	0x0380
        /*004e*/ 	.short	0x0290


	//----- nvinfo : EIATTR_SW_WAR
	.align		4
.L_910:
        /*0050*/ 	.byte	0x04, 0x36
        /*0052*/ 	.short	(.L_912 - .L_911)
.L_911:
        /*0054*/ 	.word	0x00000008
.L_912:


//--------------------- .nv.info._ZN7cutlass13device_kernelIN5flash22FlashAttnBwdPreprocessIN4cute5tupleIJNS3_1CILi128EEENS5_ILi64EEEEEENS_10bfloat16_tEfNS_4arch4Sm80ELb1ELb0EEEEEvNT_6ParamsE --------------------------
	.section	.nv.info._ZN7cutlass13device_kernelIN5flash22FlashAttnBwdPreprocessIN4cute5tupleIJNS3_1CILi128EEENS5_ILi64EEEEEENS_10bfloat16_tEfNS_4arch4Sm80ELb1ELb0EEEEEvNT_6ParamsE,"",@"SHT_CUDA_INFO"
	.sectionflags	@""
	.align	4


	//----- nvinfo : EIATTR_CUDA_API_VERSION
	.align		4
        /*0000*/ 	.byte	0x04, 0x37
        /*0002*/ 	.short	(.L_914 - .L_913)
.L_913:
        /*0004*/ 	.word	0x00000082


	//----- nvinfo : EIATTR_KPARAM_INFO
	.align		4
.L_914:
        /*0008*/ 	.byte	0x04, 0x17
        /*000a*/ 	.short	(.L_916 - .L_915)
.L_915:
        /*000c*/ 	.word	0x00000000
        /*0010*/ 	.short	0x0000
        /*0012*/ 	.short	0x0000
        /*0014*/ 	.byte	0x00, 0xf0, 0xc1, 0x03


	//----- nvinfo : EIATTR_SPARSE_MMA_MASK
	.align		4
.L_916:
        /*0018*/ 	.byte	0x03, 0x50
        /*001a*/ 	.short	0x0000


	//----- nvinfo : EIATTR_MAXREG_COUNT
	.align		4
        /*001c*/ 	.byte	0x03, 0x1b
        /*001e*/ 	.short	0x0080


	//----- nvinfo : EIATTR_MERCURY_ISA_VERSION
	.align		4
        /*0020*/ 	.byte	0x03, 0x5f
        /*0022*/ 	.short	0x0101


	//----- nvinfo : EIATTR_COOP_GROUP_MASK_REGIDS
	.align		4
        /*0024*/ 	.byte	0x04, 0x29
        /*0026*/ 	.short	(.L_918 - .L_917)


	//   ....[0]....
.L_917:
        /*0028*/ 	.word	0xffffffff


	//   ....[1]....
        /*002c*/ 	.word	0xffffffff


	//   ....[2]....
        /*0030*/ 	.word	0xffffffff


	//   ....[3]....
        /*0034*/ 	.word	0xffffffff


	//   ....[4]....
        /*0038*/ 	.word	0xffffffff


	//   ....[5]....
        /*003c*/ 	.word	0xffffffff


	//   ....[6]....
        /*0040*/ 	.word	0xffffffff


	//   ....[7]....
        /*0044*/ 	.word	0xffffffff


	//   ....[8]....
        /*0048*/ 	.word	0xffffffff


	//   ....[9]....
        /*004c*/ 	.word	0xffffffff


	//   ....[10]....
        /*0050*/ 	.word	0xffffffff


	//   ....[11]....
        /*0054*/ 	.word	0xffffffff


	//----- nvinfo : EIATTR_COOP_GROUP_INSTR_OFFSETS
	.align		4
.L_918:
        /*0058*/ 	.byte	0x04, 0x28
        /*005a*/ 	.short	(.L_920 - .L_919)


	//   ....[0]....
.L_919:
        /*005c*/ 	.word	0x00001010


	//   ....[1]....
        /*0060*/ 	.word	0x00001020


	//   ....[2]....
        /*0064*/ 	.word	0x00001030


	//   ....[3]....
        /*0068*/ 	.word	0x00001040


	//   ....[4]....
        /*006c*/ 	.word	0x00001090


	//   ....[5]....
        /*0070*/ 	.word	0x000010a0


	//   ....[6]....
        /*0074*/ 	.word	0x000010b0


	//   ....[7]....
        /*0078*/ 	.word	0x000010c0


	//   ....[8]....
        /*007c*/ 	.word	0x00001110


	//   ....[9]....
        /*0080*/ 	.word	0x00001120


	//   ....[10]....
        /*0084*/ 	.word	0x00001130


	//   ....[11]....
        /*0088*/ 	.word	0x00001140


	//----- nvinfo : EIATTR_VRC_CTA_INIT_COUNT
	.align		4
.L_920:
        /*008c*/ 	.byte	0x02, 0x4a
	.zero		1
	.zero		1


	//----- nvinfo : EIATTR_EXIT_INSTR_OFFSETS
	.align		4
        /*0090*/ 	.byte	0x04, 0x1c
        /*0092*/ 	.short	(.L_922 - .L_921)


	//   ....[0]....
.L_921:
        /*0094*/ 	.word	0x00001670


	//   ....[1]....
        /*0098*/ 	.word	0x000016f0


	//----- nvinfo : EIATTR_MAX_THREADS
	.align		4
.L_922:
        /*009c*/ 	.byte	0x04, 0x05
        /*009e*/ 	.short	(.L_924 - .L_923)
.L_923:
        /*00a0*/ 	.word	0x00000100
        /*00a4*/ 	.word	0x00000001
        /*00a8*/ 	.word	0x00000001


	//----- nvinfo : EIATTR_CRS_STACK_SIZE
	.align		4
.L_924:
        /*00ac*/ 	.byte	0x04, 0x1e
        /*00ae*/ 	.short	(.L_926 - .L_925)
.L_925:
        /*00b0*/ 	.word	0x00000000


	//----- nvinfo : EIATTR_CBANK_PARAM_SIZE
	.align		4
.L_926:
        /*00b4*/ 	.byte	0x03, 0x19
        /*00b6*/ 	.short	0x00f0


	//----- nvinfo : EIATTR_PARAM_CBANK
	.align		4
        /*00b8*/ 	.byte	0x04, 0x0a
        /*00ba*/ 	.short	(.L_928 - .L_927)
	.align		4
.L_927:
        /*00bc*/ 	.word	index@(.nv.constant0._ZN7cutlass13device_kernelIN5flash22FlashAttnBwdPreprocessIN4cute5tupleIJNS3_1CILi128EEENS5_ILi64EEEEEENS_10bfloat16_tEfNS_4arch4Sm80ELb1ELb0EEEEEvNT_6ParamsE)
        /*00c0*/ 	.short	0x0380
        /*00c2*/ 	.short	0x00f0


	//----- nvinfo : EIATTR_SW_WAR
	.align		4
.L_928:
        /*00c4*/ 	.byte	0x04, 0x36
        /*00c6*/ 	.short	(.L_930 - .L_929)
.L_929:
        /*00c8*/ 	.word	0x00000008
.L_930:


//--------------------- .nv.info._ZN7cutlass13device_kernelIN5flash19enable_sm80_to_sm89INS1_16FlashAttnBwdSm80INS1_25CollectiveMainloopBwdSm80ILi2ELi2EN4cute5tupleIJNS5_1CILi128EEES8_NS7_ILi64EEEEEENS_10bfloat16_tEfNS_4arch4Sm80ELb1ELb0ELb1ELb1ELb0ELb0ELb0ELb0ELi2ELi4ELi4ELi4ELb0EEENS1_21CollectiveEpilogueBwdISA_SB_SD_Li256ELb1ELb0ELi2EEENS1_25SingleTileBwdLPTSchedulerILb1ELi128ELb0EEEEEEEEEvNT_6ParamsE --------------------------
	.section	.nv.info._ZN7cutlass13device_kernelIN5flash19enable_sm80_to_sm89INS1_16FlashAttnBwdSm80INS1_25CollectiveMainloopBwdSm80ILi2ELi2EN4cute5tupleIJNS5_1CILi128EEES8_NS7_ILi64EEEEEENS_10bfloat16_tEfNS_4arch4Sm80ELb1ELb0ELb1ELb1ELb0ELb0ELb0ELb0ELi2ELi4ELi4ELi4ELb0EEENS1_21CollectiveEpilogueBwdISA_SB_SD_Li256ELb1ELb0ELi2EEENS1_25SingleTileBwdLPTSchedulerILb1ELi128ELb0EEEEEEEEEvNT_6ParamsE,"",@"SHT_CUDA_INFO"
	.sectionflags	@""
	.align	4


	//----- nvinfo : EIATTR_CUDA_API_VERSION
	.align		4
        /*0000*/ 	.byte	0x04, 0x37
        /*0002*/ 	.short	(.L_932 - .L_931)
.L_931:
        /*0004*/ 	.word	0x00000082


	//----- nvinfo : EIATTR_KPARAM_INFO
	.align		4
.L_932:
        /*0008*/ 	.byte	0x04, 0x17
        /*000a*/ 	.short	(.L_934 - .L_933)
.L_933:
        /*000c*/ 	.word	0x00000000
        /*0010*/ 	.short	0x0000
        /*0012*/ 	.short	0x0000
        /*0014*/ 	.byte	0x00, 0xf0, 0x21, 0x0a


	//----- nvinfo : EIATTR_SPARSE_MMA_MASK
	.align		4
.L_934:
        /*0018*/ 	.byte	0x03, 0x50
        /*001a*/ 	.short	0x0000


	//----- nvinfo : EIATTR_MAXREG_COUNT
	.align		4
        /*001c*/ 	.byte	0x03, 0x1b
        /*001e*/ 	.short	0x00ff


	//----- nvinfo : EIATTR_MERCURY_ISA_VERSION
	.align		4
        /*0020*/ 	.byte	0x03, 0x5f
        /*0022*/ 	.short	0x0101


	//----- nvinfo : EIATTR_VRC_CTA_INIT_COUNT
	.align		4
        /*0024*/ 	.byte	0x02, 0x4a
	.zero		1
	.zero		1


	//----- nvinfo : EIATTR_EXIT_INSTR_OFFSETS
	.align		4
        /*0028*/ 	.byte	0x04, 0x1c
        /*002a*/ 	.short	(.L_936 - .L_935)


	//   ....[0]....
.L_935:
        /*002c*/ 	.word	0x00000010


	//----- nvinfo : EIATTR_MAX_THREADS
	.align		4
.L_936:
        /*0030*/ 	.byte	0x04, 0x05
        /*0032*/ 	.short	(.L_938 - .L_937)
.L_937:
        /*0034*/ 	.word	0x00000100
        /*0038*/ 	.word	0x00000001
        /*003c*/ 	.word	0x00000001


	//----- nvinfo : EIATTR_CBANK_PARAM_SIZE
	.align		4
.L_938:
        /*0040*/ 	.byte	0x03, 0x19
        /*0042*/ 	.short	0x0288


	//----- nvinfo : EIATTR_PARAM_CBANK
	.align		4
        /*0044*/ 	.byte	0x04, 0x0a
        /*0046*/ 	.short	(.L_940 - .L_939)
	.align		4
.L_939:
        /*0048*/ 	.word	index@(.nv.constant0._ZN7cutlass13device_kernelIN5flash19enable_sm80_to_sm89INS1_16FlashAttnBwdSm80INS1_25CollectiveMainloopBwdSm80ILi2ELi2EN4cute5tupleIJNS5_1CILi128EEES8_NS7_ILi64EEEEEENS_10bfloat16_tEfNS_4arch4Sm80ELb1ELb0ELb1ELb1ELb0ELb0ELb0ELb0ELi2ELi4ELi4ELi4ELb0EEENS1_21CollectiveEpilogueBwdISA_SB_SD_Li256ELb1ELb0ELi2EEENS1_25SingleTileBwdLPTSchedulerILb1ELi128ELb0EEEEEEEEEvNT_6ParamsE)
        /*004c*/ 	.short	0x0380
        /*004e*/ 	.short	0x0288


	//----- nvinfo : EIATTR_SW_WAR
	.align		4
.L_940:
        /*0050*/ 	.byte	0x04, 0x36
        /*0052*/ 	.short	(.L_942 - .L_941)
.L_941:
        /*0054*/ 	.word	0x00000008
.L_942:


//--------------------- .nv.info._ZN7cutlass13device_kernelIN5flash19enable_sm80_to_sm89INS1_16FlashAttnBwdSm80INS1_25CollectiveMainloopBwdSm80ILi2ELi2EN4cute5tupleIJNS5_1CILi128EEES8_NS7_ILi64EEEEEENS_10bfloat16_tEfNS_4arch4Sm80ELb1ELb0ELb1ELb1ELb1ELb0ELb0ELb0ELi2ELi4ELi4ELi4ELb0EEENS1_21CollectiveEpilogueBwdISA_SB_SD_Li256ELb1ELb0ELi2EEENS1_25SingleTileBwdLPTSchedulerILb1ELi128ELb1EEEEEEEEEvNT_6ParamsE --------------------------
	.section	.nv.info._ZN7cutlass13device_kernelIN5flash19enable_sm80_to_sm89INS1_16FlashAttnBwdSm80INS1_25CollectiveMainloopBwdSm80ILi2ELi2EN4cute5tupleIJNS5_1CILi128EEES8_NS7_ILi64EEEEEENS_10bfloat16_tEfNS_4arch4Sm80ELb1ELb0ELb1ELb1ELb1ELb0ELb0ELb0ELi2ELi4ELi4ELi4ELb0EEENS1_21CollectiveEpilogueBwdISA_SB_SD_Li256ELb1ELb0ELi2EEENS1_25SingleTileBwdLPTSchedulerILb1ELi128ELb1EEEEEEEEEvNT_6ParamsE,"",@"SHT_CUDA_INFO"
	.sectionflags	@""
	.align	4


	//----- nvinfo : EIATTR_CUDA_API_VERSION
	.align		4
        /*0000*/ 	.byte	0x04, 0x37
        /*0002*/ 	.short	(.L_944 - .L_943)
.L_943:
        /*0004*/ 	.word	0x00000082


	//----- nvinfo : EIATTR_KPARAM_INFO
	.align		4
.L_944:
        /*0008*/ 	.byte	0x04, 0x17
        /*000a*/ 	.short	(.L_946 - .L_945)
.L_945:
        /*000c*/ 	.word	0x00000000
        /*0010*/ 	.short	0x0000
        /*0012*/ 	.short	0x0000
        /*0014*/ 	.byte	0x00, 0xf0, 0x21, 0x0a


	//----- nvinfo : EIATTR_SPARSE_MMA_MASK
	.align		4
.L_946:
        /*0018*/ 	.byte	0x03, 0x50
        /*001a*/ 	.short	0x0000


	//----- nvinfo : EIATTR_MAXREG_COUNT
	.align		4
        /*001c*/ 	.byte	0x03, 0x1b
        /*001e*/ 	.short	0x00ff


	//----- nvinfo : EIATTR_MERCURY_ISA_VERSION
	.align		4
        /*0020*/ 	.byte	0x03, 0x5f
        /*0022*/ 	.short	0x0101


	//----- nvinfo : EIATTR_VRC_CTA_INIT_COUNT
	.align		4
        /*0024*/ 	.byte	0x02, 0x4a
	.zero		1
	.zero		1


	//----- nvinfo : EIATTR_EXIT_INSTR_OFFSETS
	.align		4
        /*0028*/ 	.byte	0x04, 0x1c
        /*002a*/ 	.short	(.L_948 - .L_947)


	//   ....[0]....
.L_947:
        /*002c*/ 	.word	0x00000010


	//----- nvinfo : EIATTR_MAX_THREADS
	.align		4
.L_948:
        /*0030*/ 	.byte	0x04, 0x05
        /*0032*/ 	.short	(.L_950 - .L_949)
.L_949:
        /*0034*/ 	.word	0x00000100
        /*0038*/ 	.word	0x00000001
        /*003c*/ 	.word	0x00000001


	//----- nvinfo : EIATTR_CBANK_PARAM_SIZE
	.align		4
.L_950:
        /*0040*/ 	.byte	0x03, 0x19
        /*0042*/ 	.short	0x0288


	//----- nvinfo : EIATTR_PARAM_CBANK
	.align		4
        /*0044*/ 	.byte	0x04, 0x0a
        /*0046*/ 	.short	(.L_952 - .L_951)
	.align		4
.L_951:
        /*0048*/ 	.word	index@(.nv.constant0._ZN7cutlass13device_kernelIN5flash19enable_sm80_to_sm89INS1_16FlashAttnBwdSm80INS1_25CollectiveMainloopBwdSm80ILi2ELi2EN4cute5tupleIJNS5_1CILi128EEES8_NS7_ILi64EEEEEENS_10bfloat16_tEfNS_4arch4Sm80ELb1ELb0ELb1ELb1ELb1ELb0ELb0ELb0ELi2ELi4ELi4ELi4ELb0EEENS1_21CollectiveEpilogueBwdISA_SB_SD_Li256ELb1ELb0ELi2EEENS1_25SingleTileBwdLPTSchedulerILb1ELi128ELb1EEEEEEEEEvNT_6ParamsE)
        /*004c*/ 	.short	0x0380
        /*004e*/ 	.short	0x0288


	//----- nvinfo : EIATTR_SW_WAR
	.align		4
.L_952:
        /*0050*/ 	.byte	0x04, 0x36
        /*0052*/ 	.short	(.L_954 - .L_953)
.L_953:
        /*0054*/ 	.word	0x00000008
.L_954:


//--------------------- .nv.info._ZN7cutlass13device_kernelIN5flash19enable_sm80_to_sm89INS1_16FlashAttnBwdSm80INS1_25CollectiveMainloopBwdSm80ILi2ELi2EN4cute5tupleIJNS5_1CILi128EEES8_NS7_ILi64EEEEEENS_10bfloat16_tEfNS_4arch4Sm80ELb1ELb0ELb1ELb1ELb0ELb0ELb0ELb0ELi2ELi4ELi4ELi4ELb0EEENS1_24CollectiveEpilogueBwdGQAISA_fSD_Li256ELb1ELb0EEENS1_25SingleTileBwdLPTSchedulerILb1ELi128ELb0EEEEEEEEEvNT_6ParamsE --------------------------
	.section	.nv.info._ZN7cutlass13device_kernelIN5flash19enable_sm80_to_sm89INS1_16FlashAttnBwdSm80INS1_25CollectiveMainloopBwdSm80ILi2ELi2EN4cute5tupleIJNS5_1CILi128EEES8_NS7_ILi64EEEEEENS_10bfloat16_tEfNS_4arch4Sm80ELb1ELb0ELb1ELb1ELb0ELb0ELb0ELb0ELi2ELi4ELi4ELi4ELb0EEENS1_24CollectiveEpilogueBwdGQAISA_fSD_Li256ELb1ELb0EEENS1_25SingleTileBwdLPTSchedulerILb1ELi128ELb0EEEEEEEEEvNT_6ParamsE,"",@"SHT_CUDA_INFO"
	.sectionflags	@""
	.align	4


	//----- nvinfo : EIATTR_CUDA_API_VERSION
	.align		4
        /*0000*/ 	.byte	0x04, 0x37
        /*0002*/ 	.short	(.L_956 - .L_955)
.L_955:
        /*0004*/ 	.word	0x00000082


	//----- nvinfo : EIATTR_KPARAM_INFO
	.align		4
.L_956:
        /*0008*/ 	.byte	0x04, 0x17
        /*000a*/ 	.short	(.L_958 - .L_957)
.L_957:
        /*000c*/ 	.word	0x00000000
        /*0010*/ 	.short	0x0000
        /*0012*/ 	.short	0x0000
        /*0014*/ 	.byte	0x00, 0xf0, 0x41, 0x0a


	//----- nvinfo : EIATTR_SPARSE_MMA_MASK
	.align		4
.L_958:
        /*0018*/ 	.byte	0x03, 0x50
        /*001a*/ 	.short	0x0000


	//----- nvinfo : EIATTR_MAXREG_COUNT
	.align		4
        /*001c*/ 	.byte	0x03, 0x1b
        /*001e*/ 	.short	0x00ff


	//----- nvinfo : EIATTR_MERCURY_ISA_VERSION
	.align		4
        /*0020*/ 	.byte	0x03, 0x5f
        /*0022*/ 	.short	0x0101


	//----- nvinfo : EIATTR_VRC_CTA_INIT_COUNT
	.align		4
        /*0024*/ 	.byte	0x02, 0x4a
	.zero		1
	.zero		1


	//----- nvinfo : EIATTR_EXIT_INSTR_OFFSETS
	.align		4
        /*0028*/ 	.byte	0x04, 0x1c
        /*002a*/ 	.short	(.L_960 - .L_959)


	//   ....[0]....
.L_959:
        /*002c*/ 	.word	0x00000010


	//----- nvinfo : EIATTR_MAX_THREADS
	.align		4
.L_960:
        /*0030*/ 	.byte	0x04, 0x05
        /*0032*/ 	.short	(.L_962 - .L_961)
.L_961:
        /*0034*/ 	.word	0x00000100
        /*0038*/ 	.word	0x00000001
        /*003c*/ 	.word	0x00000001


	//----- nvinfo : EIATTR_CBANK_PARAM_SIZE
	.align		4
.L_962:
        /*0040*/ 	.byte	0x03, 0x19
        /*0042*/ 	.short	0x0290


	//----- nvinfo : EIATTR_PARAM_CBANK
	.align		4
        /*0044*/ 	.byte	0x04, 0x0a
        /*0046*/ 	.short	(.L_964 - .L_963)
	.align		4
.L_963:
        /*0048*/ 	.word	index@(.nv.constant0._ZN7cutlass13device_kernelIN5flash19enable_sm80_to_sm89INS1_16FlashAttnBwdSm80INS1_25CollectiveMainloopBwdSm80ILi2ELi2EN4cute5tupleIJNS5_1CILi128EEES8_NS7_ILi64EEEEEENS_10bfloat16_tEfNS_4arch4Sm80ELb1ELb0ELb1ELb1ELb0ELb0ELb0ELb0ELi2ELi4ELi4ELi4ELb0EEENS1_24CollectiveEpilogueBwdGQAISA_fSD_Li256ELb1ELb0EEENS1_25SingleTileBwdLPTSchedulerILb1ELi128ELb0EEEEEEEEEvNT_6ParamsE)
        /*004c*/ 	.short	0x0380
        /*004e*/ 	.short	0x0290


	//----- nvinfo : EIATTR_SW_WAR
	.align		4
.L_964:
        /*0050*/ 	.byte	0x04, 0x36
        /*0052*/ 	.short	(.L_966 - .L_965)
.L_965:
        /*0054*/ 	.word	0x00000008
.L_966:


//--------------------- .nv.info._ZN7cutlass13device_kernelIN5flash32FlashAttnBwdPostprocessConvertdQIN4cute5tupleIJNS3_1CILi128EEENS5_ILi64EEEEEENS_10bfloat16_tEfNS_4arch4Sm80ELi256ENS3_8TiledMMAINS3_8MMA_AtomIJNS3_30SM80_16x8x16_F32BF16BF16F32_TNEEEENS3_6LayoutINS4_IJNS5_ILi4EEENS5_ILi2EEENS5_ILi1EEEEEENS4_IJSJ_SH_NS5_ILi0EEEEEEEENS4_IJS7_NS5_ILi32EEENS5_ILi16EEEEEEEELb0EEEEEvNT_6ParamsE --------------------------
	.section	.nv.info._ZN7cutlass13device_kernelIN5flash32FlashAttnBwdPostprocessConvertdQIN4cute5tupleIJNS3_1CILi128EEENS5_ILi64EEEEEENS_10bfloat16_tEfNS_4arch4Sm80ELi256ENS3_8TiledMMAINS3_8MMA_AtomIJNS3_30SM80_16x8x16_F32BF16BF16F32_TNEEEENS3_6LayoutINS4_IJNS5_ILi4EEENS5_ILi2EEENS5_ILi1EEEEEENS4_IJSJ_SH_NS5_ILi0EEEEEEEENS4_IJS7_NS5_ILi32EEENS5_ILi16EEEEEEEELb0EEEEEvNT_6ParamsE,"",@"SHT_CUDA_INFO"
	.sectionflags	@""
	.align	4


	//----- nvinfo : EIATTR_CUDA_API_VERSION
	.align		4
        /*0000*/ 	.byte	0x04, 0x37
        /*0002*/ 	.short	(.L_968 - .L_967)
.L_967:
        /*0004*/ 	.word	0x00000082


	//----- nvinfo : EIATTR_KPARAM_INFO
	.align		4
.L_968:
        /*0008*/ 	.byte	0x04, 0x17
        /*000a*/ 	.short	(.L_970 - .L_969)
.L_969:
        /*000c*/ 	.word	0x00000000
        /*0010*/ 	.short	0x0000
        /*0012*/ 	.short	0x0000
        /*0014*/ 	.byte	0x00, 0xf0, 0xc1, 0x01


	//----- nvinfo : EIATTR_SPARSE_MMA_MASK
	.align		4
.L_970:
        /*0018*/ 	.byte	0x03, 0x50
        /*001a*/ 	.short	0x0000


	//----- nvinfo : EIATTR_MAXREG_COUNT
	.align		4
        /*001c*/ 	.byte	0x03, 0x1b
        /*001e*/ 	.short	0x0080


	//----- nvinfo : EIATTR_NUM_BARRIERS
	.align		4
        /*0020*/ 	.byte	0x02, 0x4c
        /*0022*/ 	.byte	0x01
	.zero		1


	//----- nvinfo : EIATTR_MERCURY_ISA_VERSION
	.align		4
        /*0024*/ 	.byte	0x03, 0x5f
        /*0026*/ 	.short	0x0101


	//----- nvinfo : EIATTR_VRC_CTA_INIT_COUNT
	.align		4
        /*0028*/ 	.byte	0x02, 0x4a
	.zero		1
	.zero		1


	//----- nvinfo : EIATTR_EXIT_INSTR_OFFSETS
	.align		4
        /*002c*/ 	.byte	0x04, 0x1c
        /*002e*/ 	.short	(.L_972 - .L_971)


	//   ....[0]....
.L_971:
        /*0030*/ 	.word	0x00000280


	//   ....[1]....
        /*0034*/ 	.word	0x000010f0


	//   ....[2]....
        /*0038*/ 	.word	0x000011c0


	//----- nvinfo : EIATTR_MAX_THREADS
	.align		4
.L_972:
        /*003c*/ 	.byte	0x04, 0x05
        /*003e*/ 	.short	(.L_974 - .L_973)
.L_973:
        /*0040*/ 	.word	0x00000100
        /*0044*/ 	.word	0x00000001
        /*0048*/ 	.word	0x00000001


	//----- nvinfo : EIATTR_CRS_STACK_SIZE
	.align		4
.L_974:
        /*004c*/ 	.byte	0x04, 0x1e
        /*004e*/ 	.short	(.L_976 - .L_975)
.L_975:
        /*0050*/ 	.word	0x00000000


	//----- nvinfo : EIATTR_CBANK_PARAM_SIZE
	.align		4
.L_976:
        /*0054*/ 	.byte	0x03, 0x19
        /*0056*/ 	.short	0x0070


	//----- nvinfo : EIATTR_PARAM_CBANK
	.align		4
        /*0058*/ 	.byte	0x04, 0x0a
        /*005a*/ 	.short	(.L_978 - .L_977)
	.align		4
.L_977:
        /*005c*/ 	.word	index@(.nv.constant0._ZN7cutlass13device_kernelIN5flash32FlashAttnBwdPostprocessConvertdQIN4cute5tupleIJNS3_1CILi128EEENS5_ILi64EEEEEENS_10bfloat16_tEfNS_4arch4Sm80ELi256ENS3_8TiledMMAINS3_8MMA_AtomIJNS3_30SM80_16x8x16_F32BF16BF16F32_TNEEEENS3_6LayoutINS4_IJNS5_ILi4EEENS5_ILi2EEENS5_ILi1EEEEEENS4_IJSJ_SH_NS5_ILi0EEEEEEEENS4_IJS7_NS5_ILi32EEENS5_ILi16EEEEEEEELb0EEEEEvNT_6ParamsE)
        /*0060*/ 	.short	0x0380
        /*0062*/ 	.short	0x0070


	//----- nvinfo : EIATTR_SW_WAR
	.align		4
.L_978:
        /*0064*/ 	.byte	0x04, 0x36
        /*0066*/ 	.short	(.L_980 - .L_979)
.L_979:
        /*0068*/ 	.word	0x00000008
.L_980:


//--------------------- .nv.info._ZN7cutlass13device_kernelIN5flash19enable_sm80_to_sm89INS1_16FlashAttnBwdSm80INS1_25CollectiveMainloopBwdSm80ILi2ELi2EN4cute5tupleIJNS5_1CILi128EEES8_NS7_ILi64EEEEEENS_10bfloat16_tEfNS_4arch4Sm80ELb1ELb0ELb1ELb1ELb1ELb0ELb0ELb0ELi2ELi4ELi4ELi4ELb0EEENS1_24CollectiveEpilogueBwdGQAISA_fSD_Li256ELb1ELb1EEENS1_25SingleTileBwdLPTSchedulerILb1ELi128ELb1EEEEEEEEEvNT_6ParamsE --------------------------
	.section	.nv.info._ZN7cutlass13device_kernelIN5flash19enable_sm80_to_sm89INS1_16FlashAttnBwdSm80INS1_25CollectiveMainloopBwdSm80ILi2ELi2EN4cute5tupleIJNS5_1CILi128EEES8_NS7_ILi64EEEEEENS_10bfloat16_tEfNS_4arch4Sm80ELb1ELb0ELb1ELb1ELb1ELb0ELb0ELb0ELi2ELi4ELi4ELi4ELb0EEENS1_24CollectiveEpilogueBwdGQAISA_fSD_Li256ELb1ELb1EEENS1_25SingleTileBwdLPTSchedulerILb1ELi128ELb1EEEEEEEEEvNT_6ParamsE,"",@"SHT_CUDA_INFO"
	.sectionflags	@""
	.align	4


	//----- nvinfo : EIATTR_CUDA_API_VERSION
	.align		4
        /*0000*/ 	.byte	0x04, 0x37
        /*0002*/ 	.short	(.L_982 - .L_981)
.L_981:
        /*0004*/ 	.word	0x00000082


	//----- nvinfo : EIATTR_KPARAM_INFO
	.align		4
.L_982:
        /*0008*/ 	.byte	0x04, 0x17
        /*000a*/ 	.short	(.L_984 - .L_983)
.L_983:
        /*000c*/ 	.word	0x00000000
        /*0010*/ 	.short	0x0000
        /*0012*/ 	.short	0x0000
        /*0014*/ 	.byte	0x00, 0xf0, 0x41, 0x0a


	//----- nvinfo : EIATTR_SPARSE_MMA_MASK
	.align		4
.L_984:
        /*0018*/ 	.byte	0x03, 0x50
        /*001a*/ 	.short	0x0000


	//----- nvinfo : EIATTR_MAXREG_COUNT
	.align		4
        /*001c*/ 	.byte	0x03, 0x1b
        /*001e*/ 	.short	0x00ff


	//----- nvinfo : EIATTR_MERCURY_ISA_VERSION
	.align		4
        /*0020*/ 	.byte	0x03, 0x5f
        /*0022*/ 	.short	0x0101


	//----- nvinfo : EIATTR_VRC_CTA_INIT_COUNT
	.align		4
        /*0024*/ 	.byte	0x02, 0x4a
	.zero		1
	.zero		1


	//----- nvinfo : EIATTR_EXIT_INSTR_OFFSETS
	.align		4
        /*0028*/ 	.byte	0x04, 0x1c
        /*002a*/ 	.short	(.L_986 - .L_985)


	//   ....[0]....
.L_985:
        /*002c*/ 	.word	0x00000010


	//----- nvinfo : EIATTR_MAX_THREADS
	.align		4
.L_986:
        /*0030*/ 	.byte	0x04, 0x05
        /*0032*/ 	.short	(.L_988 - .L_987)
.L_987:
        /*0034*/ 	.word	0x00000100
        /*0038*/ 	.word	0x00000001
        /*003c*/ 	.word	0x00000001


	//----- nvinfo : EIATTR_CBANK_PARAM_SIZE
	.align		4
.L_988:
        /*0040*/ 	.byte	0x03, 0x19
        /*0042*/ 	.short	0x0290


	//----- nvinfo : EIATTR_PARAM_CBANK
	.align		4
        /*0044*/ 	.byte	0x04, 0x0a
        /*0046*/ 	.short	(.L_990 - .L_989)
	.align		4
.L_989:
        /*0048*/ 	.word	index@(.nv.constant0._ZN7cutlass13device_kernelIN5flash19enable_sm80_to_sm89INS1_16FlashAttnBwdSm80INS1_25CollectiveMainloopBwdSm80ILi2ELi2EN4cute5tupleIJNS5_1CILi128EEES8_NS7_ILi64EEEEEENS_10bfloat16_tEfNS_4arch4Sm80ELb1ELb0ELb1ELb1ELb1ELb0ELb0ELb0ELi2ELi4ELi4ELi4ELb0EEENS1_24CollectiveEpilogueBwdGQAISA_fSD_Li256ELb1ELb1EEENS1_25SingleTileBwdLPTSchedulerILb1ELi128ELb1EEEEEEEEEvNT_6ParamsE)
        /*004c*/ 	.short	0x0380
        /*004e*/ 	.short	0x0290


	//----- nvinfo : EIATTR_SW_WAR
	.align		4
.L_990:
        /*0050*/ 	.byte	0x04, 0x36
        /*0052*/ 	.short	(.L_992 - .L_991)
.L_991:
        /*0054*/ 	.word	0x00000008
.L_992:


//--------------------- .nv.info._ZN7cutlass13device_kernelIN5flash22FlashAttnBwdPreprocessIN4cute5tupleIJNS3_1CILi128EEENS5_ILi64EEEEEENS_10bfloat16_tEfNS_4arch4Sm80ELb1ELb1EEEEEvNT_6ParamsE --------------------------
	.section	.nv.info._ZN7cutlass13device_kernelIN5flash22FlashAttnBwdPreprocessIN4cute5tupleIJNS3_1CILi128EEENS5_ILi64EEEEEENS_10bfloat16_tEfNS_4arch4Sm80ELb1ELb1EEEEEvNT_6ParamsE,"",@"SHT_CUDA_INFO"
	.sectionflags	@""
	.align	4


	//----- nvinfo : EIATTR_CUDA_API_VERSION
	.align		4
        /*0000*/ 	.byte	0x04, 0x37
        /*0002*/ 	.short	(.L_994 - .L_993)
.L_993:
        /*0004*/ 	.word	0x00000082


	//----- nvinfo : EIATTR_KPARAM_INFO
	.align		4
.L_994:
        /*0008*/ 	.byte	0x04, 0x17
        /*000a*/ 	.short	(.L_996 - .L_995)
.L_995:
        /*000c*/ 	.word	0x00000000
        /*0010*/ 	.short	0x0000
        /*0012*/ 	.short	0x0000
        /*0014*/ 	.byte	0x00, 0xf0, 0xc1, 0x03


	//----- nvinfo : EIATTR_SPARSE_MMA_MASK
	.align		4
.L_996:
        /*0018*/ 	.byte	0x03, 0x50
        /*001a*/ 	.short	0x0000


	//----- nvinfo : EIATTR_MAXREG_COUNT
	.align		4
        /*001c*/ 	.byte	0x03, 0x1b
        /*001e*/ 	.short	0x0080


	//----- nvinfo : EIATTR_MERCURY_ISA_VERSION
	.align		4
        /*0020*/ 	.byte	0x03, 0x5f
        /*0022*/ 	.short	0x0101


	//----- nvinfo : EIATTR_COOP_GROUP_MASK_REGIDS
	.align		4
        /*0024*/ 	.byte	0x04, 0x29
        /*0026*/ 	.short	(.L_998 - .L_997)


	//   ....[0]....
.L_997:
        /*0028*/ 	.word	0xffffffff


	//   ....[1]....
        /*002c*/ 	.word	0xffffffff


	//   ....[2]....
        /*0030*/ 	.word	0xffffffff


	//   ....[3]....
        /*0034*/ 	.word	0xffffffff


	//   ....[4]....
        /*0038*/ 	.word	0xffffffff


	//   ....[5]....
        /*003c*/ 	.word	0xffffffff


	//   ....[6]....
        /*0040*/ 	.word	0xffffffff


	//   ....[7]....
        /*0044*/ 	.word	0xffffffff


	//   ....[8]....
        /*0048*/ 	.word	0xffffffff


	//   ....[9]....
        /*004c*/ 	.word	0xffffffff


	//   ....[10]....
        /*0050*/ 	.word	0xffffffff


	//   ....[11]....
        /*0054*/ 	.word	0xffffffff


	//----- nvinfo : EIATTR_COOP_GROUP_INSTR_OFFSETS
	.align		4
.L_998:
        /*0058*/ 	.byte	0x04, 0x28
        /*005a*/ 	.short	(.L_1000 - .L_999)


	//   ....[0]....
.L_999:
        /*005c*/ 	.word	0x00001240


	//   ....[1]....
        /*0060*/ 	.word	0x00001260


	//   ....[2]....
        /*0064*/ 	.word	0x00001270


	//   ....[3]....
        /*0068*/ 	.word	0x00001280


	//   ....[4]....
        /*006c*/ 	.word	0x000012b0


	//   ....[5]....
        /*0070*/ 	.word	0x000012e0


	//   ....[6]....
        /*0074*/ 	.word	0x000012f0


	//   ....[7]....
        /*0078*/ 	.word	0x00001300


	//   ....[8]....
        /*007c*/ 	.word	0x00001360


	//   ....[9]....
        /*0080*/ 	.word	0x000013a0


	//   ....[10]....
        /*0084*/ 	.word	0x000013d0


	//   ....[11]....
        /*0088*/ 	.word	0x000013e0


	//----- nvinfo : EIATTR_VRC_CTA_INIT_COUNT
	.align		4
.L_1000:
        /*008c*/ 	.byte	0x02, 0x4a
	.zero		1
	.zero		1


	//----- nvinfo : EIATTR_EXIT_INSTR_OFFSETS
	.align		4
        /*0090*/ 	.byte	0x04, 0x1c
        /*0092*/ 	.short	(.L_1002 - .L_1001)


	//   ....[0]....
.L_1001:
        /*0094*/ 	.word	0x00000280


	//   ....[1]....
        /*0098*/ 	.word	0x000018f0


	//   ....[2]....
        /*009c*/ 	.word	0x00001970


	//----- nvinfo : EIATTR_MAX_THREADS
	.align		4
.L_1002:
        /*00a0*/ 	.byte	0x04, 0x05
        /*00a2*/ 	.short	(.L_1004 - .L_1003)
.L_1003:
        /*00a4*/ 	.word	0x00000100
        /*00a8*/ 	.word	0x00000001
        /*00ac*/ 	.word	0x00000001


	//----- nvinfo : EIATTR_CRS_STACK_SIZE
	.align		4
.L_1004:
        /*00b0*/ 	.byte	0x04, 0x1e
        /*00b2*/ 	.short	(.L_1006 - .L_1005)
.L_1005:
        /*00b4*/ 	.word	0x00000000


	//----- nvinfo : EIATTR_CBANK_PARAM_SIZE
	.align		4
.L_1006:
        /*00b8*/ 	.byte	0x03, 0x19
        /*00ba*/ 	.short	0x00f0


	//----- nvinfo : EIATTR_PARAM_CBANK
	.align		4
        /*00bc*/ 	.byte	0x04, 0x0a
        /*00be*/ 	.short	(.L_1008 - .L_1007)
	.align		4
.L_1007:
        /*00c0*/ 	.word	index@(.nv.constant0._ZN7cutlass13device_kernelIN5flash22FlashAttnBwdPreprocessIN4cute5tupleIJNS3_1CILi128EEENS5_ILi64EEEEEENS_10bfloat16_tEfNS_4arch4Sm80ELb1ELb1EEEEEvNT_6ParamsE)
        /*00c4*/ 	.short	0x0380
        /*00c6*/ 	.short	0x00f0


	//----- nvinfo : EIATTR_SW_WAR
	.align		4
.L_1008:
        /*00c8*/ 	.byte	0x04, 0x36
        /*00ca*/ 	.short	(.L_1010 - .L_1009)
.L_1009:
        /*00cc*/ 	.word	0x00000008
.L_1010:


//--------------------- .nv.callgraph             --------------------------
	.section	.nv.callgraph,"",@"SHT_CUDA_CALLGRAPH"
	.align	4
	.sectionentsize	8
	.align		4
        /*0000*/ 	.word	0x00000000
	.align		4
        /*0004*/ 	.word	0xffffffff
	.align		4
        /*0008*/ 	.word	0x00000000
	.align		4
        /*000c*/ 	.word	0xfffffffe
	.align		4
        /*0010*/ 	.word	0x00000000
	.align		4
        /*0014*/ 	.word	0xfffffffd
	.align		4
        /*0018*/ 	.word	0x00000000
	.align		4
        /*001c*/ 	.word	0xfffffffc


//--------------------- .nv.constant4             --------------------------
	.section	.nv.constant4,"a",@progbits
	.align	8
	.align		8
.nv.constant4:
        /*0000*/ 	.dword	_ZN73_INTERNAL_24fd9406_37_flash_bwd_hdim64_bf16_softcap_sm80_cu_f3e6f9ee_29204cuda3std3__45__cpo5beginE
	.align		8
        /*0008*/ 	.dword	_ZN73_INTERNAL_24fd9406_37_flash_bwd_hdim64_bf16_softcap_sm80_cu_f3e6f9ee_29204cuda3std3__45__cpo3endE
	.align		8
        /*0010*/ 	.dword	_ZN73_INTERNAL_24fd9406_37_flash_bwd_hdim64_bf16_softcap_sm80_cu_f3e6f9ee_29204cuda3std3__45__cpo6cbeginE
	.align		8
        /*0018*/ 	.dword	_ZN73_INTERNAL_24fd9406_37_flash_bwd_hdim64_bf16_softcap_sm80_cu_f3e6f9ee_29204cuda3std3__45__cpo4cendE
	.align		8
        /*0020*/ 	.dword	_ZN73_INTERNAL_24fd9406_37_flash_bwd_hdim64_bf16_softcap_sm80_cu_f3e6f9ee_29204cuda3std3__475_GLOBAL__N__24fd9406_37_flash_bwd_hdim64_bf16_softcap_sm80_cu_f3e6f9ee_29206ignoreE
	.align		8
        /*0028*/ 	.dword	_ZN73_INTERNAL_24fd9406_37_flash_bwd_hdim64_bf16_softcap_sm80_cu_f3e6f9ee_29204cuda3std3__419piecewise_constructE
	.align		8
        /*0030*/ 	.dword	_ZN73_INTERNAL_24fd9406_37_flash_bwd_hdim64_bf16_softcap_sm80_cu_f3e6f9ee_29204cuda3std3__48in_placeE
	.align		8
        /*0038*/ 	.dword	_ZN73_INTERNAL_24fd9406_37_flash_bwd_hdim64_bf16_softcap_sm80_cu_f3e6f9ee_29204cuda3std6ranges3__45__cpo4swapE
	.align		8
        /*0040*/ 	.dword	_ZN73_INTERNAL_24fd9406_37_flash_bwd_hdim64_bf16_softcap_sm80_cu_f3e6f9ee_29204cuda3std6ranges3__45__cpo9iter_moveE
	.align		8
        /*0048*/ 	.dword	_ZN73_INTERNAL_24fd9406_37_flash_bwd_hdim64_bf16_softcap_sm80_cu_f3e6f9ee_29204cute7productE
	.align		8
        /*0050*/ 	.dword	_ZN73_INTERNAL_24fd9406_37_flash_bwd_hdim64_bf16_softcap_sm80_cu_f3e6f9ee_29204cute1_E


//--------------------- .text._ZN7cutlass13device_kernelIN5flash19enable_sm80_to_sm89INS1_16FlashAttnBwdSm80INS1_25CollectiveMainloopBwdSm80ILi2ELi2EN4cute5tupleIJNS5_1CILi64EEENS7_ILi128EEES8_EEENS_10bfloat16_tEfNS_4arch4Sm80ELb0ELb0ELb1ELb0ELb0ELb0ELb0ELb0ELi2ELi2ELi4ELi2ELb1EEENS1_21CollectiveEpilogueBwdISA_SB_SD_Li256ELb0ELb0ELi2EEENS1_19SingleTileSchedulerILb0ELb0ELb0ELi128EEEEEEEEEvNT_6ParamsE --------------------------
	.section	.text._ZN7cutlass13device_kernelIN5flash19enable_sm80_to_sm89INS1_16FlashAttnBwdSm80INS1_25CollectiveMainloopBwdSm80ILi2ELi2EN4cute5tupleIJNS5_1CILi64EEENS7_ILi128EEES8_EEENS_10bfloat16_tEfNS_4arch4Sm80ELb0ELb0ELb1ELb0ELb0ELb0ELb0ELb0ELi2ELi2ELi4ELi2ELb1EEENS1_21CollectiveEpilogueBwdISA_SB_SD_Li256ELb0ELb0ELi2EEENS1_19SingleTileSchedulerILb0ELb0ELb0ELi128EEEEEEEEEvNT_6ParamsE,"ax",@progbits
	.align	128
.text._ZN7cutlass13device_kernelIN5flash19enable_sm80_to_sm89INS1_16FlashAttnBwdSm80INS1_25CollectiveMainloopBwdSm80ILi2ELi2EN4cute5tupleIJNS5_1CILi64EEENS7_ILi128EEES8_EEENS_10bfloat16_tEfNS_4arch4Sm80ELb0ELb0ELb1ELb0ELb0ELb0ELb0ELb0ELi2ELi2ELi4ELi2ELb1EEENS1_21CollectiveEpilogueBwdISA_SB_SD_Li256ELb0ELb0ELi2EEENS1_19SingleTileSchedulerILb0ELb0ELb0ELi128EEEEEEEEEvNT_6ParamsE:
        .type           _ZN7cutlass13device_kernelIN5flash19enable_sm80_to_sm89INS1_16FlashAttnBwdSm80INS1_25CollectiveMainloopBwdSm80ILi2ELi2EN4cute5tupleIJNS5_1CILi64EEENS7_ILi128EEES8_EEENS_10bfloat16_tEfNS_4arch4Sm80ELb0ELb0ELb1ELb0ELb0ELb0ELb0ELb0ELi2ELi2ELi4ELi2ELb1EEENS1_21CollectiveEpilogueBwdISA_SB_SD_Li256ELb0ELb0ELi2EEENS1_19SingleTileSchedulerILb0ELb0ELb0ELi128EEEEEEEEEvNT_6ParamsE,@function
        .size           _ZN7cutlass13device_kernelIN5flash19enable_sm80_to_sm89INS1_16FlashAttnBwdSm80INS1_25CollectiveMainloopBwdSm80ILi2ELi2EN4cute5tupleIJNS5_1CILi64EEENS7_ILi128EEES8_EEENS_10bfloat16_tEfNS_4arch4Sm80ELb0ELb0ELb1ELb0ELb0ELb0ELb0ELb0ELi2ELi2ELi4ELi2ELb1EEENS1_21CollectiveEpilogueBwdISA_SB_SD_Li256ELb0ELb0ELi2EEENS1_19SingleTileSchedulerILb0ELb0ELb0ELi128EEEEEEEEEvNT_6ParamsE,(.L_x_92 - _ZN7cutlass13device_kernelIN5flash19enable_sm80_to_sm89INS1_16FlashAttnBwdSm80INS1_25CollectiveMainloopBwdSm80ILi2ELi2EN4cute5tupleIJNS5_1CILi64EEENS7_ILi128EEES8_EEENS_10bfloat16_tEfNS_4arch4Sm80ELb0ELb0ELb1ELb0ELb0ELb0ELb0ELb0ELi2ELi2ELi4ELi2ELb1EEENS1_21CollectiveEpilogueBwdISA_SB_SD_Li256ELb0ELb0ELi2EEENS1_19SingleTileSchedulerILb0ELb0ELb0ELi128EEEEEEEEEvNT_6ParamsE)
        .other          _ZN7cutlass13device_kernelIN5flash19enable_sm80_to_sm89INS1_16FlashAttnBwdSm80INS1_25CollectiveMainloopBwdSm80ILi2ELi2EN4cute5tupleIJNS5_1CILi64EEENS7_ILi128EEES8_EEENS_10bfloat16_tEfNS_4arch4Sm80ELb0ELb0ELb1ELb0ELb0ELb0ELb0ELb0ELi2ELi2ELi4ELi2ELb1EEENS1_21CollectiveEpilogueBwdISA_SB_SD_Li256ELb0ELb0ELi2EEENS1_19SingleTileSchedulerILb0ELb0ELb0ELi128EEEEEEEEEvNT_6ParamsE,@"STO_CUDA_ENTRY STV_DEFAULT"
_ZN7cutlass13device_kernelIN5flash19enable_sm80_to_sm89INS1_16FlashAttnBwdSm80INS1_25CollectiveMainloopBwdSm80ILi2ELi2EN4cute5tupleIJNS5_1CILi64EEENS7_ILi128EEES8_EEENS_10bfloat16_tEfNS_4arch4Sm80ELb0ELb0ELb1ELb0ELb0ELb0ELb0ELb0ELi2ELi2ELi4ELi2ELb1EEENS1_21CollectiveEpilogueBwdISA_SB_SD_Li256ELb0ELb0ELi2EEENS1_19SingleTileSchedulerILb0ELb0ELb0ELi128EEEEEEEEEvNT_6ParamsE:
[----:B------:R-:W-:Y:S01]  /*0000*/  LDC R1, c[0x0][0x37c] ;  /* 0x0000df00ff017b82 */ /* 0x000fe20000000800 */
[----:B------:R-:W-:Y:S05]  /*0010*/  EXIT ;  /* 0x000000000000794d */ /* 0x000fea0003800000 */
.L_x_0:
[----:B------:R-:W-:-:S00]  /*0020*/  BRA `(.L_x_0) ;  /* 0xfffffffc00fc7947 */ /* 0x000fc0000383ffff */
[----:B------:R-:W-:-:S00]  /*0030*/  NOP ;  /* 0x0000000000007918 */ /* 0x000fc00000000000 */
        /* <DEDUP_REMOVED lines=12> */
.L_x_92:


//--------------------- .text._ZN7cutlass13device_kernelIN5flash19enable_sm80_to_sm89INS1_16FlashAttnBwdSm80INS1_25CollectiveMainloopBwdSm80ILi2ELi2EN4cute5tupleIJNS5_1CILi64EEENS7_ILi128EEES8_EEENS_10bfloat16_tEfNS_4arch4Sm80ELb0ELb0ELb1ELb0ELb1ELb0ELb0ELb0ELi2ELi2ELi4ELi2ELb1EEENS1_21CollectiveEpilogueBwdISA_SB_SD_Li256ELb0ELb0ELi2EEENS1_19SingleTileSchedulerILb0ELb0ELb0ELi128EEEEEEEEEvNT_6ParamsE --------------------------
	.section	.text._ZN7cutlass13device_kernelIN5flash19enable_sm80_to_sm89INS1_16FlashAttnBwdSm80INS1_25CollectiveMainloopBwdSm80ILi2ELi2EN4cute5tupleIJNS5_1CILi64EEENS7_ILi128EEES8_EEENS_10bfloat16_tEfNS_4arch4Sm80ELb0ELb0ELb1ELb0ELb1ELb0ELb0ELb0ELi2ELi2ELi4ELi2ELb1EEENS1_21CollectiveEpilogueBwdISA_SB_SD_Li256ELb0ELb0ELi2EEENS1_19SingleTileSchedulerILb0ELb0ELb0ELi128EEEEEEEEEvNT_6ParamsE,"ax",@progbits
	.align	128
.text._ZN7cutlass13device_kernelIN5flash19enable_sm80_to_sm89INS1_16FlashAttnBwdSm80INS1_25CollectiveMainloopBwdSm80ILi2ELi2EN4cute5tupleIJNS5_1CILi64EEENS7_ILi128EEES8_EEENS_10bfloat16_tEfNS_4arch4Sm80ELb0ELb0ELb1ELb0ELb1ELb0ELb0ELb0ELi2ELi2ELi4ELi2ELb1EEENS1_21CollectiveEpilogueBwdISA_SB_SD_Li256ELb0ELb0ELi2EEENS1_19SingleTileSchedulerILb0ELb0ELb0ELi128EEEEEEEEEvNT_6ParamsE:
        .type           _ZN7cutlass13device_kernelIN5flash19enable_sm80_to_sm89INS1_16FlashAttnBwdSm80INS1_25CollectiveMainloopBwdSm80ILi2ELi2EN4cute5tupleIJNS5_1CILi64EEENS7_ILi128EEES8_EEENS_10bfloat16_tEfNS_4arch4Sm80ELb0ELb0ELb1ELb0ELb1ELb0ELb0ELb0ELi2ELi2ELi4ELi2ELb1EEENS1_21CollectiveEpilogueBwdISA_SB_SD_Li256ELb0ELb0ELi2EEENS1_19SingleTileSchedulerILb0ELb0ELb0ELi128EEEEEEEEEvNT_6ParamsE,@function
        .size           _ZN7cutlass13device_kernelIN5flash19enable_sm80_to_sm89INS1_16FlashAttnBwdSm80INS1_25CollectiveMainloopBwdSm80ILi2ELi2EN4cute5tupleIJNS5_1CILi64EEENS7_ILi128EEES8_EEENS_10bfloat16_tEfNS_4arch4Sm80ELb0ELb0ELb1ELb0ELb1ELb0ELb0ELb0ELi2ELi2ELi4ELi2ELb1EEENS1_21CollectiveEpilogueBwdISA_SB_SD_Li256ELb0ELb0ELi2EEENS1_19SingleTileSchedulerILb0ELb0ELb0ELi128EEEEEEEEEvNT_6ParamsE,(.L_x_93 - _ZN7cutlass13device_kernelIN5flash19enable_sm80_to_sm89INS1_16FlashAttnBwdSm80INS1_25CollectiveMainloopBwdSm80ILi2ELi2EN4cute5tupleIJNS5_1CILi64EEENS7_ILi128EEES8_EEENS_10bfloat16_tEfNS_4arch4Sm80ELb0ELb0ELb1ELb0ELb1ELb0ELb0ELb0ELi2ELi2ELi4ELi2ELb1EEENS1_21CollectiveEpilogueBwdISA_SB_SD_Li256ELb0ELb0ELi2EEENS1_19SingleTileSchedulerILb0ELb0ELb0ELi128EEEEEEEEEvNT_6ParamsE)
        .other          _ZN7cutlass13device_kernelIN5flash19enable_sm80_to_sm89INS1_16FlashAttnBwdSm80INS1_25CollectiveMainloopBwdSm80ILi2ELi2EN4cute5tupleIJNS5_1CILi64EEENS7_ILi128EEES8_EEENS_10bfloat16_tEfNS_4arch4Sm80ELb0ELb0ELb1ELb0ELb1ELb0ELb0ELb0ELi2ELi2ELi4ELi2ELb1EEENS1_21CollectiveEpilogueBwdISA_SB_SD_Li256ELb0ELb0ELi2EEENS1_19SingleTileSchedulerILb0ELb0ELb0ELi128EEEEEEEEEvNT_6ParamsE,@"STO_CUDA_ENTRY STV_DEFAULT"
_ZN7cutlass13device_kernelIN5flash19enable_sm80_to_sm89INS1_16FlashAttnBwdSm80INS1_25CollectiveMainloopBwdSm80ILi2ELi2EN4cute5tupleIJNS5_1CILi64EEENS7_ILi128EEES8_EEENS_10bfloat16_tEfNS_4arch4Sm80ELb0ELb0ELb1ELb0ELb1ELb0ELb0ELb0ELi2ELi2ELi4ELi2ELb1EEENS1_21CollectiveEpilogueBwdISA_SB_SD_Li256ELb0ELb0ELi2EEENS1_19SingleTileSchedulerILb0ELb0ELb0ELi128EEEEEEEEEvNT_6ParamsE:
[----:B------:R-:W-:Y:S01]  /*0000*/  LDC R1, c[0x0][0x37c] ;  /* 0x0000df00ff017b82 */ /* 0x000fe20000000800 */
[----:B------:R-:W-:Y:S05]  /*0010*/  EXIT ;  /* 0x000000000000794d */ /* 0x000fea0003800000 */
.L_x_1:
        /* <DEDUP_REMOVED lines=14> */
.L_x_93:


//--------------------- .text._ZN7cutlass13device_kernelIN5flash19enable_sm80_to_sm89INS1_16FlashAttnBwdSm80INS1_25CollectiveMainloopBwdSm80ILi2ELi2EN4cute5tupleIJNS5_1CILi64EEENS7_ILi128EEES8_EEENS_10bfloat16_tEfNS_4arch4Sm80ELb0ELb0ELb1ELb0ELb0ELb0ELb0ELb0ELi2ELi2ELi4ELi2ELb1EEENS1_24CollectiveEpilogueBwdGQAISA_fSD_Li256ELb0ELb0EEENS1_19SingleTileSchedulerILb0ELb0ELb0ELi128EEEEEEEEEvNT_6ParamsE --------------------------
	.section	.text._ZN7cutlass13device_kernelIN5flash19enable_sm80_to_sm89INS1_16FlashAttnBwdSm80INS1_25CollectiveMainloopBwdSm80ILi2ELi2EN4cute5tupleIJNS5_1CILi64EEENS7_ILi128EEES8_EEENS_10bfloat16_tEfNS_4arch4Sm80ELb0ELb0ELb1ELb0ELb0ELb0ELb0ELb0ELi2ELi2ELi4ELi2ELb1EEENS1_24CollectiveEpilogueBwdGQAISA_fSD_Li256ELb0ELb0EEENS1_19SingleTileSchedulerILb0ELb0ELb0ELi128EEEEEEEEEvNT_6ParamsE,"ax",@progbits
	.align	128
.text._ZN7cutlass13device_kernelIN5flash19enable_sm80_to_sm89INS1_16FlashAttnBwdSm80INS1_25CollectiveMainloopBwdSm80ILi2ELi2EN4cute5tupleIJNS5_1CILi64EEENS7_ILi128EEES8_EEENS_10bfloat16_tEfNS_4arch4Sm80ELb0ELb0ELb1ELb0ELb0ELb0ELb0ELb0ELi2ELi2ELi4ELi2ELb1EEENS1_24CollectiveEpilogueBwdGQAISA_fSD_Li256ELb0ELb0EEENS1_19SingleTileSchedulerILb0ELb0ELb0ELi128EEEEEEEEEvNT_6ParamsE:
        .type           _ZN7cutlass13device_kernelIN5flash19enable_sm80_to_sm89INS1_16FlashAttnBwdSm80INS1_25CollectiveMainloopBwdSm80ILi2ELi2EN4cute5tupleIJNS5_1CILi64EEENS7_ILi128EEES8_EEENS_10bfloat16_tEfNS_4arch4Sm80ELb0ELb0ELb1ELb0ELb0ELb0ELb0ELb0ELi2ELi2ELi4ELi2ELb1EEENS1_24CollectiveEpilogueBwdGQAISA_fSD_Li256ELb0ELb0EEENS1_19SingleTileSchedulerILb0ELb0ELb0ELi128EEEEEEEEEvNT_6ParamsE,@function
        .size           _ZN7cutlass13device_kernelIN5flash19enable_sm80_to_sm89INS1_16FlashAttnBwdSm80INS1_25CollectiveMainloopBwdSm80ILi2ELi2EN4cute5tupleIJNS5_1CILi64EEENS7_ILi128EEES8_EEENS_10bfloat16_tEfNS_4arch4Sm80ELb0ELb0ELb1ELb0ELb0ELb0ELb0ELb0ELi2ELi2ELi4ELi2ELb1EEENS1_24CollectiveEpilogueBwdGQAISA_fSD_Li256ELb0ELb0EEENS1_19SingleTileSchedulerILb0ELb0ELb0ELi128EEEEEEEEEvNT_6ParamsE,(.L_x_94 - _ZN7cutlass13device_kernelIN5flash19enable_sm80_to_sm89INS1_16FlashAttnBwdSm80INS1_25CollectiveMainloopBwdSm80ILi2ELi2EN4cute5tupleIJNS5_1CILi64EEENS7_ILi128EEES8_EEENS_10bfloat16_tEfNS_4arch4Sm80ELb0ELb0ELb1ELb0ELb0ELb0ELb0ELb0ELi2ELi2ELi4ELi2ELb1EEENS1_24CollectiveEpilogueBwdGQAISA_fSD_Li256ELb0ELb0EEENS1_19SingleTileSchedulerILb0ELb0ELb0ELi128EEEEEEEEEvNT_6ParamsE)
        .other          _ZN7cutlass13device_kernelIN5flash19enable_sm80_to_sm89INS1_16FlashAttnBwdSm80INS1_25CollectiveMainloopBwdSm80ILi2ELi2EN4cute5tupleIJNS5_1CILi64EEENS7_ILi128EEES8_EEENS_10bfloat16_tEfNS_4arch4Sm80ELb0ELb0ELb1ELb0ELb0ELb0ELb0ELb0ELi2ELi2ELi4ELi2ELb1EEENS1_24CollectiveEpilogueBwdGQAISA_fSD_Li256ELb0ELb0EEENS1_19SingleTileSchedulerILb0ELb0ELb0ELi128EEEEEEEEEvNT_6ParamsE,@"STO_CUDA_ENTRY STV_DEFAULT"
_ZN7cutlass13device_kernelIN5flash19enable_sm80_to_sm89INS1_16FlashAttnBwdSm80INS1_25CollectiveMainloopBwdSm80ILi2ELi2EN4cute5tupleIJNS5_1CILi64EEENS7_ILi128EEES8_EEENS_10bfloat16_tEfNS_4arch4Sm80ELb0ELb0ELb1ELb0ELb0ELb0ELb0ELb0ELi2ELi2ELi4ELi2ELb1EEENS1_24CollectiveEpilogueBwdGQAISA_fSD_Li256ELb0ELb0EEENS1_19SingleTileSchedulerILb0ELb0ELb0ELi128EEEEEEEEEvNT_6ParamsE:
[----:B------:R-:W-:Y:S01]  /*0000*/  LDC R1, c[0x0][0x37c] ;  /* 0x0000df00ff017b82 */ /* 0x000fe20000000800 */
[----:B------:R-:W-:Y:S05]  /*0010*/  EXIT ;  /* 0x000000000000794d */ /* 0x000fea0003800000 */
.L_x_2:
        /* <DEDUP_REMOVED lines=14> */
.L_x_94:


//--------------------- .text._ZN7cutlass13device_kernelIN5flash19enable_sm80_to_sm89INS1_16FlashAttnBwdSm80INS1_25CollectiveMainloopBwdSm80ILi2ELi2EN4cute5tupleIJNS5_1CILi64EEENS7_ILi128EEES8_EEENS_10bfloat16_tEfNS_4arch4Sm80ELb0ELb0ELb1ELb0ELb1ELb0ELb0ELb0ELi2ELi2ELi4ELi2ELb1EEENS1_24CollectiveEpilogueBwdGQAISA_fSD_Li256ELb0ELb1EEENS1_19SingleTileSchedulerILb0ELb0ELb0ELi128EEEEEEEEEvNT_6ParamsE --------------------------
	.section	.text._ZN7cutlass13device_kernelIN5flash19enable_sm80_to_sm89INS1_16FlashAttnBwdSm80INS1_25CollectiveMainloopBwdSm80ILi2ELi2EN4cute5tupleIJNS5_1CILi64EEENS7_ILi128EEES8_EEENS_10bfloat16_tEfNS_4arch4Sm80ELb0ELb0ELb1ELb0ELb1ELb0ELb0ELb0ELi2ELi2ELi4ELi2ELb1EEENS1_24CollectiveEpilogueBwdGQAISA_fSD_Li256ELb0ELb1EEENS1_19SingleTileSchedulerILb0ELb0ELb0ELi128EEEEEEEEEvNT_6ParamsE,"ax",@progbits
	.align	128
.text._ZN7cutlass13device_kernelIN5flash19enable_sm80_to_sm89INS1_16FlashAttnBwdSm80INS1_25CollectiveMainloopBwdSm80ILi2ELi2EN4cute5tupleIJNS5_1CILi64EEENS7_ILi128EEES8_EEENS_10bfloat16_tEfNS_4arch4Sm80ELb0ELb0ELb1ELb0ELb1ELb0ELb0ELb0ELi2ELi2ELi4ELi2ELb1EEENS1_24CollectiveEpilogueBwdGQAISA_fSD_Li256ELb0ELb1EEENS1_19SingleTileSchedulerILb0ELb0ELb0ELi128EEEEEEEEEvNT_6ParamsE:
        .type           _ZN7cutlass13device_kernelIN5flash19enable_sm80_to_sm89INS1_16FlashAttnBwdSm80INS1_25CollectiveMainloopBwdSm80ILi2ELi2EN4cute5tupleIJNS5_1CILi64EEENS7_ILi128EEES8_EEENS_10bfloat16_tEfNS_4arch4Sm80ELb0ELb0ELb1ELb0ELb1ELb0ELb0ELb0ELi2ELi2ELi4ELi2ELb1EEENS1_24CollectiveEpilogueBwdGQAISA_fSD_Li256ELb0ELb1EEENS1_19SingleTileSchedulerILb0ELb0ELb0ELi128EEEEEEEEEvNT_6ParamsE,@function
        .size           _ZN7cutlass13device_kernelIN5flash19enable_sm80_to_sm89INS1_16FlashAttnBwdSm80INS1_25CollectiveMainloopBwdSm80ILi2ELi2EN4cute5tupleIJNS5_1CILi64EEENS7_ILi128EEES8_EEENS_10bfloat16_tEfNS_4arch4Sm80ELb0ELb0ELb1ELb0ELb1ELb0ELb0ELb0ELi2ELi2ELi4ELi2ELb1EEENS1_24CollectiveEpilogueBwdGQAISA_fSD_Li256ELb0ELb1EEENS1_19SingleTileSchedulerILb0ELb0ELb0ELi128EEEEEEEEEvNT_6ParamsE,(.L_x_95 - _ZN7cutlass13device_kernelIN5flash19enable_sm80_to_sm89INS1_16FlashAttnBwdSm80INS1_25CollectiveMainloopBwdSm80ILi2ELi2EN4cute5tupleIJNS5_1CILi64EEENS7_ILi128EEES8_EEENS_10bfloat16_tEfNS_4arch4Sm80ELb0ELb0ELb1ELb0ELb1ELb0ELb0ELb0ELi2ELi2ELi4ELi2ELb1EEENS1_24CollectiveEpilogueBwdGQAISA_fSD_Li256ELb0ELb1EEENS1_19SingleTileSchedulerILb0ELb0ELb0ELi128EEEEEEEEEvNT_6ParamsE)
        .other          _ZN7cutlass13device_kernelIN5flash19enable_sm80_to_sm89INS1_16FlashAttnBwdSm80INS1_25CollectiveMainloopBwdSm80ILi2ELi2EN4cute5tupleIJNS5_1CILi64EEENS7_ILi128EEES8_EEENS_10bfloat16_tEfNS_4arch4Sm80ELb0ELb0ELb1ELb0ELb1ELb0ELb0ELb0ELi2ELi2ELi4ELi2ELb1EEENS1_24CollectiveEpilogueBwdGQAISA_fSD_Li256ELb0ELb1EEENS1_19SingleTileSchedulerILb0ELb0ELb0ELi128EEEEEEEEEvNT_6ParamsE,@"STO_CUDA_ENTRY STV_DEFAULT"
_ZN7cutlass13device_kernelIN5flash19enable_sm80_to_sm89INS1_16FlashAttnBwdSm80INS1_25CollectiveMainloopBwdSm80ILi2ELi2EN4cute5tupleIJNS5_1CILi64EEENS7_ILi128EEES8_EEENS_10bfloat16_tEfNS_4arch4Sm80ELb0ELb0ELb1ELb0ELb1ELb0ELb0ELb0ELi2ELi2ELi4ELi2ELb1EEENS1_24CollectiveEpilogueBwdGQAISA_fSD_Li256ELb0ELb1EEENS1_19SingleTileSchedulerILb0ELb0ELb0ELi128EEEEEEEEEvNT_6ParamsE:
[----:B------:R-:W-:Y:S01]  /*0000*/  LDC R1, c[0x0][0x37c] ;  /* 0x0000df00ff017b82 */ /* 0x000fe20000000800 */
[----:B------:R-:W-:Y:S05]  /*0010*/  EXIT ;  /* 0x000000000000794d */ /* 0x000fea0003800000 */
.L_x_3:
        /* <DEDUP_REMOVED lines=14> */
.L_x_95:


//--------------------- .text._ZN7cutlass13device_kernelIN5flash19enable_sm80_to_sm89INS1_16FlashAttnBwdSm80INS1_25CollectiveMainloopBwdSm80ILi2ELi2EN4cute5tupleIJNS5_1CILi64EEENS7_ILi128EEES8_EEENS_10bfloat16_tEfNS_4arch4Sm80ELb0ELb0ELb1ELb1ELb0ELb0ELb0ELb0ELi2ELi2ELi4ELi2ELb1EEENS1_21CollectiveEpilogueBwdISA_SB_SD_Li256ELb1ELb0ELi2EEENS1_19SingleTileSchedulerILb1ELb0ELb0ELi128EEEEEEEEEvNT_6ParamsE --------------------------
	.section	.text._ZN7cutlass13device_kernelIN5flash19enable_sm80_to_sm89INS1_16FlashAttnBwdSm80INS1_25CollectiveMainloopBwdSm80ILi2ELi2EN4cute5tupleIJNS5_1CILi64EEENS7_ILi128EEES8_EEENS_10bfloat16_tEfNS_4arch4Sm80ELb0ELb0ELb1ELb1ELb0ELb0ELb0ELb0ELi2ELi2ELi4ELi2ELb1EEENS1_21CollectiveEpilogueBwdISA_SB_SD_Li256ELb1ELb0ELi2EEENS1_19SingleTileSchedulerILb1ELb0ELb0ELi128EEEEEEEEEvNT_6ParamsE,"ax",@progbits
	.align	128
.text._ZN7cutlass13device_kernelIN5flash19enable_sm80_to_sm89INS1_16FlashAttnBwdSm80INS1_25CollectiveMainloopBwdSm80ILi2ELi2EN4cute5tupleIJNS5_1CILi64EEENS7_ILi128EEES8_EEENS_10bfloat16_tEfNS_4arch4Sm80ELb0ELb0ELb1ELb1ELb0ELb0ELb0ELb0ELi2ELi2ELi4ELi2ELb1EEENS1_21CollectiveEpilogueBwdISA_SB_SD_Li256ELb1ELb0ELi2EEENS1_19SingleTileSchedulerILb1ELb0ELb0ELi128EEEEEEEEEvNT_6ParamsE:
        .type           _ZN7cutlass13device_kernelIN5flash19enable_sm80_to_sm89INS1_16FlashAttnBwdSm80INS1_25CollectiveMainloopBwdSm80ILi2ELi2EN4cute5tupleIJNS5_1CILi64EEENS7_ILi128EEES8_EEENS_10bfloat16_tEfNS_4arch4Sm80ELb0ELb0ELb1ELb1ELb0ELb0ELb0ELb0ELi2ELi2ELi4ELi2ELb1EEENS1_21CollectiveEpilogueBwdISA_SB_SD_Li256ELb1ELb0ELi2EEENS1_19SingleTileSchedulerILb1ELb0ELb0ELi128EEEEEEEEEvNT_6ParamsE,@function
        .size           _ZN7cutlass13device_kernelIN5flash19enable_sm80_to_sm89INS1_16FlashAttnBwdSm80INS1_25CollectiveMainloopBwdSm80ILi2ELi2EN4cute5tupleIJNS5_1CILi64EEENS7_ILi128EEES8_EEENS_10bfloat16_tEfNS_4arch4Sm80ELb0ELb0ELb1ELb1ELb0ELb0ELb0ELb0ELi2ELi2ELi4ELi2ELb1EEENS1_21CollectiveEpilogueBwdISA_SB_SD_Li256ELb1ELb0ELi2EEENS1_19SingleTileSchedulerILb1ELb0ELb0ELi128EEEEEEEEEvNT_6ParamsE,(.L_x_96 - _ZN7cutlass13device_kernelIN5flash19enable_sm80_to_sm89INS1_16FlashAttnBwdSm80INS1_25CollectiveMainloopBwdSm80ILi2ELi2EN4cute5tupleIJNS5_1CILi64EEENS7_ILi128EEES8_EEENS_10bfloat16_tEfNS_4arch4Sm80ELb0ELb0ELb1ELb1ELb0ELb0ELb0ELb0ELi2ELi2ELi4ELi2ELb1EEENS1_21CollectiveEpilogueBwdISA_SB_SD_Li256ELb1ELb0ELi2EEENS1_19SingleTileSchedulerILb1ELb0ELb0ELi128EEEEEEEEEvNT_6ParamsE)
        .other          _ZN7cutlass13device_kernelIN5flash19enable_sm80_to_sm89INS1_16FlashAttnBwdSm80INS1_25CollectiveMainloopBwdSm80ILi2ELi2EN4cute5tupleIJNS5_1CILi64EEENS7_ILi128EEES8_EEENS_10bfloat16_tEfNS_4arch4Sm80ELb0ELb0ELb1ELb1ELb0ELb0ELb0ELb0ELi2ELi2ELi4ELi2ELb1EEENS1_21CollectiveEpilogueBwdISA_SB_SD_Li256ELb1ELb0ELi2EEENS1_19SingleTileSchedulerILb1ELb0ELb0ELi128EEEEEEEEEvNT_6ParamsE,@"STO_CUDA_ENTRY STV_DEFAULT"
_ZN7cutlass13device_kernelIN5flash19enable_sm80_to_sm89INS1_16FlashAttnBwdSm80INS1_25CollectiveMainloopBwdSm80ILi2ELi2EN4cute5tupleIJNS5_1CILi64EEENS7_ILi128EEES8_EEENS_10bfloat16_tEfNS_4arch4Sm80ELb0ELb0ELb1ELb1ELb0ELb0ELb0ELb0ELi2ELi2ELi4ELi2ELb1EEENS1_21CollectiveEpilogueBwdISA_SB_SD_Li256ELb1ELb0ELi2EEENS1_19SingleTileSchedulerILb1ELb0ELb0ELi128EEEEEEEEEvNT_6ParamsE:
[----:B------:R-:W-:Y:S01]  /*0000*/  LDC R1, c[0x0][0x37c] ;  /* 0x0000df00ff017b82 */ /* 0x000fe20000000800 */
[----:B------:R-:W-:Y:S05]  /*0010*/  EXIT ;  /* 0x000000000000794d */ /* 0x000fea0003800000 */
.L_x_4:
        /* <DEDUP_REMOVED lines=14> */
.L_x_96:


//--------------------- .text._ZN7cutlass13device_kernelIN5flash19enable_sm80_to_sm89INS1_16FlashAttnBwdSm80INS1_25CollectiveMainloopBwdSm80ILi2ELi2EN4cute5tupleIJNS5_1CILi64EEENS7_ILi128EEES8_EEENS_10bfloat16_tEfNS_4arch4Sm80ELb0ELb0ELb1ELb1ELb1ELb0ELb0ELb0ELi2ELi2ELi4ELi2ELb1EEENS1_21CollectiveEpilogueBwdISA_SB_SD_Li256ELb1ELb0ELi2EEENS1_19SingleTileSchedulerILb1ELb0ELb0ELi128EEEEEEEEEvNT_6ParamsE --------------------------
	.section	.text._ZN7cutlass13device_kernelIN5flash19enable_sm80_to_sm89INS1_16FlashAttnBwdSm80INS1_25CollectiveMainloopBwdSm80ILi2ELi2EN4cute5tupleIJNS5_1CILi64EEENS7_ILi128EEES8_EEENS_10bfloat16_tEfNS_4arch4Sm80ELb0ELb0ELb1ELb1ELb1ELb0ELb0ELb0ELi2ELi2ELi4ELi2ELb1EEENS1_21CollectiveEpilogueBwdISA_SB_SD_Li256ELb1ELb0ELi2EEENS1_19SingleTileSchedulerILb1ELb0ELb0ELi128EEEEEEEEEvNT_6ParamsE,"ax",@progbits
	.align	128
.text._ZN7cutlass13device_kernelIN5flash19enable_sm80_to_sm89INS1_16FlashAttnBwdSm80INS1_25CollectiveMainloopBwdSm80ILi2ELi2EN4cute5tupleIJNS5_1CILi64EEENS7_ILi128EEES8_EEENS_10bfloat16_tEfNS_4arch4Sm80ELb0ELb0ELb1ELb1ELb1ELb0ELb0ELb0ELi2ELi2ELi4ELi2ELb1EEENS1_21CollectiveEpilogueBwdISA_SB_SD_Li256ELb1ELb0ELi2EEENS1_19SingleTileSchedulerILb1ELb0ELb0ELi128EEEEEEEEEvNT_6ParamsE:
        .type           _ZN7cutlass13device_kernelIN5flash19enable_sm80_to_sm89INS1_16FlashAttnBwdSm80INS1_25CollectiveMainloopBwdSm80ILi2ELi2EN4cute5tupleIJNS5_1CILi64EEENS7_ILi128EEES8_EEENS_10bfloat16_tEfNS_4arch4Sm80ELb0ELb0ELb1ELb1ELb1ELb0ELb0ELb0ELi2ELi2ELi4ELi2ELb1EEENS1_21CollectiveEpilogueBwdISA_SB_SD_Li256ELb1ELb0ELi2EEENS1_19SingleTileSchedulerILb1ELb0ELb0ELi128EEEEEEEEEvNT_6ParamsE,@function
        .size           _ZN7cutlass13device_kernelIN5flash19enable_sm80_to_sm89INS1_16FlashAttnBwdSm80INS1_25CollectiveMainloopBwdSm80ILi2ELi2EN4cute5tupleIJNS5_1CILi64EEENS7_ILi128EEES8_EEENS_10bfloat16_tEfNS_4arch4Sm80ELb0ELb0ELb1ELb1ELb1ELb0ELb0ELb0ELi2ELi2ELi4ELi2ELb1EEENS1_21CollectiveEpilogueBwdISA_SB_SD_Li256ELb1ELb0ELi2EEENS1_19SingleTileSchedulerILb1ELb0ELb0ELi128EEEEEEEEEvNT_6ParamsE,(.L_x_97 - _ZN7cutlass13device_kernelIN5flash19enable_sm80_to_sm89INS1_16FlashAttnBwdSm80INS1_25CollectiveMainloopBwdSm80ILi2ELi2EN4cute5tupleIJNS5_1CILi64EEENS7_ILi128EEES8_EEENS_10bfloat16_tEfNS_4arch4Sm80ELb0ELb0ELb1ELb1ELb1ELb0ELb0ELb0ELi2ELi2ELi4ELi2ELb1EEENS1_21CollectiveEpilogueBwdISA_SB_SD_Li256ELb1ELb0ELi2EEENS1_19SingleTileSchedulerILb1ELb0ELb0ELi128EEEEEEEEEvNT_6ParamsE)
        .other          _ZN7cutlass13device_kernelIN5flash19enable_sm80_to_sm89INS1_16FlashAttnBwdSm80INS1_25CollectiveMainloopBwdSm80ILi2ELi2EN4cute5tupleIJNS5_1CILi64EEENS7_ILi128EEES8_EEENS_10bfloat16_tEfNS_4arch4Sm80ELb0ELb0ELb1ELb1ELb1ELb0ELb0ELb0ELi2ELi2ELi4ELi2ELb1EEENS1_21CollectiveEpilogueBwdISA_SB_SD_Li256ELb1ELb0ELi2EEENS1_19SingleTileSchedulerILb1ELb0ELb0ELi128EEEEEEEEEvNT_6ParamsE,@"STO_CUDA_ENTRY STV_DEFAULT"
_ZN7cutlass13device_kernelIN5flash19enable_sm80_to_sm89INS1_16FlashAttnBwdSm80INS1_25CollectiveMainloopBwdSm80ILi2ELi2EN4cute5tupleIJNS5_1CILi64EEENS7_ILi128EEES8_EEENS_10bfloat16_tEfNS_4arch4Sm80ELb0ELb0ELb1ELb1ELb1ELb0ELb0ELb0ELi2ELi2ELi4ELi2ELb1EEENS1_21CollectiveEpilogueBwdISA_SB_SD_Li256ELb1ELb0ELi2EEENS1_19SingleTileSchedulerILb1ELb0ELb0ELi128EEEEEEEEEvNT_6ParamsE:
[----:B------:R-:W-:Y:S01]  /*0000*/  LDC R1, c[0x0][0x37c] ;  /* 0x0000df00ff017b82 */ /* 0x000fe20000000800 */
[----:B------:R-:W-:Y:S05]  /*0010*/  EXIT ;  /* 0x000000000000794d */ /* 0x000fea0003800000 */
.L_x_5:
        /* <DEDUP_REMOVED lines=14> */
.L_x_97:


//--------------------- .text._ZN7cutlass13device_kernelIN5flash19enable_sm80_to_sm89INS1_16FlashAttnBwdSm80INS1_25CollectiveMainloopBwdSm80ILi2ELi2EN4cute5tupleIJNS5_1CILi64EEENS7_ILi128EEES8_EEENS_10bfloat16_tEfNS_4arch4Sm80ELb0ELb0ELb1ELb1ELb0ELb0ELb0ELb0ELi2ELi2ELi4ELi2ELb1EEENS1_24CollectiveEpilogueBwdGQAISA_fSD_Li256ELb1ELb0EEENS1_19SingleTileSchedulerILb1ELb0ELb0ELi128EEEEEEEEEvNT_6ParamsE --------------------------
	.section	.text._ZN7cutlass13device_kernelIN5flash19enable_sm80_to_sm89INS1_16FlashAttnBwdSm80INS1_25CollectiveMainloopBwdSm80ILi2ELi2EN4cute5tupleIJNS5_1CILi64EEENS7_ILi128EEES8_EEENS_10bfloat16_tEfNS_4arch4Sm80ELb0ELb0ELb1ELb1ELb0ELb0ELb0ELb0ELi2ELi2ELi4ELi2ELb1EEENS1_24CollectiveEpilogueBwdGQAISA_fSD_Li256ELb1ELb0EEENS1_19SingleTileSchedulerILb1ELb0ELb0ELi128EEEEEEEEEvNT_6ParamsE,"ax",@progbits
	.align	128
.text._ZN7cutlass13device_kernelIN5flash19enable_sm80_to_sm89INS1_16FlashAttnBwdSm80INS1_25CollectiveMainloopBwdSm80ILi2ELi2EN4cute5tupleIJNS5_1CILi64EEENS7_ILi128EEES8_EEENS_10bfloat16_tEfNS_4arch4Sm80ELb0ELb0ELb1ELb1ELb0ELb0ELb0ELb0ELi2ELi2ELi4ELi2ELb1EEENS1_24CollectiveEpilogueBwdGQAISA_fSD_Li256ELb1ELb0EEENS1_19SingleTileSchedulerILb1ELb0ELb0ELi128EEEEEEEEEvNT_6ParamsE:
        .type           _ZN7cutlass13device_kernelIN5flash19enable_sm80_to_sm89INS1_16FlashAttnBwdSm80INS1_25CollectiveMainloopBwdSm80ILi2ELi2EN4cute5tupleIJNS5_1CILi64EEENS7_ILi128EEES8_EEENS_10bfloat16_tEfNS_4arch4Sm80ELb0ELb0ELb1ELb1ELb0ELb0ELb0ELb0ELi2ELi2ELi4ELi2ELb1EEENS1_24CollectiveEpilogueBwdGQAISA_fSD_Li256ELb1ELb0EEENS1_19SingleTileSchedulerILb1ELb0ELb0ELi128EEEEEEEEEvNT_6ParamsE,@function
        .size           _ZN7cutlass13device_kernelIN5flash19enable_sm80_to_sm89INS1_16FlashAttnBwdSm80INS1_25CollectiveMainloopBwdSm80ILi2ELi2EN4cute5tupleIJNS5_1CILi64EEENS7_ILi128EEES8_EEENS_10bfloat16_tEfNS_4arch4Sm80ELb0ELb0ELb1ELb1ELb0ELb0ELb0ELb0ELi2ELi2ELi4ELi2ELb1EEENS1_24CollectiveEpilogueBwdGQAISA_fSD_Li256ELb1ELb0EEENS1_19SingleTileSchedulerILb1ELb0ELb0ELi128EEEEEEEEEvNT_6ParamsE,(.L_x_98 - _ZN7cutlass13device_kernelIN5flash19enable_sm80_to_sm89INS1_16FlashAttnBwdSm80INS1_25CollectiveMainloopBwdSm80ILi2ELi2EN4cute5tupleIJNS5_1CILi64EEENS7_ILi128EEES8_EEENS_10bfloat16_tEfNS_4arch4Sm80ELb0ELb0ELb1ELb1ELb0ELb0ELb0ELb0ELi2ELi2ELi4ELi2ELb1EEENS1_24CollectiveEpilogueBwdGQAISA_fSD_Li256ELb1ELb0EEENS1_19SingleTileSchedulerILb1ELb0ELb0ELi128EEEEEEEEEvNT_6ParamsE)
        .other          _ZN7cutlass13device_kernelIN5flash19enable_sm80_to_sm89INS1_16FlashAttnBwdSm80INS1_25CollectiveMainloopBwdSm80ILi2ELi2EN4cute5tupleIJNS5_1CILi64EEENS7_ILi128EEES8_EEENS_10bfloat16_tEfNS_4arch4Sm80ELb0ELb0ELb1ELb1ELb0ELb0ELb0ELb0ELi2ELi2ELi4ELi2ELb1EEENS1_24CollectiveEpilogueBwdGQAISA_fSD_Li256ELb1ELb0EEENS1_19SingleTileSchedulerILb1ELb0ELb0ELi128EEEEEEEEEvNT_6ParamsE,@"STO_CUDA_ENTRY STV_DEFAULT"
_ZN7cutlass13device_kernelIN5flash19enable_sm80_to_sm89INS1_16FlashAttnBwdSm80INS1_25CollectiveMainloopBwdSm80ILi2ELi2EN4cute5tupleIJNS5_1CILi64EEENS7_ILi128EEES8_EEENS_10bfloat16_tEfNS_4arch4Sm80ELb0ELb0ELb1ELb1ELb0ELb0ELb0ELb0ELi2ELi2ELi4ELi2ELb1EEENS1_24CollectiveEpilogueBwdGQAISA_fSD_Li256ELb1ELb0EEENS1_19SingleTileSchedulerILb1ELb0ELb0ELi128EEEEEEEEEvNT_6ParamsE:
[----:B------:R-:W-:Y:S01]  /*0000*/  LDC R1, c[0x0][0x37c] ;  /* 0x0000df00ff017b82 */ /* 0x000fe20000000800 */
[----:B------:R-:W-:Y:S05]  /*0010*/  EXIT ;  /* 0x000000000000794d */ /* 0x000fea0003800000 */
.L_x_6:
        /* <DEDUP_REMOVED lines=14> */
.L_x_98:


//--------------------- .text._ZN7cutlass13device_kernelIN5flash19enable_sm80_to_sm89INS1_16FlashAttnBwdSm80INS1_25CollectiveMainloopBwdSm80ILi2ELi2EN4cute5tupleIJNS5_1CILi64EEENS7_ILi128EEES8_EEENS_10bfloat16_tEfNS_4arch4Sm80ELb0ELb0ELb1ELb1ELb1ELb0ELb0ELb0ELi2ELi2ELi4ELi2ELb1EEENS1_24CollectiveEpilogueBwdGQAISA_fSD_Li256ELb1ELb1EEENS1_19SingleTileSchedulerILb1ELb0ELb0ELi128EEEEEEEEEvNT_6ParamsE --------------------------
	.section	.text._ZN7cutlass13device_kernelIN5flash19enable_sm80_to_sm89INS1_16FlashAttnBwdSm80INS1_25CollectiveMainloopBwdSm80ILi2ELi2EN4cute5tupleIJNS5_1CILi64EEENS7_ILi128EEES8_EEENS_10bfloat16_tEfNS_4arch4Sm80ELb0ELb0ELb1ELb1ELb1ELb0ELb0ELb0ELi2ELi2ELi4ELi2ELb1EEENS1_24CollectiveEpilogueBwdGQAISA_fSD_Li256ELb1ELb1EEENS1_19SingleTileSchedulerILb1ELb0ELb0ELi128EEEEEEEEEvNT_6ParamsE,"ax",@progbits
	.align	128
.text._ZN7cutlass13device_kernelIN5flash19enable_sm80_to_sm89INS1_16FlashAttnBwdSm80INS1_25CollectiveMainloopBwdSm80ILi2ELi2EN4cute5tupleIJNS5_1CILi64EEENS7_ILi128EEES8_EEENS_10bfloat16_tEfNS_4arch4Sm80ELb0ELb0ELb1ELb1ELb1ELb0ELb0ELb0ELi2ELi2ELi4ELi2ELb1EEENS1_24CollectiveEpilogueBwdGQAISA_fSD_Li256ELb1ELb1EEENS1_19SingleTileSchedulerILb1ELb0ELb0ELi128EEEEEEEEEvNT_6ParamsE:
        .type           _ZN7cutlass13device_kernelIN5flash19enable_sm80_to_sm89INS1_16FlashAttnBwdSm80INS1_25CollectiveMainloopBwdSm80ILi2ELi2EN4cute5tupleIJNS5_1CILi64EEENS7_ILi128EEES8_EEENS_10bfloat16_tEfNS_4arch4Sm80ELb0ELb0ELb1ELb1ELb1ELb0ELb0ELb0ELi2ELi2ELi4ELi2ELb1EEENS1_24CollectiveEpilogueBwdGQAISA_fSD_Li256ELb1ELb1EEENS1_19SingleTileSchedulerILb1ELb0ELb0ELi128EEEEEEEEEvNT_6ParamsE,@function
        .size           _ZN7cutlass13device_kernelIN5flash19enable_sm80_to_sm89INS1_16FlashAttnBwdSm80INS1_25CollectiveMainloopBwdSm80ILi2ELi2EN4cute5tupleIJNS5_1CILi64EEENS7_ILi128EEES8_EEENS_10bfloat16_tEfNS_4arch4Sm80ELb0ELb0ELb1ELb1ELb1ELb0ELb0ELb0ELi2ELi2ELi4ELi2ELb1EEENS1_24CollectiveEpilogueBwdGQAISA_fSD_Li256ELb1ELb1EEENS1_19SingleTileSchedulerILb1ELb0ELb0ELi128EEEEEEEEEvNT_6ParamsE,(.L_x_99 - _ZN7cutlass13device_kernelIN5flash19enable_sm80_to_sm89INS1_16FlashAttnBwdSm80INS1_25CollectiveMainloopBwdSm80ILi2ELi2EN4cute5tupleIJNS5_1CILi64EEENS7_ILi128EEES8_EEENS_10bfloat16_tEfNS_4arch4Sm80ELb0ELb0ELb1ELb1ELb1ELb0ELb0ELb0ELi2ELi2ELi4ELi2ELb1EEENS1_24CollectiveEpilogueBwdGQAISA_fSD_Li256ELb1ELb1EEENS1_19SingleTileSchedulerILb1ELb0ELb0ELi128EEEEEEEEEvNT_6ParamsE)
        .other          _ZN7cutlass13device_kernelIN5flash19enable_sm80_to_sm89INS1_16FlashAttnBwdSm80INS1_25CollectiveMainloopBwdSm80ILi2ELi2EN4cute5tupleIJNS5_1CILi64EEENS7_ILi128EEES8_EEENS_10bfloat16_tEfNS_4arch4Sm80ELb0ELb0ELb1ELb1ELb1ELb0ELb0ELb0ELi2ELi2ELi4ELi2ELb1EEENS1_24CollectiveEpilogueBwdGQAISA_fSD_Li256ELb1ELb1EEENS1_19SingleTileSchedulerILb1ELb0ELb0ELi128EEEEEEEEEvNT_6ParamsE,@"STO_CUDA_ENTRY STV_DEFAULT"
_ZN7cutlass13device_kernelIN5flash19enable_sm80_to_sm89INS1_16FlashAttnBwdSm80INS1_25CollectiveMainloopBwdSm80ILi2ELi2EN4cute5tupleIJNS5_1CILi64EEENS7_ILi128EEES8_EEENS_10bfloat16_tEfNS_4arch4Sm80ELb0ELb0ELb1ELb1ELb1ELb0ELb0ELb0ELi2ELi2ELi4ELi2ELb1EEENS1_24CollectiveEpilogueBwdGQAISA_fSD_Li256ELb1ELb1EEENS1_19SingleTileSchedulerILb1ELb0ELb0ELi128EEEEEEEEEvNT_6ParamsE:
[----:B------:R-:W-:Y:S01]  /*0000*/  LDC R1, c[0x0][0x37c] ;  /* 0x0000df00ff017b82 */ /* 0x000fe20000000800 */
[----:B------:R-:W-:Y:S05]  /*0010*/  EXIT ;  /* 0x000000000000794d */ /* 0x000fea0003800000 */
.L_x_7:
        /* <DEDUP_REMOVED lines=14> */
.L_x_99:


//--------------------- .text._ZN7cutlass13device_kernelIN5flash19enable_sm80_to_sm89INS1_16FlashAttnBwdSm80INS1_25CollectiveMainloopBwdSm80ILi2ELi2EN4cute5tupleIJNS5_1CILi64EEENS7_ILi128EEES8_EEENS_10bfloat16_tEfNS_4arch4Sm80ELb0ELb1ELb1ELb0ELb0ELb0ELb0ELb0ELi2ELi2ELi4ELi2ELb1EEENS1_21CollectiveEpilogueBwdISA_SB_SD_Li256ELb0ELb0ELi2EEENS1_19SingleTileSchedulerILb0ELb0ELb0ELi128EEEEEEEEEvNT_6ParamsE --------------------------
	.section	.text._ZN7cutlass13device_kernelIN5flash19enable_sm80_to_sm89INS1_16FlashAttnBwdSm80INS1_25CollectiveMainloopBwdSm80ILi2ELi2EN4cute5tupleIJNS5_1CILi64EEENS7_ILi128EEES8_EEENS_10bfloat16_tEfNS_4arch4Sm80ELb0ELb1ELb1ELb0ELb0ELb0ELb0ELb0ELi2ELi2ELi4ELi2ELb1EEENS1_21CollectiveEpilogueBwdISA_SB_SD_Li256ELb0ELb0ELi2EEENS1_19SingleTileSchedulerILb0ELb0ELb0ELi128EEEEEEEEEvNT_6ParamsE,"ax",@progbits
	.align	128
.text._ZN7cutlass13device_kernelIN5flash19enable_sm80_to_sm89INS1_16FlashAttnBwdSm80INS1_25CollectiveMainloopBwdSm80ILi2ELi2EN4cute5tupleIJNS5_1CILi64EEENS7_ILi128EEES8_EEENS_10bfloat16_tEfNS_4arch4Sm80ELb0ELb1ELb1ELb0ELb0ELb0ELb0ELb0ELi2ELi2ELi4ELi2ELb1EEENS1_21CollectiveEpilogueBwdISA_SB_SD_Li256ELb0ELb0ELi2EEENS1_19SingleTileSchedulerILb0ELb0ELb0ELi128EEEEEEEEEvNT_6ParamsE:
        .type           _ZN7cutlass13device_kernelIN5flash19enable_sm80_to_sm89INS1_16FlashAttnBwdSm80INS1_25CollectiveMainloopBwdSm80ILi2ELi2EN4cute5tupleIJNS5_1CILi64EEENS7_ILi128EEES8_EEENS_10bfloat16_tEfNS_4arch4Sm80ELb0ELb1ELb1ELb0ELb0ELb0ELb0ELb0ELi2ELi2ELi4ELi2ELb1EEENS1_21CollectiveEpilogueBwdISA_SB_SD_Li256ELb0ELb0ELi2EEENS1_19SingleTileSchedulerILb0ELb0ELb0ELi128EEEEEEEEEvNT_6ParamsE,@function
        .size           _ZN7cutlass13device_kernelIN5flash19enable_sm80_to_sm89INS1_16FlashAttnBwdSm80INS1_25CollectiveMainloopBwdSm80ILi2ELi2EN4cute5tupleIJNS5_1CILi64EEENS7_ILi128EEES8_EEENS_10bfloat16_tEfNS_4arch4Sm80ELb0ELb1ELb1ELb0ELb0ELb0ELb0ELb0ELi2ELi2ELi4ELi2ELb1EEENS1_21CollectiveEpilogueBwdISA_SB_SD_Li256ELb0ELb0ELi2EEENS1_19SingleTileSchedulerILb0ELb0ELb0ELi128EEEEEEEEEvNT_6ParamsE,(.L_x_100 - _ZN7cutlass13device_kernelIN5flash19enable_sm80_to_sm89INS1_16FlashAttnBwdSm80INS1_25CollectiveMainloopBwdSm80ILi2ELi2EN4cute5tupleIJNS5_1CILi64EEENS7_ILi128EEES8_EEENS_10bfloat16_tEfNS_4arch4Sm80ELb0ELb1ELb1ELb0ELb0ELb0ELb0ELb0ELi2ELi2ELi4ELi2ELb1EEENS1_21CollectiveEpilogueBwdISA_SB_SD_Li256ELb0ELb0ELi2EEENS1_19SingleTileSchedulerILb0ELb0ELb0ELi128EEEEEEEEEvNT_6ParamsE)
        .other          _ZN7cutlass13device_kernelIN5flash19enable_sm80_to_sm89INS1_16FlashAttnBwdSm80INS1_25CollectiveMainloopBwdSm80ILi2ELi2EN4cute5tupleIJNS5_1CILi64EEENS7_ILi128EEES8_EEENS_10bfloat16_tEfNS_4arch4Sm80ELb0ELb1ELb1ELb0ELb0ELb0ELb0ELb0ELi2ELi2ELi4ELi2ELb1EEENS1_21CollectiveEpilogueBwdISA_SB_SD_Li256ELb0ELb0ELi2EEENS1_19SingleTileSchedulerILb0ELb0ELb0ELi128EEEEEEEEEvNT_6ParamsE,@"STO_CUDA_ENTRY STV_DEFAULT"
_ZN7cutlass13device_kernelIN5flash19enable_sm80_to_sm89INS1_16FlashAttnBwdSm80INS1_25CollectiveMainloopBwdSm80ILi2ELi2EN4cute5tupleIJNS5_1CILi64EEENS7_ILi128EEES8_EEENS_10bfloat16_tEfNS_4arch4Sm80ELb0ELb1ELb1ELb0ELb0ELb0ELb0ELb0ELi2ELi2ELi4ELi2ELb1EEENS1_21CollectiveEpilogueBwdISA_SB_SD_Li256ELb0ELb0ELi2EEENS1_19SingleTileSchedulerILb0ELb0ELb0ELi128EEEEEEEEEvNT_6ParamsE:
[----:B------:R-:W-:Y:S01]  /*0000*/  LDC R1, c[0x0][0x37c] ;  /* 0x0000df00ff017b82 */ /* 0x000fe20000000800 */
[----:B------:R-:W-:Y:S05]  /*0010*/  EXIT ;  /* 0x000000000000794d */ /* 0x000fea0003800000 */
.L_x_8:
        /* <DEDUP_REMOVED lines=14> */
.L_x_100:


//--------------------- .text._ZN7cutlass13device_kernelIN5flash19enable_sm80_to_sm89INS1_16FlashAttnBwdSm80INS1_25CollectiveMainloopBwdSm80ILi2ELi2EN4cute5tupleIJNS5_1CILi64EEENS7_ILi128EEES8_EEENS_10bfloat16_tEfNS_4arch4Sm80ELb0ELb1ELb1ELb0ELb1ELb0ELb0ELb0ELi2ELi2ELi4ELi2ELb1EEENS1_21CollectiveEpilogueBwdISA_SB_SD_Li256ELb0ELb0ELi2EEENS1_19SingleTileSchedulerILb0ELb0ELb0ELi128EEEEEEEEEvNT_6ParamsE --------------------------
	.section	.text._ZN7cutlass13device_kernelIN5flash19enable_sm80_to_sm89INS1_16FlashAttnBwdSm80INS1_25CollectiveMainloopBwdSm80ILi2ELi2EN4cute5tupleIJNS5_1CILi64EEENS7_ILi128EEES8_EEENS_10bfloat16_tEfNS_4arch4Sm80ELb0ELb1ELb1ELb0ELb1ELb0ELb0ELb0ELi2ELi2ELi4ELi2ELb1EEENS1_21CollectiveEpilogueBwdISA_SB_SD_Li256ELb0ELb0ELi2EEENS1_19SingleTileSchedulerILb0ELb0ELb0ELi128EEEEEEEEEvNT_6ParamsE,"ax",@progbits
	.align	128
.text._ZN7cutlass13device_kernelIN5flash19enable_sm80_to_sm89INS1_16FlashAttnBwdSm80INS1_25CollectiveMainloopBwdSm80ILi2ELi2EN4cute5tupleIJNS5_1CILi64EEENS7_ILi128EEES8_EEENS_10bfloat16_tEfNS_4arch4Sm80ELb0ELb1ELb1ELb0ELb1ELb0ELb0ELb0ELi2ELi2ELi4ELi2ELb1EEENS1_21CollectiveEpilogueBwdISA_SB_SD_Li256ELb0ELb0ELi2EEENS1_19SingleTileSchedulerILb0ELb0ELb0ELi128EEEEEEEEEvNT_6ParamsE:
        .type           _ZN7cutlass13device_kernelIN5flash19enable_sm80_to_sm89INS1_16FlashAttnBwdSm80INS1_25CollectiveMainloopBwdSm80ILi2ELi2EN4cute5tupleIJNS5_1CILi64EEENS7_ILi128EEES8_EEENS_10bfloat16_tEfNS_4arch4Sm80ELb0ELb1ELb1ELb0ELb1ELb0ELb0ELb0ELi2ELi2ELi4ELi2ELb1EEENS1_21CollectiveEpilogueBwdISA_SB_SD_Li256ELb0ELb0ELi2EEENS1_19SingleTileSchedulerILb0ELb0ELb0ELi128EEEEEEEEEvNT_6ParamsE,@function
        .size           _ZN7cutlass13device_kernelIN5flash19enable_sm80_to_sm89INS1_16FlashAttnBwdSm80INS1_25CollectiveMainloopBwdSm80ILi2ELi2EN4cute5tupleIJNS5_1CILi64EEENS7_ILi128EEES8_EEENS_10bfloat16_tEfNS_4arch4Sm80ELb0ELb1ELb1ELb0ELb1ELb0ELb0ELb0ELi2ELi2ELi4ELi2ELb1EEENS1_21CollectiveEpilogueBwdISA_SB_SD_Li256ELb0ELb0ELi2EEENS1_19SingleTileSchedulerILb0ELb0ELb0ELi128EEEEEEEEEvNT_6ParamsE,(.L_x_101 - _ZN7cutlass13device_kernelIN5flash19enable_sm80_to_sm89INS1_16FlashAttnBwdSm80INS1_25CollectiveMainloopBwdSm80ILi2ELi2EN4cute5tupleIJNS5_1CILi64EEENS7_ILi128EEES8_EEENS_10bfloat16_tEfNS_4arch4Sm80ELb0ELb1ELb1ELb0ELb1ELb0ELb0ELb0ELi2ELi2ELi4ELi2ELb1EEENS1_21CollectiveEpilogueBwdISA_SB_SD_Li256ELb0ELb0ELi2EEENS1_19SingleTileSchedulerILb0ELb0ELb0ELi128EEEEEEEEEvNT_6ParamsE)
        .other          _ZN7cutlass13device_kernelIN5flash19enable_sm80_to_sm89INS1_16FlashAttnBwdSm80INS1_25CollectiveMainloopBwdSm80ILi2ELi2EN4cute5tupleIJNS5_1CILi64EEENS7_ILi128EEES8_EEENS_10bfloat16_tEfNS_4arch4Sm80ELb0ELb1ELb1ELb0ELb1ELb0ELb0ELb0ELi2ELi2ELi4ELi2ELb1EEENS1_21CollectiveEpilogueBwdISA_SB_SD_Li256ELb0ELb0ELi2EEENS1_19SingleTileSchedulerILb0ELb0ELb0ELi128EEEEEEEEEvNT_6ParamsE,@"STO_CUDA_ENTRY STV_DEFAULT"
_ZN7cutlass13device_kernelIN5flash19enable_sm80_to_sm89INS1_16FlashAttnBwdSm80INS1_25CollectiveMainloopBwdSm80ILi2ELi2EN4cute5tupleIJNS5_1CILi64EEENS7_ILi128EEES8_EEENS_10bfloat16_tEfNS_4arch4Sm80ELb0ELb1ELb1ELb0ELb1ELb0ELb0ELb0ELi2ELi2ELi4ELi2ELb1EEENS1_21CollectiveEpilogueBwdISA_SB_SD_Li256ELb0ELb0ELi2EEENS1_19SingleTileSchedulerILb0ELb0ELb0ELi128EEEEEEEEEvNT_6ParamsE:
[----:B------:R-:W-:Y:S01]  /*0000*/  LDC R1, c[0x0][0x37c] ;  /* 0x0000df00ff017b82 */ /* 0x000fe20000000800 */
[----:B------:R-:W-:Y:S05]  /*0010*/  EXIT ;  /* 0x000000000000794d */ /* 0x000fea0003800000 */
.L_x_9:
        /* <DEDUP_REMOVED lines=14> */
.L_x_101:


//--------------------- .text._ZN7cutlass13device_kernelIN5flash19enable_sm80_to_sm89INS1_16FlashAttnBwdSm80INS1_25CollectiveMainloopBwdSm80ILi2ELi2EN4cute5tupleIJNS5_1CILi64EEENS7_ILi128EEES8_EEENS_10bfloat16_tEfNS_4arch4Sm80ELb0ELb1ELb1ELb0ELb0ELb0ELb0ELb0ELi2ELi2ELi4ELi2ELb1EEENS1_24CollectiveEpilogueBwdGQAISA_fSD_Li256ELb0ELb0EEENS1_19SingleTileSchedulerILb0ELb0ELb0ELi128EEEEEEEEEvNT_6ParamsE --------------------------
	.section	.text._ZN7cutlass13device_kernelIN5flash19enable_sm80_to_sm89INS1_16FlashAttnBwdSm80INS1_25CollectiveMainloopBwdSm80ILi2ELi2EN4cute5tupleIJNS5_1CILi64EEENS7_ILi128EEES8_EEENS_10bfloat16_tEfNS_4arch4Sm80ELb0ELb1ELb1ELb0ELb0ELb0ELb0ELb0ELi2ELi2ELi4ELi2ELb1EEENS1_24CollectiveEpilogueBwdGQAISA_fSD_Li256ELb0ELb0EEENS1_19SingleTileSchedulerILb0ELb0ELb0ELi128EEEEEEEEEvNT_6ParamsE,"ax",@progbits
	.align	128
.text._ZN7cutlass13device_kernelIN5flash19enable_sm80_to_sm89INS1_16FlashAttnBwdSm80INS1_25CollectiveMainloopBwdSm80ILi2ELi2EN4cute5tupleIJNS5_1CILi64EEENS7_ILi128EEES8_EEENS_10bfloat16_tEfNS_4arch4Sm80ELb0ELb1ELb1ELb0ELb0ELb0ELb0ELb0ELi2ELi2ELi4ELi2ELb1EEENS1_24CollectiveEpilogueBwdGQAISA_fSD_Li256ELb0ELb0EEENS1_19SingleTileSchedulerILb0ELb0ELb0ELi128EEEEEEEEEvNT_6ParamsE:
        .type           _ZN7cutlass13device_kernelIN5flash19enable_sm80_to_sm89INS1_16FlashAttnBwdSm80INS1_25CollectiveMainloopBwdSm80ILi2ELi2EN4cute5tupleIJNS5_1CILi64EEENS7_ILi128EEES8_EEENS_10bfloat16_tEfNS_4arch4Sm80ELb0ELb1ELb1ELb0ELb0ELb0ELb0ELb0ELi2ELi2ELi4ELi2ELb1EEENS1_24CollectiveEpilogueBwdGQAISA_fSD_Li256ELb0ELb0EEENS1_19SingleTileSchedulerILb0ELb0ELb0ELi128EEEEEEEEEvNT_6ParamsE,@function
        .size           _ZN7cutlass13device_kernelIN5flash19enable_sm80_to_sm89INS1_16FlashAttnBwdSm80INS1_25CollectiveMainloopBwdSm80ILi2ELi2EN4cute5tupleIJNS5_1CILi64EEENS7_ILi128EEES8_EEENS_10bfloat16_tEfNS_4arch4Sm80ELb0ELb1ELb1ELb0ELb0ELb0ELb0ELb0ELi2ELi2ELi4ELi2ELb1EEENS1_24CollectiveEpilogueBwdGQAISA_fSD_Li256ELb0ELb0EEENS1_19SingleTileSchedulerILb0ELb0ELb0ELi128EEEEEEEEEvNT_6ParamsE,(.L_x_102 - _ZN7cutlass13device_kernelIN5flash19enable_sm80_to_sm89INS1_16FlashAttnBwdSm80INS1_25CollectiveMainloopBwdSm80ILi2ELi2EN4cute5tupleIJNS5_1CILi64EEENS7_ILi128EEES8_EEENS_10bfloat16_tEfNS_4arch4Sm80ELb0ELb1ELb1ELb0ELb0ELb0ELb0ELb0ELi2ELi2ELi4ELi2ELb1EEENS1_24CollectiveEpilogueBwdGQAISA_fSD_Li256ELb0ELb0EEENS1_19SingleTileSchedulerILb0ELb0ELb0ELi128EEEEEEEEEvNT_6ParamsE)
        .other          _ZN7cutlass13device_kernelIN5flash19enable_sm80_to_sm89INS1_16FlashAttnBwdSm80INS1_25CollectiveMainloopBwdSm80ILi2ELi2EN4cute5tupleIJNS5_1CILi64EEENS7_ILi128EEES8_EEENS_10bfloat16_tEfNS_4arch4Sm80ELb0ELb1ELb1ELb0ELb0ELb0ELb0ELb0ELi2ELi2ELi4ELi2ELb1EEENS1_24CollectiveEpilogueBwdGQAISA_fSD_Li256ELb0ELb0EEENS1_19SingleTileSchedulerILb0ELb0ELb0ELi128EEEEEEEEEvNT_6ParamsE,@"STO_CUDA_ENTRY STV_DEFAULT"
_ZN7cutlass13device_kernelIN5flash19enable_sm80_to_sm89INS1_16FlashAttnBwdSm80INS1_25CollectiveMainloopBwdSm80ILi2ELi2EN4cute5tupleIJNS5_1CILi64EEENS7_ILi128EEES8_EEENS_10bfloat16_tEfNS_4arch4Sm80ELb0ELb1ELb1ELb0ELb0ELb0ELb0ELb0ELi2ELi2ELi4ELi2ELb1EEENS1_24CollectiveEpilogueBwdGQAISA_fSD_Li256ELb0ELb0EEENS1_19SingleTileSchedulerILb0ELb0ELb0ELi128EEEEEEEEEvNT_6ParamsE:
[----:B------:R-:W-:Y:S01]  /*0000*/  LDC R1, c[0x0][0x37c] ;  /* 0x0000df00ff017b82 */ /* 0x000fe20000000800 */
[----:B------:R-:W-:Y:S05]  /*0010*/  EXIT ;  /* 0x000000000000794d */ /* 0x000fea0003800000 */
.L_x_10:
        /* <DEDUP_REMOVED lines=14> */
.L_x_102:


//--------------------- .text._ZN7cutlass13device_kernelIN5flash19enable_sm80_to_sm89INS1_16FlashAttnBwdSm80INS1_25CollectiveMainloopBwdSm80ILi2ELi2EN4cute5tupleIJNS5_1CILi64EEENS7_ILi128EEES8_EEENS_10bfloat16_tEfNS_4arch4Sm80ELb0ELb1ELb1ELb0ELb1ELb0ELb0ELb0ELi2ELi2ELi4ELi2ELb1EEENS1_24CollectiveEpilogueBwdGQAISA_fSD_Li256ELb0ELb1EEENS1_19SingleTileSchedulerILb0ELb0ELb0ELi128EEEEEEEEEvNT_6ParamsE --------------------------
	.section	.text._ZN7cutlass13device_kernelIN5flash19enable_sm80_to_sm89INS1_16FlashAttnBwdSm80INS1_25CollectiveMainloopBwdSm80ILi2ELi2EN4cute5tupleIJNS5_1CILi64EEENS7_ILi128EEES8_EEENS_10bfloat16_tEfNS_4arch4Sm80ELb0ELb1ELb1ELb0ELb1ELb0ELb0ELb0ELi2ELi2ELi4ELi2ELb1EEENS1_24CollectiveEpilogueBwdGQAISA_fSD_Li256ELb0ELb1EEENS1_19SingleTileSchedulerILb0ELb0ELb0ELi128EEEEEEEEEvNT_6ParamsE,"ax",@progbits
	.align	128
.text._ZN7cutlass13device_kernelIN5flash19enable_sm80_to_sm89INS1_16FlashAttnBwdSm80INS1_25CollectiveMainloopBwdSm80ILi2ELi2EN4cute5tupleIJNS5_1CILi64EEENS7_ILi128EEES8_EEENS_10bfloat16_tEfNS_4arch4Sm80ELb0ELb1ELb1ELb0ELb1ELb0ELb0ELb0ELi2ELi2ELi4ELi2ELb1EEENS1_24CollectiveEpilogueBwdGQAISA_fSD_Li256ELb0ELb1EEENS1_19SingleTileSchedulerILb0ELb0ELb0ELi128EEEEEEEEEvNT_6ParamsE:
        .type           _ZN7cutlass13device_kernelIN5flash19enable_sm80_to_sm89INS1_16FlashAttnBwdSm80INS1_25CollectiveMainloopBwdSm80ILi2ELi2EN4cute5tupleIJNS5_1CILi64EEENS7_ILi128EEES8_EEENS_10bfloat16_tEfNS_4arch4Sm80ELb0ELb1ELb1ELb0ELb1ELb0ELb0ELb0ELi2ELi2ELi4ELi2ELb1EEENS1_24CollectiveEpilogueBwdGQAISA_fSD_Li256ELb0ELb1EEENS1_19SingleTileSchedulerILb0ELb0ELb0ELi128EEEEEEEEEvNT_6ParamsE,@function
        .size           _ZN7cutlass13device_kernelIN5flash19enable_sm80_to_sm89INS1_16FlashAttnBwdSm80INS1_25CollectiveMainloopBwdSm80ILi2ELi2EN4cute5tupleIJNS5_1CILi64EEENS7_ILi128EEES8_EEENS_10bfloat16_tEfNS_4arch4Sm80ELb0ELb1ELb1ELb0ELb1ELb0ELb0ELb0ELi2ELi2ELi4ELi2ELb1EEENS1_24CollectiveEpilogueBwdGQAISA_fSD_Li256ELb0ELb1EEENS1_19SingleTileSchedulerILb0ELb0ELb0ELi128EEEEEEEEEvNT_6ParamsE,(.L_x_103 - _ZN7cutlass13device_kernelIN5flash19enable_sm80_to_sm89INS1_16FlashAttnBwdSm80INS1_25CollectiveMainloopBwdSm80ILi2ELi2EN4cute5tupleIJNS5_1CILi64EEENS7_ILi128EEES8_EEENS_10bfloat16_tEfNS_4arch4Sm80ELb0ELb1ELb1ELb0ELb1ELb0ELb0ELb0ELi2ELi2ELi4ELi2ELb1EEENS1_24CollectiveEpilogueBwdGQAISA_fSD_Li256ELb0ELb1EEENS1_19SingleTileSchedulerILb0ELb0ELb0ELi128EEEEEEEEEvNT_6ParamsE)
        .other          _ZN7cutlass13device_kernelIN5flash19enable_sm80_to_sm89INS1_16FlashAttnBwdSm80INS1_25CollectiveMainloopBwdSm80ILi2ELi2EN4cute5tupleIJNS5_1CILi64EEENS7_ILi128EEES8_EEENS_10bfloat16_tEfNS_4arch4Sm80ELb0ELb1ELb1ELb0ELb1ELb0ELb0ELb0ELi2ELi2ELi4ELi2ELb1EEENS1_24CollectiveEpilogueBwdGQAISA_fSD_Li256ELb0ELb1EEENS1_19SingleTileSchedulerILb0ELb0ELb0ELi128EEEEEEEEEvNT_6ParamsE,@"STO_CUDA_ENTRY STV_DEFAULT"
_ZN7cutlass13device_kernelIN5flash19enable_sm80_to_sm89INS1_16FlashAttnBwdSm80INS1_25CollectiveMainloopBwdSm80ILi2ELi2EN4cute5tupleIJNS5_1CILi64EEENS7_ILi128EEES8_EEENS_10bfloat16_tEfNS_4arch4Sm80ELb0ELb1ELb1ELb0ELb1ELb0ELb0ELb0ELi2ELi2ELi4ELi2ELb1EEENS1_24CollectiveEpilogueBwdGQAISA_fSD_Li256ELb0ELb1EEENS1_19SingleTileSchedulerILb0ELb0ELb0ELi128EEEEEEEEEvNT_6ParamsE:
[----:B------:R-:W-:Y:S01]  /*0000*/  LDC R1, c[0x0][0x37c] ;  /* 0x0000df00ff017b82 */ /* 0x000fe20000000800 */
[----:B------:R-:W-:Y:S05]  /*0010*/  EXIT ;  /* 0x000000000000794d */ /* 0x000fea0003800000 */
.L_x_11:
        /* <DEDUP_REMOVED lines=14> */
.L_x_103:


//--------------------- .text._ZN7cutlass13device_kernelIN5flash19enable_sm80_to_sm89INS1_16FlashAttnBwdSm80INS1_25CollectiveMainloopBwdSm80ILi2ELi2EN4cute5tupleIJNS5_1CILi64EEENS7_ILi128EEES8_EEENS_10bfloat16_tEfNS_4arch4Sm80ELb0ELb1ELb1ELb1ELb0ELb0ELb0ELb0ELi2ELi2ELi4ELi2ELb1EEENS1_21CollectiveEpilogueBwdISA_SB_SD_Li256ELb1ELb0ELi2EEENS1_19SingleTileSchedulerILb1ELb0ELb0ELi128EEEEEEEEEvNT_6ParamsE --------------------------
	.section	.text._ZN7cutlass13device_kernelIN5flash19enable_sm80_to_sm89INS1_16FlashAttnBwdSm80INS1_25CollectiveMainloopBwdSm80ILi2ELi2EN4cute5tupleIJNS5_1CILi64EEENS7_ILi128EEES8_EEENS_10bfloat16_tEfNS_4arch4Sm80ELb0ELb1ELb1ELb1ELb0ELb0ELb0ELb0ELi2ELi2ELi4ELi2ELb1EEENS1_21CollectiveEpilogueBwdISA_SB_SD_Li256ELb1ELb0ELi2EEENS1_19SingleTileSchedulerILb1ELb0ELb0ELi128EEEEEEEEEvNT_6ParamsE,"ax",@progbits
	.align	128
.text._ZN7cutlass13device_kernelIN5flash19enable_sm80_to_sm89INS1_16FlashAttnBwdSm80INS1_25CollectiveMainloopBwdSm80ILi2ELi2EN4cute5tupleIJNS5_1CILi64EEENS7_ILi128EEES8_EEENS_10bfloat16_tEfNS_4arch4Sm80ELb0ELb1ELb1ELb1ELb0ELb0ELb0ELb0ELi2ELi2ELi4ELi2ELb1EEENS1_21CollectiveEpilogueBwdISA_SB_SD_Li256ELb1ELb0ELi2EEENS1_19SingleTileSchedulerILb1ELb0ELb0ELi128EEEEEEEEEvNT_6ParamsE:
        .type           _ZN7cutlass13device_kernelIN5flash19enable_sm80_to_sm89INS1_16FlashAttnBwdSm80INS1_25CollectiveMainloopBwdSm80ILi2ELi2EN4cute5tupleIJNS5_1CILi64EEENS7_ILi128EEES8_EEENS_10bfloat16_tEfNS_4arch4Sm80ELb0ELb1ELb1ELb1ELb0ELb0ELb0ELb0ELi2ELi2ELi4ELi2ELb1EEENS1_21CollectiveEpilogueBwdISA_SB_SD_Li256ELb1ELb0ELi2EEENS1_19SingleTileSchedulerILb1ELb0ELb0ELi128EEEEEEEEEvNT_6ParamsE,@function
        .size           _ZN7cutlass13device_kernelIN5flash19enable_sm80_to_sm89INS1_16FlashAttnBwdSm80INS1_25CollectiveMainloopBwdSm80ILi2ELi2EN4cute5tupleIJNS5_1CILi64EEENS7_ILi128EEES8_EEENS_10bfloat16_tEfNS_4arch4Sm80ELb0ELb1ELb1ELb1ELb0ELb0ELb0ELb0ELi2ELi2ELi4ELi2ELb1EEENS1_21CollectiveEpilogueBwdISA_SB_SD_Li256ELb1ELb0ELi2EEENS1_19SingleTileSchedulerILb1ELb0ELb0ELi128EEEEEEEEEvNT_6ParamsE,(.L_x_104 - _ZN7cutlass13device_kernelIN5flash19enable_sm80_to_sm89INS1_16FlashAttnBwdSm80INS1_25CollectiveMainloopBwdSm80ILi2ELi2EN4cute5tupleIJNS5_1CILi64EEENS7_ILi128EEES8_EEENS_10bfloat16_tEfNS_4arch4Sm80ELb0ELb1ELb1ELb1ELb0ELb0ELb0ELb0ELi2ELi2ELi4ELi2ELb1EEENS1_21CollectiveEpilogueBwdISA_SB_SD_Li256ELb1ELb0ELi2EEENS1_19SingleTileSchedulerILb1ELb0ELb0ELi128EEEEEEEEEvNT_6ParamsE)
        .other          _ZN7cutlass13device_kernelIN5flash19enable_sm80_to_sm89INS1_16FlashAttnBwdSm80INS1_25CollectiveMainloopBwdSm80ILi2ELi2EN4cute5tupleIJNS5_1CILi64EEENS7_ILi128EEES8_EEENS_10bfloat16_tEfNS_4arch4Sm80ELb0ELb1ELb1ELb1ELb0ELb0ELb0ELb0ELi2ELi2ELi4ELi2ELb1EEENS1_21CollectiveEpilogueBwdISA_SB_SD_Li256ELb1ELb0ELi2EEENS1_19SingleTileSchedulerILb1ELb0ELb0ELi128EEEEEEEEEvNT_6ParamsE,@"STO_CUDA_ENTRY STV_DEFAULT"
_ZN7cutlass13device_kernelIN5flash19enable_sm80_to_sm89INS1_16FlashAttnBwdSm80INS1_25CollectiveMainloopBwdSm80ILi2ELi2EN4cute5tupleIJNS5_1CILi64EEENS7_ILi128EEES8_EEENS_10bfloat16_tEfNS_4arch4Sm80ELb0ELb1ELb1ELb1ELb0ELb0ELb0ELb0ELi2ELi2ELi4ELi2ELb1EEENS1_21CollectiveEpilogueBwdISA_SB_SD_Li256ELb1ELb0ELi2EEENS1_19SingleTileSchedulerILb1ELb0ELb0ELi128EEEEEEEEEvNT_6ParamsE:
[----:B------:R-:W-:Y:S01]  /*0000*/  LDC R1, c[0x0][0x37c] ;  /* 0x0000df00ff017b82 */ /* 0x000fe20000000800 */
[----:B------:R-:W-:Y:S05]  /*0010*/  EXIT ;  /* 0x000000000000794d */ /* 0x000fea0003800000 */
.L_x_12:
        /* <DEDUP_REMOVED lines=14> */
.L_x_104:


//--------------------- .text._ZN7cutlass13device_kernelIN5flash19enable_sm80_to_sm89INS1_16FlashAttnBwdSm80INS1_25CollectiveMainloopBwdSm80ILi2ELi2EN4cute5tupleIJNS5_1CILi64EEENS7_ILi128EEES8_EEENS_10bfloat16_tEfNS_4arch4Sm80ELb0ELb1ELb1ELb1ELb1ELb0ELb0ELb0ELi2ELi2ELi4ELi2ELb1EEENS1_21CollectiveEpilogueBwdISA_SB_SD_Li256ELb1ELb0ELi2EEENS1_19SingleTileSchedulerILb1ELb0ELb0ELi128EEEEEEEEEvNT_6ParamsE --------------------------
	.section	.text._ZN7cutlass13device_kernelIN5flash19enable_sm80_to_sm89INS1_16FlashAttnBwdSm80INS1_25CollectiveMainloopBwdSm80ILi2ELi2EN4cute5tupleIJNS5_1CILi64EEENS7_ILi128EEES8_EEENS_10bfloat16_tEfNS_4arch4Sm80ELb0ELb1ELb1ELb1ELb1ELb0ELb0ELb0ELi2ELi2ELi4ELi2ELb1EEENS1_21CollectiveEpilogueBwdISA_SB_SD_Li256ELb1ELb0ELi2EEENS1_19SingleTileSchedulerILb1ELb0ELb0ELi128EEEEEEEEEvNT_6ParamsE,"ax",@progbits
	.align	128
.text._ZN7cutlass13device_kernelIN5flash19enable_sm80_to_sm89INS1_16FlashAttnBwdSm80INS1_25CollectiveMainloopBwdSm80ILi2ELi2EN4cute5tupleIJNS5_1CILi64EEENS7_ILi128EEES8_EEENS_10bfloat16_tEfNS_4arch4Sm80ELb0ELb1ELb1ELb1ELb1ELb0ELb0ELb0ELi2ELi2ELi4ELi2ELb1EEENS1_21CollectiveEpilogueBwdISA_SB_SD_Li256ELb1ELb0ELi2EEENS1_19SingleTileSchedulerILb1ELb0ELb0ELi128EEEEEEEEEvNT_6ParamsE:
        .type           _ZN7cutlass13device_kernelIN5flash19enable_sm80_to_sm89INS1_16FlashAttnBwdSm80INS1_25CollectiveMainloopBwdSm80ILi2ELi2EN4cute5tupleIJNS5_1CILi64EEENS7_ILi128EEES8_EEENS_10bfloat16_tEfNS_4arch4Sm80ELb0ELb1ELb1ELb1ELb1ELb0ELb0ELb0ELi2ELi2ELi4ELi2ELb1EEENS1_21CollectiveEpilogueBwdISA_SB_SD_Li256ELb1ELb0ELi2EEENS1_19SingleTileSchedulerILb1ELb0ELb0ELi128EEEEEEEEEvNT_6ParamsE,@function
        .size           _ZN7cutlass13device_kernelIN5flash19enable_sm80_to_sm89INS1_16FlashAttnBwdSm80INS1_25CollectiveMainloopBwdSm80ILi2ELi2EN4cute5tupleIJNS5_1CILi64EEENS7_ILi128EEES8_EEENS_10bfloat16_tEfNS_4arch4Sm80ELb0ELb1ELb1ELb1ELb1ELb0ELb0ELb0ELi2ELi2ELi4ELi2ELb1EEENS1_21CollectiveEpilogueBwdISA_SB_SD_Li256ELb1ELb0ELi2EEENS1_19SingleTileSchedulerILb1ELb0ELb0ELi128EEEEEEEEEvNT_6ParamsE,(.L_x_105 - _ZN7cutlass13device_kernelIN5flash19enable_sm80_to_sm89INS1_16FlashAttnBwdSm80INS1_25CollectiveMainloopBwdSm80ILi2ELi2EN4cute5tupleIJNS5_1CILi64EEENS7_ILi128EEES8_EEENS_10bfloat16_tEfNS_4arch4Sm80ELb0ELb1ELb1ELb1ELb1ELb0ELb0ELb0ELi2ELi2ELi4ELi2ELb1EEENS1_21CollectiveEpilogueBwdISA_SB_SD_Li256ELb1ELb0ELi2EEENS1_19SingleTileSchedulerILb1ELb0ELb0ELi128EEEEEEEEEvNT_6ParamsE)
        .other          _ZN7cutlass13device_kernelIN5flash19enable_sm80_to_sm89INS1_16FlashAttnBwdSm80INS1_25CollectiveMainloopBwdSm80ILi2ELi2EN4cute5tupleIJNS5_1CILi64EEENS7_ILi128EEES8_EEENS_10bfloat16_tEfNS_4arch4Sm80ELb0ELb1ELb1ELb1ELb1ELb0ELb0ELb0ELi2ELi2ELi4ELi2ELb1EEENS1_21CollectiveEpilogueBwdISA_SB_SD_Li256ELb1ELb0ELi2EEENS1_19SingleTileSchedulerILb1ELb0ELb0ELi128EEEEEEEEEvNT_6ParamsE,@"STO_CUDA_ENTRY STV_DEFAULT"
_ZN7cutlass13device_kernelIN5flash19enable_sm80_to_sm89INS1_16FlashAttnBwdSm80INS1_25CollectiveMainloopBwdSm80ILi2ELi2EN4cute5tupleIJNS5_1CILi64EEENS7_ILi128EEES8_EEENS_10bfloat16_tEfNS_4arch4Sm80ELb0ELb1ELb1ELb1ELb1ELb0ELb0ELb0ELi2ELi2ELi4ELi2ELb1EEENS1_21CollectiveEpilogueBwdISA_SB_SD_Li256ELb1ELb0ELi2EEENS1_19SingleTileSchedulerILb1ELb0ELb0ELi128EEEEEEEEEvNT_6ParamsE:
[----:B------:R-:W-:Y:S01]  /*0000*/  LDC R1, c[0x0][0x37c] ;  /* 0x0000df00ff017b82 */ /* 0x000fe20000000800 */
[----:B------:R-:W-:Y:S05]  /*0010*/  EXIT ;  /* 0x000000000000794d */ /* 0x000fea0003800000 */
.L_x_13:
        /* <DEDUP_REMOVED lines=14> */
.L_x_105:


//--------------------- .text._ZN7cutlass13device_kernelIN5flash19enable_sm80_to_sm89INS1_16FlashAttnBwdSm80INS1_25CollectiveMainloopBwdSm80ILi2ELi2EN4cute5tupleIJNS5_1CILi64EEENS7_ILi128EEES8_EEENS_10bfloat16_tEfNS_4arch4Sm80ELb0ELb1ELb1ELb1ELb0ELb0ELb0ELb0ELi2ELi2ELi4ELi2ELb1EEENS1_24CollectiveEpilogueBwdGQAISA_fSD_Li256ELb1ELb0EEENS1_19SingleTileSchedulerILb1ELb0ELb0ELi128EEEEEEEEEvNT_6ParamsE --------------------------
	.section	.text._ZN7cutlass13device_kernelIN5flash19enable_sm80_to_sm89INS1_16FlashAttnBwdSm80INS1_25CollectiveMainloopBwdSm80ILi2ELi2EN4cute5tupleIJNS5_1CILi64EEENS7_ILi128EEES8_EEENS_10bfloat16_tEfNS_4arch4Sm80ELb0ELb1ELb1ELb1ELb0ELb0ELb0ELb0ELi2ELi2ELi4ELi2ELb1EEENS1_24CollectiveEpilogueBwdGQAISA_fSD_Li256ELb1ELb0EEENS1_19SingleTileSchedulerILb1ELb0ELb0ELi128EEEEEEEEEvNT_6ParamsE,"ax",@progbits
	.align	128
.text._ZN7cutlass13device_kernelIN5flash19enable_sm80_to_sm89INS1_16FlashAttnBwdSm80INS1_25CollectiveMainloopBwdSm80ILi2ELi2EN4cute5tupleIJNS5_1CILi64EEENS7_ILi128EEES8_EEENS_10bfloat16_tEfNS_4arch4Sm80ELb0ELb1ELb1ELb1ELb0ELb0ELb0ELb0ELi2ELi2ELi4ELi2ELb1EEENS1_24CollectiveEpilogueBwdGQAISA_fSD_Li256ELb1ELb0EEENS1_19SingleTileSchedulerILb1ELb0ELb0ELi128EEEEEEEEEvNT_6ParamsE:
        .type           _ZN7cutlass13device_kernelIN5flash19enable_sm80_to_sm89INS1_16FlashAttnBwdSm80INS1_25CollectiveMainloopBwdSm80ILi2ELi2EN4cute5tupleIJNS5_1CILi64EEENS7_ILi128EEES8_EEENS_10bfloat16_tEfNS_4arch4Sm80ELb0ELb1ELb1ELb1ELb0ELb0ELb0ELb0ELi2ELi2ELi4ELi2ELb1EEENS1_24CollectiveEpilogueBwdGQAISA_fSD_Li256ELb1ELb0EEENS1_19SingleTileSchedulerILb1ELb0ELb0ELi128EEEEEEEEEvNT_6ParamsE,@function
        .size           _ZN7cutlass13device_kernelIN5flash19enable_sm80_to_sm89INS1_16FlashAttnBwdSm80INS1_25CollectiveMainloopBwdSm80ILi2ELi2EN4cute5tupleIJNS5_1CILi64EEENS7_ILi128EEES8_EEENS_10bfloat16_tEfNS_4arch4Sm80ELb0ELb1ELb1ELb1ELb0ELb0ELb0ELb0ELi2ELi2ELi4ELi2ELb1EEENS1_24CollectiveEpilogueBwdGQAISA_fSD_Li256ELb1ELb0EEENS1_19SingleTileSchedulerILb1ELb0ELb0ELi128EEEEEEEEEvNT_6ParamsE,(.L_x_106 - _ZN7cutlass13device_kernelIN5flash19enable_sm80_to_sm89INS1_16FlashAttnBwdSm80INS1_25CollectiveMainloopBwdSm80ILi2ELi2EN4cute5tupleIJNS5_1CILi64EEENS7_ILi128EEES8_EEENS_10bfloat16_tEfNS_4arch4Sm80ELb0ELb1ELb1ELb1ELb0ELb0ELb0ELb0ELi2ELi2ELi4ELi2ELb1EEENS1_24CollectiveEpilogueBwdGQAISA_fSD_Li256ELb1ELb0EEENS1_19SingleTileSchedulerILb1ELb0ELb0ELi128EEEEEEEEEvNT_6ParamsE)
        .other          _ZN7cutlass13device_kernelIN5flash19enable_sm80_to_sm89INS1_16FlashAttnBwdSm80INS1_25CollectiveMainloopBwdSm80ILi2ELi2EN4cute5tupleIJNS5_1CILi64EEENS7_ILi128EEES8_EEENS_10bfloat16_tEfNS_4arch4Sm80ELb0ELb1ELb1ELb1ELb0ELb0ELb0ELb0ELi2ELi2ELi4ELi2ELb1EEENS1_24CollectiveEpilogueBwdGQAISA_fSD_Li256ELb1ELb0EEENS1_19SingleTileSchedulerILb1ELb0ELb0ELi128EEEEEEEEEvNT_6ParamsE,@"STO_CUDA_ENTRY STV_DEFAULT"
_ZN7cutlass13device_kernelIN5flash19enable_sm80_to_sm89INS1_16FlashAttnBwdSm80INS1_25CollectiveMainloopBwdSm80ILi2ELi2EN4cute5tupleIJNS5_1CILi64EEENS7_ILi128EEES8_EEENS_10bfloat16_tEfNS_4arch4Sm80ELb0ELb1ELb1ELb1ELb0ELb0ELb0ELb0ELi2ELi2ELi4ELi2ELb1EEENS1_24CollectiveEpilogueBwdGQAISA_fSD_Li256ELb1ELb0EEENS1_19SingleTileSchedulerILb1ELb0ELb0ELi128EEEEEEEEEvNT_6ParamsE:
[----:B------:R-:W-:Y:S01]  /*0000*/  LDC R1, c[0x0][0x37c] ;  /* 0x0000df00ff017b82 */ /* 0x000fe20000000800 */
[----:B------:R-:W-:Y:S05]  /*0010*/  EXIT ;  /* 0x000000000000794d */ /* 0x000fea0003800000 */
.L_x_14:
        /* <DEDUP_REMOVED lines=14> */
.L_x_106:


//--------------------- .text._ZN7cutlass13device_kernelIN5flash19enable_sm80_to_sm89INS1_16FlashAttnBwdSm80INS1_25CollectiveMainloopBwdSm80ILi2ELi2EN4cute5tupleIJNS5_1CILi64EEENS7_ILi128EEES8_EEENS_10bfloat16_tEfNS_4arch4Sm80ELb0ELb1ELb1ELb1ELb1ELb0ELb0ELb0ELi2ELi2ELi4ELi2ELb1EEENS1_24CollectiveEpilogueBwdGQAISA_fSD_Li256ELb1ELb1EEENS1_19SingleTileSchedulerILb1ELb0ELb0ELi128EEEEEEEEEvNT_6ParamsE --------------------------
	.section	.text._ZN7cutlass13device_kernelIN5flash19enable_sm80_to_sm89INS1_16FlashAttnBwdSm80INS1_25CollectiveMainloopBwdSm80ILi2ELi2EN4cute5tupleIJNS5_1CILi64EEENS7_ILi128EEES8_EEENS_10bfloat16_tEfNS_4arch4Sm80ELb0ELb1ELb1ELb1ELb1ELb0ELb0ELb0ELi2ELi2ELi4ELi2ELb1EEENS1_24CollectiveEpilogueBwdGQAISA_fSD_Li256ELb1ELb1EEENS1_19SingleTileSchedulerILb1ELb0ELb0ELi128EEEEEEEEEvNT_6ParamsE,"ax",@progbits
	.align	128
.text._ZN7cutlass13device_kernelIN5flash19enable_sm80_to_sm89INS1_16FlashAttnBwdSm80INS1_25CollectiveMainloopBwdSm80ILi2ELi2EN4cute5tupleIJNS5_1CILi64EEENS7_ILi128EEES8_EEENS_10bfloat16_tEfNS_4arch4Sm80ELb0ELb1ELb1ELb1ELb1ELb0ELb0ELb0ELi2ELi2ELi4ELi2ELb1EEENS1_24CollectiveEpilogueBwdGQAISA_fSD_Li256ELb1ELb1EEENS1_19SingleTileSchedulerILb1ELb0ELb0ELi128EEEEEEEEEvNT_6ParamsE:
        .type           _ZN7cutlass13device_kernelIN5flash19enable_sm80_to_sm89INS1_16FlashAttnBwdSm80INS1_25CollectiveMainloopBwdSm80ILi2ELi2EN4cute5tupleIJNS5_1CILi64EEENS7_ILi128EEES8_EEENS_10bfloat16_tEfNS_4arch4Sm80ELb0ELb1ELb1ELb1ELb1ELb0ELb0ELb0ELi2ELi2ELi4ELi2ELb1EEENS1_24CollectiveEpilogueBwdGQAISA_fSD_Li256ELb1ELb1EEENS1_19SingleTileSchedulerILb1ELb0ELb0ELi128EEEEEEEEEvNT_6ParamsE,@function
        .size           _ZN7cutlass13device_kernelIN5flash19enable_sm80_to_sm89INS1_16FlashAttnBwdSm80INS1_25CollectiveMainloopBwdSm80ILi2ELi2EN4cute5tupleIJNS5_1CILi64EEENS7_ILi128EEES8_EEENS_10bfloat16_tEfNS_4arch4Sm80ELb0ELb1ELb1ELb1ELb1ELb0ELb0ELb0ELi2ELi2ELi4ELi2ELb1EEENS1_24CollectiveEpilogueBwdGQAISA_fSD_Li256ELb1ELb1EEENS1_19SingleTileSchedulerILb1ELb0ELb0ELi128EEEEEEEEEvNT_6ParamsE,(.L_x_107 - _ZN7cutlass13device_kernelIN5flash19enable_sm80_to_sm89INS1_16FlashAttnBwdSm80INS1_25CollectiveMainloopBwdSm80ILi2ELi2EN4cute5tupleIJNS5_1CILi64EEENS7_ILi128EEES8_EEENS_10bfloat16_tEfNS_4arch4Sm80ELb0ELb1ELb1ELb1ELb1ELb0ELb0ELb0ELi2ELi2ELi4ELi2ELb1EEENS1_24CollectiveEpilogueBwdGQAISA_fSD_Li256ELb1ELb1EEENS1_19SingleTileSchedulerILb1ELb0ELb0ELi128EEEEEEEEEvNT_6ParamsE)
        .other          _ZN7cutlass13device_kernelIN5flash19enable_sm80_to_sm89INS1_16FlashAttnBwdSm80INS1_25CollectiveMainloopBwdSm80ILi2ELi2EN4cute5tupleIJNS5_1CILi64EEENS7_ILi128EEES8_EEENS_10bfloat16_tEfNS_4arch4Sm80ELb0ELb1ELb1ELb1ELb1ELb0ELb0ELb0ELi2ELi2ELi4ELi2ELb1EEENS1_24CollectiveEpilogueBwdGQAISA_fSD_Li256ELb1ELb1EEENS1_19SingleTileSchedulerILb1ELb0ELb0ELi128EEEEEEEEEvNT_6ParamsE,@"STO_CUDA_ENTRY STV_DEFAULT"
_ZN7cutlass13device_kernelIN5flash19enable_sm80_to_sm89INS1_16FlashAttnBwdSm80INS1_25CollectiveMainloopBwdSm80ILi2ELi2EN4cute5tupleIJNS5_1CILi64EEENS7_ILi128EEES8_EEENS_10bfloat16_tEfNS_4arch4Sm80ELb0ELb1ELb1ELb1ELb1ELb0ELb0ELb0ELi2ELi2ELi4ELi2ELb1EEENS1_24CollectiveEpilogueBwdGQAISA_fSD_Li256ELb1ELb1EEENS1_19SingleTileSchedulerILb1ELb0ELb0ELi128EEEEEEEEEvNT_6ParamsE:
[----:B------:R-:W-:Y:S01]  /*0000*/  LDC R1, c[0x0][0x37c] ;  /* 0x0000df00ff017b82 */ /* 0x000fe20000000800 */
[----:B------:R-:W-:Y:S05]  /*0010*/  EXIT ;  /* 0x000000000000794d */ /* 0x000fea0003800000 */
.L_x_15:
        /* <DEDUP_REMOVED lines=14> */
.L_x_107:


//--------------------- .text._ZN7cutlass13device_kernelIN5flash19enable_sm80_to_sm89INS1_16FlashAttnBwdSm80INS1_25CollectiveMainloopBwdSm80ILi2ELi2EN4cute5tupleIJNS5_1CILi64EEENS7_ILi128EEES8_EEENS_10bfloat16_tEfNS_4arch4Sm80ELb1ELb0ELb1ELb0ELb0ELb0ELb0ELb0ELi2ELi2ELi4ELi2ELb1EEENS1_21CollectiveEpilogueBwdISA_SB_SD_Li256ELb0ELb0ELi2EEENS1_25SingleTileBwdLPTSchedulerILb0ELi128ELb0EEEEEEEEEvNT_6ParamsE --------------------------
	.section	.text._ZN7cutlass13device_kernelIN5flash19enable_sm80_to_sm89INS1_16FlashAttnBwdSm80INS1_25CollectiveMainloopBwdSm80ILi2ELi2EN4cute5tupleIJNS5_1CILi64EEENS7_ILi128EEES8_EEENS_10bfloat16_tEfNS_4arch4Sm80ELb1ELb0ELb1ELb0ELb0ELb0ELb0ELb0ELi2ELi2ELi4ELi2ELb1EEENS1_21CollectiveEpilogueBwdISA_SB_SD_Li256ELb0ELb0ELi2EEENS1_25SingleTileBwdLPTSchedulerILb0ELi128ELb0EEEEEEEEEvNT_6ParamsE,"ax",@progbits
	.align	128
.text._ZN7cutlass13device_kernelIN5flash19enable_sm80_to_sm89INS1_16FlashAttnBwdSm80INS1_25CollectiveMainloopBwdSm80ILi2ELi2EN4cute5tupleIJNS5_1CILi64EEENS7_ILi128EEES8_EEENS_10bfloat16_tEfNS_4arch4Sm80ELb1ELb0ELb1ELb0ELb0ELb0ELb0ELb0ELi2ELi2ELi4ELi2ELb1EEENS1_21CollectiveEpilogueBwdISA_SB_SD_Li256ELb0ELb0ELi2EEENS1_25SingleTileBwdLPTSchedulerILb0ELi128ELb0EEEEEEEEEvNT_6ParamsE:
        .type           _ZN7cutlass13device_kernelIN5flash19enable_sm80_to_sm89INS1_16FlashAttnBwdSm80INS1_25CollectiveMainloopBwdSm80ILi2ELi2EN4cute5tupleIJNS5_1CILi64EEENS7_ILi128EEES8_EEENS_10bfloat16_tEfNS_4arch4Sm80ELb1ELb0ELb1ELb0ELb0ELb0ELb0ELb0ELi2ELi2ELi4ELi2ELb1EEENS1_21CollectiveEpilogueBwdISA_SB_SD_Li256ELb0ELb0ELi2EEENS1_25SingleTileBwdLPTSchedulerILb0ELi128ELb0EEEEEEEEEvNT_6ParamsE,@function
        .size           _ZN7cutlass13device_kernelIN5flash19enable_sm80_to_sm89INS1_16FlashAttnBwdSm80INS1_25CollectiveMainloopBwdSm80ILi2ELi2EN4cute5tupleIJNS5_1CILi64EEENS7_ILi128EEES8_EEENS_10bfloat16_tEfNS_4arch4Sm80ELb1ELb0ELb1ELb0ELb0ELb0ELb0ELb0ELi2ELi2ELi4ELi2ELb1EEENS1_21CollectiveEpilogueBwdISA_SB_SD_Li256ELb0ELb0ELi2EEENS1_25SingleTileBwdLPTSchedulerILb0ELi128ELb0EEEEEEEEEvNT_6ParamsE,(.L_x_108 - _ZN7cutlass13device_kernelIN5flash19enable_sm80_to_sm89INS1_16FlashAttnBwdSm80INS1_25CollectiveMainloopBwdSm80ILi2ELi2EN4cute5tupleIJNS5_1CILi64EEENS7_ILi128EEES8_EEENS_10bfloat16_tEfNS_4arch4Sm80ELb1ELb0ELb1ELb0ELb0ELb0ELb0ELb0ELi2ELi2ELi4ELi2ELb1EEENS1_21CollectiveEpilogueBwdISA_SB_SD_Li256ELb0ELb0ELi2EEENS1_25SingleTileBwdLPTSchedulerILb0ELi128ELb0EEEEEEEEEvNT_6ParamsE)
        .other          _ZN7cutlass13device_kernelIN5flash19enable_sm80_to_sm89INS1_16FlashAttnBwdSm80INS1_25CollectiveMainloopBwdSm80ILi2ELi2EN4cute5tupleIJNS5_1CILi64EEENS7_ILi128EEES8_EEENS_10bfloat16_tEfNS_4arch4Sm80ELb1ELb0ELb1ELb0ELb0ELb0ELb0ELb0ELi2ELi2ELi4ELi2ELb1EEENS1_21CollectiveEpilogueBwdISA_SB_SD_Li256ELb0ELb0ELi2EEENS1_25SingleTileBwdLPTSchedulerILb0ELi128ELb0EEEEEEEEEvNT_6ParamsE,@"STO_CUDA_ENTRY STV_DEFAULT"
_ZN7cutlass13device_kernelIN5flash19enable_sm80_to_sm89INS1_16FlashAttnBwdSm80INS1_25CollectiveMainloopBwdSm80ILi2ELi2EN4cute5tupleIJNS5_1CILi64EEENS7_ILi128EEES8_EEENS_10bfloat16_tEfNS_4arch4Sm80ELb1ELb0ELb1ELb0ELb0ELb0ELb0ELb0ELi2ELi2ELi4ELi2ELb1EEENS1_21CollectiveEpilogueBwdISA_SB_SD_Li256ELb0ELb0ELi2EEENS1_25SingleTileBwdLPTSchedulerILb0ELi128ELb0EEEEEEEEEvNT_6ParamsE:
[----:B------:R-:W-:Y:S01]  /*0000*/  LDC R1, c[0x0][0x37c] ;  /* 0x0000df00ff017b82 */ /* 0x000fe20000000800 */
[----:B------:R-:W-:Y:S05]  /*0010*/  EXIT ;  /* 0x000000000000794d */ /* 0x000fea0003800000 */
.L_x_16:
        /* <DEDUP_REMOVED lines=14> */
.L_x_108:


//--------------------- .text._ZN7cutlass13device_kernelIN5flash19enable_sm80_to_sm89INS1_16FlashAttnBwdSm80INS1_25CollectiveMainloopBwdSm80ILi2ELi2EN4cute5tupleIJNS5_1CILi64EEENS7_ILi128EEES8_EEENS_10bfloat16_tEfNS_4arch4Sm80ELb1ELb0ELb1ELb0ELb1ELb0ELb0ELb0ELi2ELi2ELi4ELi2ELb1EEENS1_21CollectiveEpilogueBwdISA_SB_SD_Li256ELb0ELb0ELi2EEENS1_25SingleTileBwdLPTSchedulerILb0ELi128ELb1EEEEEEEEEvNT_6ParamsE --------------------------
	.section	.text._ZN7cutlass13device_kernelIN5flash19enable_sm80_to_sm89INS1_16FlashAttnBwdSm80INS1_25CollectiveMainloopBwdSm80ILi2ELi2EN4cute5tupleIJNS5_1CILi64EEENS7_ILi128EEES8_EEENS_10bfloat16_tEfNS_4arch4Sm80ELb1ELb0ELb1ELb0ELb1ELb0ELb0ELb0ELi2ELi2ELi4ELi2ELb1EEENS1_21CollectiveEpilogueBwdISA_SB_SD_Li256ELb0ELb0ELi2EEENS1_25SingleTileBwdLPTSchedulerILb0ELi128ELb1EEEEEEEEEvNT_6ParamsE,"ax",@progbits
	.align	128
.text._ZN7cutlass13device_kernelIN5flash19enable_sm80_to_sm89INS1_16FlashAttnBwdSm80INS1_25CollectiveMainloopBwdSm80ILi2ELi2EN4cute5tupleIJNS5_1CILi64EEENS7_ILi128EEES8_EEENS_10bfloat16_tEfNS_4arch4Sm80ELb1ELb0ELb1ELb0ELb1ELb0ELb0ELb0ELi2ELi2ELi4ELi2ELb1EEENS1_21CollectiveEpilogueBwdISA_SB_SD_Li256ELb0ELb0ELi2EEENS1_25SingleTileBwdLPTSchedulerILb0ELi128ELb1EEEEEEEEEvNT_6ParamsE:
        .type           _ZN7cutlass13device_kernelIN5flash19enable_sm80_to_sm89INS1_16FlashAttnBwdSm80INS1_25CollectiveMainloopBwdSm80ILi2ELi2EN4cute5tupleIJNS5_1CILi64EEENS7_ILi128EEES8_EEENS_10bfloat16_tEfNS_4arch4Sm80ELb1ELb0ELb1ELb0ELb1ELb0ELb0ELb0ELi2ELi2ELi4ELi2ELb1EEENS1_21CollectiveEpilogueBwdISA_SB_SD_Li256ELb0ELb0ELi2EEENS1_25SingleTileBwdLPTSchedulerILb0ELi128ELb1EEEEEEEEEvNT_6ParamsE,@function
        .size           _ZN7cutlass13device_kernelIN5flash19enable_sm80_to_sm89INS1_16FlashAttnBwdSm80INS1_25CollectiveMainloopBwdSm80ILi2ELi2EN4cute5tupleIJNS5_1CILi64EEENS7_ILi128EEES8_EEENS_10bfloat16_tEfNS_4arch4Sm80ELb1ELb0ELb1ELb0ELb1ELb0ELb0ELb0ELi2ELi2ELi4ELi2ELb1EEENS1_21CollectiveEpilogueBwdISA_SB_SD_Li256ELb0ELb0ELi2EEENS1_25SingleTileBwdLPTSchedulerILb0ELi128ELb1EEEEEEEEEvNT_6ParamsE,(.L_x_109 - _ZN7cutlass13device_kernelIN5flash19enable_sm80_to_sm89INS1_16FlashAttnBwdSm80INS1_25CollectiveMainloopBwdSm80ILi2ELi2EN4cute5tupleIJNS5_1CILi64EEENS7_ILi128EEES8_EEENS_10bfloat16_tEfNS_4arch4Sm80ELb1ELb0ELb1ELb0ELb1ELb0ELb0ELb0ELi2ELi2ELi4ELi2ELb1EEENS1_21CollectiveEpilogueBwdISA_SB_SD_Li256ELb0ELb0ELi2EEENS1_25SingleTileBwdLPTSchedulerILb0ELi128ELb1EEEEEEEEEvNT_6ParamsE)
        .other          _ZN7cutlass13device_kernelIN5flash19enable_sm80_to_sm89INS1_16FlashAttnBwdSm80INS1_25CollectiveMainloopBwdSm80ILi2ELi2EN4cute5tupleIJNS5_1CILi64EEENS7_ILi128EEES8_EEENS_10bfloat16_tEfNS_4arch4Sm80ELb1ELb0ELb1ELb0ELb1ELb0ELb0ELb0ELi2ELi2ELi4ELi2ELb1EEENS1_21CollectiveEpilogueBwdISA_SB_SD_Li256ELb0ELb0ELi2EEENS1_25SingleTileBwdLPTSchedulerILb0ELi128ELb1EEEEEEEEEvNT_6ParamsE,@"STO_CUDA_ENTRY STV_DEFAULT"
_ZN7cutlass13device_kernelIN5flash19enable_sm80_to_sm89INS1_16FlashAttnBwdSm80INS1_25CollectiveMainloopBwdSm80ILi2ELi2EN4cute5tupleIJNS5_1CILi64EEENS7_ILi128EEES8_EEENS_10bfloat16_tEfNS_4arch4Sm80ELb1ELb0ELb1ELb0ELb1ELb0ELb0ELb0ELi2ELi2ELi4ELi2ELb1EEENS1_21CollectiveEpilogueBwdISA_SB_SD_Li256ELb0ELb0ELi2EEENS1_25SingleTileBwdLPTSchedulerILb0ELi128ELb1EEEEEEEEEvNT_6ParamsE:
[----:B------:R-:W-:Y:S01]  /*0000*/  LDC R1, c[0x0][0x37c] ;  /* 0x0000df00ff017b82 */ /* 0x000fe20000000800 */
[----:B------:R-:W-:Y:S05]  /*0010*/  EXIT ;  /* 0x000000000000794d */ /* 0x000fea0003800000 */
.L_x_17:
        /* <DEDUP_REMOVED lines=14> */
.L_x_109:


//--------------------- .text._ZN7cutlass13device_kernelIN5flash19enable_sm80_to_sm89INS1_16FlashAttnBwdSm80INS1_25CollectiveMainloopBwdSm80ILi2ELi2EN4cute5tupleIJNS5_1CILi64EEENS7_ILi128EEES8_EEENS_10bfloat16_tEfNS_4arch4Sm80ELb1ELb0ELb1ELb0ELb0ELb0ELb0ELb0ELi2ELi2ELi4ELi2ELb1EEENS1_24CollectiveEpilogueBwdGQAISA_fSD_Li256ELb0ELb0EEENS1_25SingleTileBwdLPTSchedulerILb0ELi128ELb0EEEEEEEEEvNT_6ParamsE --------------------------
	.section	.text._ZN7cutlass13device_kernelIN5flash19enable_sm80_to_sm89INS1_16FlashAttnBwdSm80INS1_25CollectiveMainloopBwdSm80ILi2ELi2EN4cute5tupleIJNS5_1CILi64EEENS7_ILi128EEES8_EEENS_10bfloat16_tEfNS_4arch4Sm80ELb1ELb0ELb1ELb0ELb0ELb0ELb0ELb0ELi2ELi2ELi4ELi2ELb1EEENS1_24CollectiveEpilogueBwdGQAISA_fSD_Li256ELb0ELb0EEENS1_25SingleTileBwdLPTSchedulerILb0ELi128ELb0EEEEEEEEEvNT_6ParamsE,"ax",@progbits
	.align	128
.text._ZN7cutlass13device_kernelIN5flash19enable_sm80_to_sm89INS1_16FlashAttnBwdSm80INS1_25CollectiveMainloopBwdSm80ILi2ELi2EN4cute5tupleIJNS5_1CILi64EEENS7_ILi128EEES8_EEENS_10bfloat16_tEfNS_4arch4Sm80ELb1ELb0ELb1ELb0ELb0ELb0ELb0ELb0ELi2ELi2ELi4ELi2ELb1EEENS1_24CollectiveEpilogueBwdGQAISA_fSD_Li256ELb0ELb0EEENS1_25SingleTileBwdLPTSchedulerILb0ELi128ELb0EEEEEEEEEvNT_6ParamsE:
        .type           _ZN7cutlass13device_kernelIN5flash19enable_sm80_to_sm89INS1_16FlashAttnBwdSm80INS1_25CollectiveMainloopBwdSm80ILi2ELi2EN4cute5tupleIJNS5_1CILi64EEENS7_ILi128EEES8_EEENS_10bfloat16_tEfNS_4arch4Sm80ELb1ELb0ELb1ELb0ELb0ELb0ELb0ELb0ELi2ELi2ELi4ELi2ELb1EEENS1_24CollectiveEpilogueBwdGQAISA_fSD_Li256ELb0ELb0EEENS1_25SingleTileBwdLPTSchedulerILb0ELi128ELb0EEEEEEEEEvNT_6ParamsE,@function
        .size           _ZN7cutlass13device_kernelIN5flash19enable_sm80_to_sm89INS1_16FlashAttnBwdSm80INS1_25CollectiveMainloopBwdSm80ILi2ELi2EN4cute5tupleIJNS5_1CILi64EEENS7_ILi128EEES8_EEENS_10bfloat16_tEfNS_4arch4Sm80ELb1ELb0ELb1ELb0ELb0ELb0ELb0ELb0ELi2ELi2ELi4ELi2ELb1EEENS1_24CollectiveEpilogueBwdGQAISA_fSD_Li256ELb0ELb0EEENS1_25SingleTileBwdLPTSchedulerILb0ELi128ELb0EEEEEEEEEvNT_6ParamsE,(.L_x_110 - _ZN7cutlass13device_kernelIN5flash19enable_sm80_to_sm89INS1_16FlashAttnBwdSm80INS1_25CollectiveMainloopBwdSm80ILi2ELi2EN4cute5tupleIJNS5_1CILi64EEENS7_ILi128EEES8_EEENS_10bfloat16_tEfNS_4arch4Sm80ELb1ELb0ELb1ELb0ELb0ELb0ELb0ELb0ELi2ELi2ELi4ELi2ELb1EEENS1_24CollectiveEpilogueBwdGQAISA_fSD_Li256ELb0ELb0EEENS1_25SingleTileBwdLPTSchedulerILb0ELi128ELb0EEEEEEEEEvNT_6ParamsE)
        .other          _ZN7cutlass13device_kernelIN5flash19enable_sm80_to_sm89INS1_16FlashAttnBwdSm80INS1_25CollectiveMainloopBwdSm80ILi2ELi2EN4cute5tupleIJNS5_1CILi64EEENS7_ILi128EEES8_EEENS_10bfloat16_tEfNS_4arch4Sm80ELb1ELb0ELb1ELb0ELb0ELb0ELb0ELb0ELi2ELi2ELi4ELi2ELb1EEENS1_24CollectiveEpilogueBwdGQAISA_fSD_Li256ELb0ELb0EEENS1_25SingleTileBwdLPTSchedulerILb0ELi128ELb0EEEEEEEEEvNT_6ParamsE,@"STO_CUDA_ENTRY STV_DEFAULT"
_ZN7cutlass13device_kernelIN5flash19enable_sm80_to_sm89INS1_16FlashAttnBwdSm80INS1_25CollectiveMainloopBwdSm80ILi2ELi2EN4cute5tupleIJNS5_1CILi64EEENS7_ILi128EEES8_EEENS_10bfloat16_tEfNS_4arch4Sm80ELb1ELb0ELb1ELb0ELb0ELb0ELb0ELb0ELi2ELi2ELi4ELi2ELb1EEENS1_24CollectiveEpilogueBwdGQAISA_fSD_Li256ELb0ELb0EEENS1_25SingleTileBwdLPTSchedulerILb0ELi128ELb0EEEEEEEEEvNT_6ParamsE:
[----:B------:R-:W-:Y:S01]  /*0000*/  LDC R1, c[0x0][0x37c] ;  /* 0x0000df00ff017b82 */ /* 0x000fe20000000800 */
[----:B------:R-:W-:Y:S05]  /*0010*/  EXIT ;  /* 0x000000000000794d */ /* 0x000fea0003800000 */
.L_x_18:
        /* <DEDUP_REMOVED lines=14> */
.L_x_110:


//--------------------- .text._ZN7cutlass13device_kernelIN5flash19enable_sm80_to_sm89INS1_16FlashAttnBwdSm80INS1_25CollectiveMainloopBwdSm80ILi2ELi2EN4cute5tupleIJNS5_1CILi64EEENS7_ILi128EEES8_EEENS_10bfloat16_tEfNS_4arch4Sm80ELb1ELb0ELb1ELb0ELb1ELb0ELb0ELb0ELi2ELi2ELi4ELi2ELb1EEENS1_24CollectiveEpilogueBwdGQAISA_fSD_Li256ELb0ELb1EEENS1_25SingleTileBwdLPTSchedulerILb0ELi128ELb1EEEEEEEEEvNT_6ParamsE --------------------------
	.section	.text._ZN7cutlass13device_kernelIN5flash19enable_sm80_to_sm89INS1_16FlashAttnBwdSm80INS1_25CollectiveMainloopBwdSm80ILi2ELi2EN4cute5tupleIJNS5_1CILi64EEENS7_ILi128EEES8_EEENS_10bfloat16_tEfNS_4arch4Sm80ELb1ELb0ELb1ELb0ELb1ELb0ELb0ELb0ELi2ELi2ELi4ELi2ELb1EEENS1_24CollectiveEpilogueBwdGQAISA_fSD_Li256ELb0ELb1EEENS1_25SingleTileBwdLPTSchedulerILb0ELi128ELb1EEEEEEEEEvNT_6ParamsE,"ax",@progbits
	.align	128
.text._ZN7cutlass13device_kernelIN5flash19enable_sm80_to_sm89INS1_16FlashAttnBwdSm80INS1_25CollectiveMainloopBwdSm80ILi2ELi2EN4cute5tupleIJNS5_1CILi64EEENS7_ILi128EEES8_EEENS_10bfloat16_tEfNS_4arch4Sm80ELb1ELb0ELb1ELb0ELb1ELb0ELb0ELb0ELi2ELi2ELi4ELi2ELb1EEENS1_24CollectiveEpilogueBwdGQAISA_fSD_Li256ELb0ELb1EEENS1_25SingleTileBwdLPTSchedulerILb0ELi128ELb1EEEEEEEEEvNT_6ParamsE:
        .type           _ZN7cutlass13device_kernelIN5flash19enable_sm80_to_sm89INS1_16FlashAttnBwdSm80INS1_25CollectiveMainloopBwdSm80ILi2ELi2EN4cute5tupleIJNS5_1CILi64EEENS7_ILi128EEES8_EEENS_10bfloat16_tEfNS_4arch4Sm80ELb1ELb0ELb1ELb0ELb1ELb0ELb0ELb0ELi2ELi2ELi4ELi2ELb1EEENS1_24CollectiveEpilogueBwdGQAISA_fSD_Li256ELb0ELb1EEENS1_25SingleTileBwdLPTSchedulerILb0ELi128ELb1EEEEEEEEEvNT_6ParamsE,@function
        .size           _ZN7cutlass13device_kernelIN5flash19enable_sm80_to_sm89INS1_16FlashAttnBwdSm80INS1_25CollectiveMainloopBwdSm80ILi2ELi2EN4cute5tupleIJNS5_1CILi64EEENS7_ILi128EEES8_EEENS_10bfloat16_tEfNS_4arch4Sm80ELb1ELb0ELb1ELb0ELb1ELb0ELb0ELb0ELi2ELi2ELi4ELi2ELb1EEENS1_24CollectiveEpilogueBwdGQAISA_fSD_Li256ELb0ELb1EEENS1_25SingleTileBwdLPTSchedulerILb0ELi128ELb1EEEEEEEEEvNT_6ParamsE,(.L_x_111 - _ZN7cutlass13device_kernelIN5flash19enable_sm80_to_sm89INS1_16FlashAttnBwdSm80INS1_25CollectiveMainloopBwdSm80ILi2ELi2EN4cute5tupleIJNS5_1CILi64EEENS7_ILi128EEES8_EEENS_10bfloat16_tEfNS_4arch4Sm80ELb1ELb0ELb1ELb0ELb1ELb0ELb0ELb0ELi2ELi2ELi4ELi2ELb1EEENS1_24CollectiveEpilogueBwdGQAISA_fSD_Li256ELb0ELb1EEENS1_25SingleTileBwdLPTSchedulerILb0ELi128ELb1EEEEEEEEEvNT_6ParamsE)
        .other          _ZN7cutlass13device_kernelIN5flash19enable_sm80_to_sm89INS1_16FlashAttnBwdSm80INS1_25CollectiveMainloopBwdSm80ILi2ELi2EN4cute5tupleIJNS5_1CILi64EEENS7_ILi128EEES8_EEENS_10bfloat16_tEfNS_4arch4Sm80ELb1ELb0ELb1ELb0ELb1ELb0ELb0ELb0ELi2ELi2ELi4ELi2ELb1EEENS1_24CollectiveEpilogueBwdGQAISA_fSD_Li256ELb0ELb1EEENS1_25SingleTileBwdLPTSchedulerILb0ELi128ELb1EEEEEEEEEvNT_6ParamsE,@"STO_CUDA_ENTRY STV_DEFAULT"
_ZN7cutlass13device_kernelIN5flash19enable_sm80_to_sm89INS1_16FlashAttnBwdSm80INS1_25CollectiveMainloopBwdSm80ILi2ELi2EN4cute5tupleIJNS5_1CILi64EEENS7_ILi128EEES8_EEENS_10bfloat16_tEfNS_4arch4Sm80ELb1ELb0ELb1ELb0ELb1ELb0ELb0ELb0ELi2ELi2ELi4ELi2ELb1EEENS1_24CollectiveEpilogueBwdGQAISA_fSD_Li256ELb0ELb1EEENS1_25SingleTileBwdLPTSchedulerILb0ELi128ELb1EEEEEEEEEvNT_6ParamsE:
[----:B------:R-:W-:Y:S01]  /*0000*/  LDC R1, c[0x0][0x37c] ;  /* 0x0000df00ff017b82 */ /* 0x000fe20000000800 */
[----:B------:R-:W-:Y:S05]  /*0010*/  EXIT ;  /* 0x000000000000794d */ /* 0x000fea0003800000 */
.L_x_19:
        /* <DEDUP_REMOVED lines=14> */
.L_x_111:


//--------------------- .text._ZN7cutlass13device_kernelIN5flash22FlashAttnBwdPreprocessIN4cute5tupleIJNS3_1CILi64EEES6_EEENS_10bfloat16_tEfNS_4arch4Sm80ELb1ELb0EEEEEvNT_6ParamsE --------------------------
	.section	.text._ZN7cutlass13device_kernelIN5flash22FlashAttnBwdPreprocessIN4cute5tupleIJNS3_1CILi64EEES6_EEENS_10bfloat16_tEfNS_4arch4Sm80ELb1ELb0EEEEEvNT_6ParamsE,"ax",@progbits
	.align	128
.text._ZN7cutlass13device_kernelIN5flash22FlashAttnBwdPreprocessIN4cute5tupleIJNS3_1CILi64EEES6_EEENS_10bfloat16_tEfNS_4arch4Sm80ELb1ELb0EEEEEvNT_6ParamsE:
        .type           _ZN7cutlass13device_kernelIN5flash22FlashAttnBwdPreprocessIN4cute5tupleIJNS3_1CILi64EEES6_EEENS_10bfloat16_tEfNS_4arch4Sm80ELb1ELb0EEEEEvNT_6ParamsE,@function
        .size           _ZN7cutlass13device_kernelIN5flash22FlashAttnBwdPreprocessIN4cute5tupleIJNS3_1CILi64EEES6_EEENS_10bfloat16_tEfNS_4arch4Sm80ELb1ELb0EEEEEvNT_6ParamsE,(.L_x_112 - _ZN7cutlass13device_kernelIN5flash22FlashAttnBwdPreprocessIN4cute5tupleIJNS3_1CILi64EEES6_EEENS_10bfloat16_tEfNS_4arch4Sm80ELb1ELb0EEEEEvNT_6ParamsE)
        .other          _ZN7cutlass13device_kernelIN5flash22FlashAttnBwdPreprocessIN4cute5tupleIJNS3_1CILi64EEES6_EEENS_10bfloat16_tEfNS_4arch4Sm80ELb1ELb0EEEEEvNT_6ParamsE,@"STO_CUDA_ENTRY STV_DEFAULT"
_ZN7cutlass13device_kernelIN5flash22FlashAttnBwdPreprocessIN4cute5tupleIJNS3_1CILi64EEES6_EEENS_10bfloat16_tEfNS_4arch4Sm80ELb1ELb0EEEEEvNT_6ParamsE:
[----:B------:R-:W-:Y:S01]  /*0000*/  LDC R1, c[0x0][0x37c] ;  /* 0x0000df00ff017b82 */ /* 0x000fe20000000800 */
[----:B------:R-:W0:Y:S07]  /*0010*/  S2R R0, SR_TID.X ;  /* 0x0000000000007919 */ /* 0x000e2e0000002100 */
[----:B------:R-:W1:Y:S01]  /*0020*/  LDC R6, c[0x0][0x388] ;  /* 0x0000e200ff067b82 */ /* 0x000e620000000800 */
[----:B------:R-:W2:Y:S01]  /*0030*/  LDCU UR4, c[0x0][0x38c] ;  /* 0x00007180ff0477ac */ /* 0x000ea20008000800 */
[----:B------:R-:W-:Y:S01]  /*0040*/  IMAD.MOV.U32 R27, RZ, RZ, RZ ;  /* 0x000000ffff1b7224 */ /* 0x000fe200078e00ff */
[----:B------:R-:W3:Y:S01]  /*0050*/  S2R R2, SR_CTAID.X ;  /* 0x0000000000027919 */ /* 0x000ee20000002500 */
[----:B------:R-:W-:-:S04]  /*0060*/  HFMA2 R37, -RZ, RZ, 0, 0 ;  /* 0x00000000ff257431 */ /* 0x000fc800000001ff */
[----:B------:R-:W4:Y:S08]  /*0070*/  S2UR UR6, SR_CTAID.Y ;  /* 0x00000000000679c3 */ /* 0x000f300000002600 */
[----:B------:R-:W4:Y:S08]  /*0080*/  LDC.64 R14, c[0x0][0x3a0] ;  /* 0x0000e800ff0e7b82 */ /* 0x000f300000000a00 */
[----:B------:R-:W4:Y:S01]  /*0090*/  S2UR UR7, SR_CTAID.Z ;  /* 0x00000000000779c3 */ /* 0x000f220000002700 */
[----:B0-----:R-:W-:Y:S01]  /*00a0*/  IMAD.SHL.U32 R26, R0, 0x8, RZ ;  /* 0x00000008001a7824 */ /* 0x001fe200078e00ff */
[----:B------:R-:W-:-:S06]  /*00b0*/  SHF.R.U32.HI R36, RZ, 0x3, R0 ;  /* 0x00000003ff247819 */ /* 0x000fcc0000011600 */
[----:B------:R-:W0:Y:S01]  /*00c0*/  LDC.64 R10, c[0x0][0x3a8] ;  /* 0x0000ea00ff0a7b82 */ /* 0x000e220000000a00 */
[----:B---3--:R-:W-:Y:S01]  /*00d0*/  IMAD.SHL.U32 R24, R2, 0x40, RZ ;  /* 0x0000004002187824 */ /* 0x008fe200078e00ff */
[----:B------:R-:W-:Y:S01]  /*00e0*/  LOP3.LUT R26, R26, 0x38, RZ, 0xc0, !PT ;  /* 0x000000381a1a7812 */ /* 0x000fe200078ec0ff */
[----:B------:R-:W-:Y:S02]  /*00f0*/  VIADD R4, R36, 0x20 ;  /* 0x0000002024047836 */ /* 0x000fe40000000000 */
[----:B------:R-:W-:Y:S01]  /*0100*/  IMAD.WIDE.U32 R32, R2, 0x40, R36 ;  /* 0x0000004002207825 */ /* 0x000fe200078e0024 */
[----:B-1----:R-:W-:Y:S02]  /*0110*/  IADD3 R5, PT, PT, -R24, R6, RZ ;  /* 0x0000000618057210 */ /* 0x002fe40007ffe1ff */
[----:B------:R-:W1:Y:S01]  /*0120*/  LDC.64 R8, c[0x0][0x3c0] ;  /* 0x0000f000ff087b82 */ /* 0x000e620000000a00 */
[----:B--2---:R-:W-:Y:S01]  /*0130*/  ISETP.GE.AND P0, PT, R26, UR4, PT ;  /* 0x000000041a007c0c */ /* 0x004fe2000bf06270 */
[----:B----4-:R-:W-:Y:S01]  /*0140*/  IMAD.WIDE.U32 R12, R14, UR6, R26 ;  /* 0x000000060e0c7c25 */ /* 0x010fe2000f8e001a */
[----:B------:R-:W2:Y:S02]  /*0150*/  LDCU.64 UR4, c[0x0][0x358] ;  /* 0x00006b00ff0477ac */ /* 0x000ea40008000a00 */
[-C--:B------:R-:W-:Y:S01]  /*0160*/  ISETP.GE.OR P1, PT, R36, R5.reuse, P0 ;  /* 0x000000052400720c */ /* 0x080fe20000726670 */
[----:B------:R-:W-:Y:S01]  /*0170*/  IMAD R13, R15, UR6, R13 ;  /* 0x000000060f0d7c24 */ /* 0x000fe2000f8e020d */
[----:B------:R-:W-:Y:S01]  /*0180*/  ISETP.GE.OR P0, PT, R4, R5, P0 ;  /* 0x000000050400720c */ /* 0x000fe20000706670 */
[----:B------:R-:W3:Y:S01]  /*0190*/  LDC.64 R22, c[0x0][0x3c8] ;  /* 0x0000f200ff167b82 */ /* 0x000ee20000000a00 */
[----:B0-----:R-:W-:-:S07]  /*01a0*/  IMAD.WIDE.U32 R30, R10, UR7, R12 ;  /* 0x000000070a1e7c25 */ /* 0x001fce000f8e000c */
[----:B------:R-:W0:Y:S01]  /*01b0*/  LDC.64 R14, c[0x0][0x3b8] ;  /* 0x0000ee00ff0e7b82 */ /* 0x000e220000000a00 */
[----:B------:R-:W-:-:S03]  /*01c0*/  IMAD R31, R11, UR7, R31 ;  /* 0x000000070b1f7c24 */ /* 0x000fc6000f8e021f */
[----:B------:R-:W-:Y:S01]  /*01d0*/  @!P0 IADD3 R7, P3, PT, R32, 0x20, RZ ;  /* 0x0000002020078810 */ /* 0x000fe20007f7e0ff */
[----:B-1----:R-:W-:-:S03]  /*01e0*/  IMAD.WIDE.U32 R12, R8, UR6, R26 ;  /* 0x00000006080c7c25 */ /* 0x002fc6000f8e001a */
[----:B------:R-:W1:Y:S01]  /*01f0*/  @!P1 LDC.64 R18, c[0x0][0x398] ;  /* 0x0000e600ff129b82 */ /* 0x000e620000000a00 */
[----:B------:R-:W-:Y:S01]  /*0200*/  @!P0 IADD3.X R25, PT, PT, RZ, R33, RZ, P3, !PT ;  /* 0x00000021ff198210 */ /* 0x000fe20001ffe4ff */
[----:B------:R-:W-:Y:S02]  /*0210*/  IMAD R13, R9, UR6, R13 ;  /* 0x00000006090d7c24 */ /* 0x000fe4000f8e020d */
[----:B---3--:R-:W-:-:S04]  /*0220*/  IMAD.WIDE.U32 R12, R22, UR7, R12 ;  /* 0x00000007160c7c25 */ /* 0x008fc8000f8e000c */
[----:B------:R-:W3:Y:S01]  /*0230*/  @!P1 LDC.64 R16, c[0x0][0x380] ;  /* 0x0000e000ff109b82 */ /* 0x000ee20000000a00 */
[----:B------:R-:W-:Y:S02]  /*0240*/  IMAD R23, R23, UR7, R13 ;  /* 0x0000000717177c24 */ /* 0x000fe4000f8e020d */
[----:B------:R-:W-:-:S05]  /*0250*/  @!P1 IMAD.MOV.U32 R22, RZ, RZ, R12 ;  /* 0x000000ffff169224 */ /* 0x000fca00078e000c */
[----:B------:R-:W4:Y:S01]  /*0260*/  @!P0 LDC.64 R20, c[0x0][0x398] ;  /* 0x0000e600ff148b82 */ /* 0x000f220000000a00 */
[-C--:B0-----:R-:W-:Y:S01]  /*0270*/  @!P1 IMAD R27, R33, R14.reuse, RZ ;  /* 0x0000000e211b9224 */ /* 0x081fe200078e02ff */
[----:B------:R-:W-:Y:S01]  /*0280*/  @!P0 MOV R13, R23 ;  /* 0x00000017000d8202 */ /* 0x000fe20000000f00 */
[----:B------:R-:W-:-:S04]  /*0290*/  @!P1 IMAD.WIDE.U32 R22, R32, R14, R22 ;  /* 0x0000000e20169225 */ /* 0x000fc800078e0016 */
[----:B------:R-:W-:Y:S01]  /*02a0*/  @!P1 IMAD R15, R32, R15, R27 ;  /* 0x0000000f200f9224 */ /* 0x000fe200078e021b */
[----:B------:R-:W0:Y:S01]  /*02b0*/  LDC.64 R10, c[0x0][0x3b8] ;  /* 0x0000ee00ff0a7b82 */ /* 0x000e220000000a00 */
[----:B-1----:R-:W-:-:S03]  /*02c0*/  @!P1 IMAD R3, R33, R18, RZ ;  /* 0x0000001221039224 */ /* 0x002fc600078e02ff */
[----:B------:R-:W-:Y:S01]  /*02d0*/  @!P1 IADD3 R15, PT, PT, R23, R15, RZ ;  /* 0x0000000f170f9210 */ /* 0x000fe20007ffe0ff */
[C---:B------:R-:W-:Y:S02]  /*02e0*/  @!P1 IMAD R3, R32.reuse, R19, R3 ;  /* 0x0000001320039224 */ /* 0x040fe400078e0203 */
[----:B------:R-:W-:Y:S01]  /*02f0*/  @!P1 IMAD.WIDE.U32 R18, R32, R18, R30 ;  /* 0x0000001220129225 */ /* 0x000fe200078e001e */
[----:B------:R-:W1:Y:S03]  /*0300*/  LDC.64 R8, c[0x0][0x3b0] ;  /* 0x0000ec00ff087b82 */ /* 0x000e660000000a00 */
[----:B------:R-:W-:Y:S01]  /*0310*/  @!P1 IMAD.IADD R3, R19, 0x1, R3 ;  /* 0x0000000113039824 */ /* 0x000fe200078e0203 */
[----:B---3--:R-:W-:-:S04]  /*0320*/  @!P1 LEA R16, P2, R18, R16, 0x1 ;  /* 0x0000001012109211 */ /* 0x008fc800078408ff */
[----:B------:R-:W3:Y:S01]  /*0330*/  @!P0 LDC.64 R28, c[0x0][0x380] ;  /* 0x0000e000ff1c8b82 */ /* 0x000ee20000000a00 */
[----:B------:R-:W-:Y:S01]  /*0340*/  @!P1 LEA.HI.X R17, R18, R17, R3, 0x1, P2 ;  /* 0x0000001112119211 */ /* 0x000fe200010f0c03 */
[-C--:B----4-:R-:W-:Y:S01]  /*0350*/  @!P0 IMAD R25, R25, R20.reuse, RZ ;  /* 0x0000001419198224 */ /* 0x090fe200078e02ff */
[----:B------:R-:W-:Y:S01]  /*0360*/  @!P0 IADD3 R3, P2, PT, R32, 0x20, RZ ;  /* 0x0000002020038810 */ /* 0x000fe20007f5e0ff */
[----:B------:R-:W-:-:S04]  /*0370*/  @!P0 IMAD.WIDE.U32 R30, R7, R20, R30 ;  /* 0x00000014071e8225 */ /* 0x000fc800078e001e */
[----:B------:R-:W4:Y:S01]  /*0380*/  LDC.64 R18, c[0x0][0x3b0] ;  /* 0x0000ec00ff127b82 */ /* 0x000f220000000a00 */
[----:B------:R-:W-:Y:S02]  /*0390*/  @!P0 IMAD.X R27, RZ, RZ, R33, P2 ;  /* 0x000000ffff1b8224 */ /* 0x000fe400010e0621 */
[----:B------:R-:W-:Y:S02]  /*03a0*/  @!P0 IMAD R21, R7, R21, R25 ;  /* 0x0000001507158224 */ /* 0x000fe400078e0219 */
[-C--:B0-----:R-:W-:Y:S02]  /*03b0*/  @!P0 IMAD R14, R27, R10.reuse, RZ ;  /* 0x0000000a1b0e8224 */ /* 0x081fe400078e02ff */
[----:B------:R-:W-:Y:S01]  /*03c0*/  @!P0 IMAD.WIDE.U32 R32, R3, R10, R12 ;  /* 0x0000000a03208225 */ /* 0x000fe200078e000c */
[C---:B-1----:R-:W-:Y:S02]  /*03d0*/  @!P1 LEA R20, P3, R22.reuse, R8, 0x1 ;  /* 0x0000000816149211 */ /* 0x042fe400078608ff */
[----:B------:R-:W-:Y:S01]  /*03e0*/  CS2R R12, SRZ ;  /* 0x00000000000c7805 */ /* 0x000fe2000001ff00 */
[----:B------:R-:W-:Y:S01]  /*03f0*/  @!P0 IMAD.IADD R8, R31, 0x1, R21 ;  /* 0x000000011f088824 */ /* 0x000fe200078e0215 */
[----:B------:R-:W-:Y:S01]  /*0400*/  @!P1 LEA.HI.X R21, R22, R9, R15, 0x1, P3 ;  /* 0x0000000916159211 */ /* 0x000fe200018f0c0f */
[----:B------:R-:W-:Y:S01]  /*0410*/  @!P0 IMAD R7, R3, R11, R14 ;  /* 0x0000000b03078224 */ /* 0x000fe200078e020e */
[----:B------:R-:W-:-:S02]  /*0420*/  CS2R R10, SRZ ;  /* 0x00000000000a7805 */ /* 0x000fc4000001ff00 */
[----:B------:R-:W-:Y:S02]  /*0430*/  CS2R R14, SRZ ;  /* 0x00000000000e7805 */ /* 0x000fe4000001ff00 */
[C---:B---3--:R-:W-:Y:S02]  /*0440*/  @!P0 LEA R28, P2, R30.reuse, R28, 0x1 ;  /* 0x0000001c1e1c8211 */ /* 0x048fe400078408ff */
[----:B------:R-:W-:Y:S02]  /*0450*/  @!P0 IADD3 R7, PT, PT, R33, R7, RZ ;  /* 0x0000000721078210 */ /* 0x000fe40007ffe0ff */
[----:B------:R-:W-:Y:S02]  /*0460*/  @!P0 LEA.HI.X R29, R30, R29, R8, 0x1, P2 ;  /* 0x0000001d1e1d8211 */ /* 0x000fe400010f0c08 */
[----:B------:R-:W-:Y:S01]  /*0470*/  CS2R R8, SRZ ;  /* 0x0000000000087805 */ /* 0x000fe2000001ff00 */
[----:B--2---:R0:W2:Y:S01]  /*0480*/  @!P1 LDG.E.128 R12, desc[UR4][R20.64] ;  /* 0x00000004140c9981 */ /* 0x0040a2000c1e1d00 */
[----:B----4-:R-:W-:-:S02]  /*0490*/  @!P0 LEA R30, P2, R32, R18, 0x1 ;  /* 0x00000012201e8211 */ /* 0x010fc400078408ff */
[----:B------:R-:W-:Y:S02]  /*04a0*/  CS2R R22, SRZ ;  /* 0x0000000000167805 */ /* 0x000fe4000001ff00 */
[----:B------:R1:W3:Y:S01]  /*04b0*/  @!P1 LDG.E.128 R8, desc[UR4][R16.64] ;  /* 0x0000000410089981 */ /* 0x0002e2000c1e1d00 */
[----:B------:R-:W-:Y:S02]  /*04c0*/  @!P0 LEA.HI.X R31, R32, R19, R7, 0x1, P2 ;  /* 0x00000013201f8211 */ /* 0x000fe400010f0c07 */
[----:B------:R-:W-:Y:S02]  /*04d0*/  CS2R R18, SRZ ;  /* 0x0000000000127805 */ /* 0x000fe4000001ff00 */
[----:B0-----:R-:W-:Y:S02]  /*04e0*/  CS2R R20, SRZ ;  /* 0x0000000000147805 */ /* 0x001fe4000001ff00 */
[----:B-1----:R-:W-:-:S04]  /*04f0*/  CS2R R16, SRZ ;  /* 0x0000000000107805 */ /* 0x002fc8000001ff00 */
[----:B------:R0:W4:Y:S04]  /*0500*/  @!P0 LDG.E.128 R20, desc[UR4][R30.64] ;  /* 0x000000041e148981 */ /* 0x000128000c1e1d00 */
[----:B------:R1:W4:Y:S01]  /*0510*/  @!P0 LDG.E.128 R16, desc[UR4][R28.64] ;  /* 0x000000041c108981 */ /* 0x000322000c1e1d00 */
[----:B------:R-:W-:-:S04]  /*0520*/  ISETP.GE.AND P0, PT, R0, R5, PT ;  /* 0x000000050000720c */ /* 0x000fc80003f06270 */
[----:B------:R-:W-:Y:S01]  /*0530*/  ISETP.GT.U32.OR P0, PT, R0, 0x3f, P0 ;  /* 0x0000003f0000780c */ /* 0x000fe20000704470 */
[----:B0-----:R-:W0:Y:S08]  /*0540*/  LDC.64 R30, c[0x0][0x408] ;  /* 0x00010200ff1e7b82 */ /* 0x001e300000000a00 */
[----:B-1----:R-:W1:Y:S08]  /*0550*/  LDC.64 R28, c[0x0][0x400] ;  /* 0x00010000ff1c7b82 */ /* 0x002e700000000a00 */
[----:B------:R-:W0:Y:S01]  /*0560*/  @!P0 LDC.64 R32, c[0x0][0x3f8] ;  /* 0x0000fe00ff208b82 */ /* 0x000e220000000a00 */
[----:B------:R-:W-:Y:S01]  /*0570*/  @!P0 MOV R35, RZ ;  /* 0x000000ff00238202 */ /* 0x000fe20000000f00 */
[----:B------:R-:W-:-:S04]  /*0580*/  @!P0 IMAD.IADD R34, R24, 0x1, R0 ;  /* 0x0000000118228824 */ /* 0x000fc800078e0200 */
[----:B-1----:R-:W-:-:S04]  /*0590*/  @!P0 IMAD.WIDE.U32 R34, R28, UR6, R34 ;  /* 0x000000061c228c25 */ /* 0x002fc8000f8e0022 */
[----:B------:R-:W-:Y:S02]  /*05a0*/  @!P0 IMAD R35, R29, UR6, R35 ;  /* 0x000000061d238c24 */ /* 0x000fe4000f8e0223 */
[----:B0-----:R-:W-:-:S04]  /*05b0*/  @!P0 IMAD.WIDE.U32 R28, R30, UR7, R34 ;  /* 0x000000071e1c8c25 */ /* 0x001fc8000f8e0022 */
[----:B------:R-:W-:Y:S01]  /*05c0*/  @!P0 IMAD R31, R31, UR7, R29 ;  /* 0x000000071f1f8c24 */ /* 0x000fe2000f8e021d */
[----:B------:R-:W-:Y:S01]  /*05d0*/  @!P0 LEA R32, P1, R28, R32, 0x2 ;  /* 0x000000201c208211 */ /* 0x000fe200078210ff */
[----:B------:R-:W-:-:S03]  /*05e0*/  IMAD.MOV.U32 R3, RZ, RZ, 0x7f800000 ;  /* 0x7f800000ff037424 */ /* 0x000fc600078e00ff */
[----:B------:R-:W-:-:S05]  /*05f0*/  @!P0 LEA.HI.X R33, R28, R33, R31, 0x2, P1 ;  /* 0x000000211c218211 */ /* 0x000fca00008f141f */
[----:B------:R0:W5:Y:S01]  /*0600*/  @!P0 LDG.E R3, desc[UR4][R32.64] ;  /* 0x0000000420038981 */ /* 0x000162000c1e1900 */
[----:B------:R-:W-:-:S13]  /*0610*/  ISETP.NE.AND P1, PT, R26, RZ, PT ;  /* 0x000000ff1a00720c */ /* 0x000fda0003f25270 */
[-C--:B------:R-:W-:Y:S02]  /*0620*/  @!P1 ISETP.GE.AND P2, PT, R4, R5.reuse, PT ;  /* 0x000000050400920c */ /* 0x080fe40003f46270 */
[----:B------:R-:W-:Y:S01]  /*0630*/  @!P1 ISETP.GE.AND P3, PT, R36, R5, PT ;  /* 0x000000052400920c */ /* 0x000fe20003f66270 */
[----:B------:R-:W-:Y:S01]  /*0640*/  BSSY.RECONVERGENT B0, `(.L_x_20) ;  /* 0x000006a000007945 */ /* 0x000fe20003800200 */
[C---:B--2---:R-:W-:Y:S02]  /*0650*/  SHF.L.U32 R29, R12.reuse, 0x10, RZ ;  /* 0x000000100c1d7819 */ /* 0x044fe400000006ff */
[----:B------:R-:W-:Y:S02]  /*0660*/  LOP3.LUT R12, R12, 0xffff0000, RZ, 0xc0, !PT ;  /* 0xffff00000c0c7812 */ /* 0x000fe400078ec0ff */
[C---:B---3--:R-:W-:Y:S02]  /*0670*/  SHF.L.U32 R7, R8.reuse, 0x10, RZ ;  /* 0x0000001008077819 */ /* 0x048fe400000006ff */
[----:B------:R-:W-:Y:S01]  /*0680*/  LOP3.LUT R8, R8, 0xffff0000, RZ, 0xc0, !PT ;  /* 0xffff000008087812 */ /* 0x000fe200078ec0ff */
[----:B------:R-:W-:-:S04]  /*0690*/  IMAD.U32 R25, R9, 0x10000, RZ ;  /* 0x0001000009197824 */ /* 0x000fc800078e00ff */
[----:B------:R-:W-:Y:S01]  /*06a0*/  FMUL.FTZ R8, R8, R12 ;  /* 0x0000000c08087220 */ /* 0x000fe20000410000 */
[----:B----4-:R-:W-:Y:S02]  /*06b0*/  LOP3.LUT R34, R20, 0xffff0000, RZ, 0xc0, !PT ;  /* 0xffff000014227812 */ /* 0x010fe400078ec0ff */
[----:B0-----:R-:W-:Y:S01]  /*06c0*/  LOP3.LUT R33, R16, 0xffff0000, RZ, 0xc0, !PT ;  /* 0xffff000010217812 */ /* 0x001fe200078ec0ff */
[----:B------:R-:W-:Y:S01]  /*06d0*/  IMAD.U32 R35, R20, 0x10000, RZ ;  /* 0x0001000014237824 */ /* 0x000fe200078e00ff */
[----:B------:R-:W-:Y:S01]  /*06e0*/  SHF.L.U32 R16, R16, 0x10, RZ ;  /* 0x0000001010107819 */ /* 0x000fe200000006ff */
[----:B------:R-:W-:Y:S02]  /*06f0*/  IMAD.U32 R30, R13, 0x10000, RZ ;  /* 0x000100000d1e7824 */ /* 0x000fe400078e00ff */
[----:B------:R-:W-:Y:S01]  /*0700*/  FMUL.FTZ R33, R33, R34 ;  /* 0x0000002221217220 */ /* 0x000fe20000410000 */
[----:B------:R-:W-:Y:S01]  /*0710*/  FFMA.FTZ R12, R7, R29, R8 ;  /* 0x0000001d070c7223 */ /* 0x000fe20000010008 */
[----:B------:R-:W-:Y:S01]  /*0720*/  SHF.L.U32 R7, R17, 0x10, RZ ;  /* 0x0000001011077819 */ /* 0x000fe200000006ff */
[----:B------:R-:W-:-:S02]  /*0730*/  IMAD.U32 R8, R21, 0x10000, RZ ;  /* 0x0001000015087824 */ /* 0x000fc400078e00ff */
[----:B------:R-:W-:Y:S01]  /*0740*/  FFMA.FTZ R16, R16, R35, R33 ;  /* 0x0000002310107223 */ /* 0x000fe20000010021 */
[----:B------:R-:W-:Y:S01]  /*0750*/  LOP3.LUT R27, R9, 0xffff0000, RZ, 0xc0, !PT ;  /* 0xffff0000091b7812 */ /* 0x000fe200078ec0ff */
[----:B------:R-:W-:Y:S01]  /*0760*/  FFMA.FTZ R30, R25, R30, R12 ;  /* 0x0000001e191e7223 */ /* 0x000fe2000001000c */
[----:B------:R-:W-:Y:S01]  /*0770*/  LOP3.LUT R31, R13, 0xffff0000, RZ, 0xc0, !PT ;  /* 0xffff00000d1f7812 */ /* 0x000fe200078ec0ff */
[----:B------:R-:W-:Y:S01]  /*0780*/  FFMA.FTZ R16, R7, R8, R16 ;  /* 0x0000000807107223 */ /* 0x000fe20000010010 */
[----:B------:R-:W-:Y:S02]  /*0790*/  LOP3.LUT R17, R17, 0xffff0000, RZ, 0xc0, !PT ;  /* 0xffff000011117812 */ /* 0x000fe400078ec0ff */
[----:B------:R-:W-:Y:S01]  /*07a0*/  LOP3.LUT R12, R21, 0xffff0000, RZ, 0xc0, !PT ;  /* 0xffff0000150c7812 */ /* 0x000fe200078ec0ff */
[----:B------:R-:W-:Y:S01]  /*07b0*/  FFMA.FTZ R30, R27, R31, R30 ;  /* 0x0000001f1b1e7223 */ /* 0x000fe2000001001e */
[----:B------:R-:W-:Y:S02]  /*07c0*/  SHF.L.U32 R9, R10, 0x10, RZ ;  /* 0x000000100a097819 */ /* 0x000fe400000006ff */
[----:B------:R-:W-:Y:S01]  /*07d0*/  SHF.L.U32 R13, R14, 0x10, RZ ;  /* 0x000000100e0d7819 */ /* 0x000fe200000006ff */
[----:B------:R-:W-:Y:S01]  /*07e0*/  IMAD.U32 R8, R22, 0x10000, RZ ;  /* 0x0001000016087824 */ /* 0x000fe200078e00ff */
[----:B------:R-:W-:Y:S01]  /*07f0*/  SHF.L.U32 R7, R18, 0x10, RZ ;  /* 0x0000001012077819 */ /* 0x000fe200000006ff */
[----:B------:R-:W-:Y:S01]  /*0800*/  FFMA.FTZ R12, R17, R12, R16 ;  /* 0x0000000c110c7223 */ /* 0x000fe20000010010 */
[----:B------:R-:W-:Y:S01]  /*0810*/  LOP3.LUT R28, R10, 0xffff0000, RZ, 0xc0, !PT ;  /* 0xffff00000a1c7812 */ /* 0x000fe200078ec0ff */
[----:B------:R-:W-:Y:S01]  /*0820*/  FFMA.FTZ R13, R9, R13, R30 ;  /* 0x0000000d090d7223 */ /* 0x000fe2000001001e */
[----:B------:R-:W-:Y:S01]  /*0830*/  LOP3.LUT R14, R14, 0xffff0000, RZ, 0xc0, !PT ;  /* 0xffff00000e0e7812 */ /* 0x000fe200078ec0ff */
[----:B------:R-:W-:Y:S01]  /*0840*/  FFMA.FTZ R17, R7, R8, R12 ;  /* 0x0000000807117223 */ /* 0x000fe2000001000c */
[----:B------:R-:W-:-:S02]  /*0850*/  LOP3.LUT R18, R18, 0xffff0000, RZ, 0xc0, !PT ;  /* 0xffff000012127812 */ /* 0x000fc400078ec0ff */
[----:B------:R-:W-:Y:S01]  /*0860*/  LOP3.LUT R9, R22, 0xffff0000, RZ, 0xc0, !PT ;  /* 0xffff000016097812 */ /* 0x000fe200078ec0ff */
[----:B------:R-:W-:Y:S02]  /*0870*/  IMAD.U32 R10, R11, 0x10000, RZ ;  /* 0x000100000b0a7824 */ /* 0x000fe400078e00ff */
[----:B------:R-:W-:Y:S01]  /*0880*/  FFMA.FTZ R13, R28, R14, R13 ;  /* 0x0000000e1c0d7223 */ /* 0x000fe2000001000d */
[----:B------:R-:W-:Y:S01]  /*0890*/  IMAD.U32 R32, R15, 0x10000, RZ ;  /* 0x000100000f207824 */ /* 0x000fe200078e00ff */
[----:B------:R-:W-:Y:S01]  /*08a0*/  SHF.L.U32 R7, R19, 0x10, RZ ;  /* 0x0000001013077819 */ /* 0x000fe200000006ff */
[----:B------:R-:W-:Y:S02]  /*08b0*/  IMAD.U32 R8, R23, 0x10000, RZ ;  /* 0x0001000017087824 */ /* 0x000fe400078e00ff */
[----:B------:R-:W-:Y:S01]  /*08c0*/  FFMA.FTZ R18, R18, R9, R17 ;  /* 0x0000000912127223 */ /* 0x000fe20000010011 */
[----:B------:R-:W-:Y:S01]  /*08d0*/  FFMA.FTZ R32, R10, R32, R13 ;  /* 0x000000200a207223 */ /* 0x000fe2000001000d */
[----:B------:R-:W-:Y:S01]  /*08e0*/  LOP3.LUT R11, R11, 0xffff0000, RZ, 0xc0, !PT ;  /* 0xffff00000b0b7812 */ /* 0x000fe200078ec0ff */
[----:B------:R-:W0:Y:S01]  /*08f0*/  @!P1 LDC.64 R12, c[0x0][0x3e8] ;  /* 0x0000fa00ff0c9b82 */ /* 0x000e220000000a00 */
[----:B------:R-:W-:Y:S01]  /*0900*/  LOP3.LUT R15, R15, 0xffff0000, RZ, 0xc0, !PT ;  /* 0xffff00000f0f7812 */ /* 0x000fe200078ec0ff */
[----:B------:R-:W-:Y:S01]  /*0910*/  FFMA.FTZ R8, R7, R8, R18 ;  /* 0x0000000807087223 */ /* 0x000fe20000010012 */
[----:B------:R-:W-:-:S02]  /*0920*/  LOP3.LUT R19, R19, 0xffff0000, RZ, 0xc0, !PT ;  /* 0xffff000013137812 */ /* 0x000fc400078ec0ff */
[----:B------:R-:W-:Y:S01]  /*0930*/  LOP3.LUT R10, R23, 0xffff0000, RZ, 0xc0, !PT ;  /* 0xffff0000170a7812 */ /* 0x000fe200078ec0ff */
[----:B------:R-:W-:-:S04]  /*0940*/  FFMA.FTZ R15, R11, R15, R32 ;  /* 0x0000000f0b0f7223 */ /* 0x000fc80000010020 */
[----:B------:R-:W-:Y:S02]  /*0950*/  FFMA.FTZ R19, R19, R10, R8 ;  /* 0x0000000a13137223 */ /* 0x000fe40000010008 */
[----:B------:R-:W1:Y:S04]  /*0960*/  SHFL.BFLY PT, R8, R15, 0x4, 0x1f ;  /* 0x0c801f000f087f89 */ /* 0x000e6800000e0000 */
[----:B------:R-:W2:Y:S01]  /*0970*/  SHFL.BFLY PT, R10, R19, 0x4, 0x1f ;  /* 0x0c801f00130a7f89 */ /* 0x000ea200000e0000 */
[----:B-1----:R-:W-:Y:S01]  /*0980*/  FADD.FTZ R7, R15, R8 ;  /* 0x000000080f077221 */ /* 0x002fe20000010000 */
[----:B------:R-:W-:Y:S01]  /*0990*/  @!P1 MOV R25, RZ ;  /* 0x000000ff00199202 */ /* 0x000fe20000000f00 */
[----:B------:R-:W1:Y:S01]  /*09a0*/  @!P1 LDC.64 R8, c[0x0][0x3d0] ;  /* 0x0000f400ff089b82 */ /* 0x000e620000000a00 */
[----:B--2---:R-:W-:-:S02]  /*09b0*/  FADD.FTZ R18, R19, R10 ;  /* 0x0000000a13127221 */ /* 0x004fc40000010000 */
[----:B------:R-:W2:Y:S04]  /*09c0*/  SHFL.BFLY PT, R16, R7, 0x2, 0x1f ;  /* 0x0c401f0007107f89 */ /* 0x000ea800000e0000 */
[----:B------:R-:W3:Y:S01]  /*09d0*/  SHFL.BFLY PT, R17, R18, 0x2, 0x1f ;  /* 0x0c401f0012117f89 */ /* 0x000ee200000e0000 */
[----:B------:R-:W4:Y:S01]  /*09e0*/  @!P1 LDC.64 R10, c[0x0][0x3f0] ;  /* 0x0000fc00ff0a9b82 */ /* 0x000f220000000a00 */
[----:B0-----:R-:W-:-:S04]  /*09f0*/  @!P1 IMAD.WIDE.U32 R14, R12, UR6, R24 ;  /* 0x000000060c0e9c25 */ /* 0x001fc8000f8e0018 */
[----:B------:R-:W-:Y:S02]  /*0a00*/  VIADD R21, R6, 0x3f ;  /* 0x0000003f06157836 */ /* 0x000fe40000000000 */
[----:B--2---:R-:W-:Y:S01]  /*0a10*/  FADD.FTZ R16, R7, R16 ;  /* 0x0000001007107221 */ /* 0x004fe20000010000 */
[----:B---3--:R-:W-:-:S04]  /*0a20*/  FADD.FTZ R17, R18, R17 ;  /* 0x0000001112117221 */ /* 0x008fc80000010000 */
[----:B------:R-:W0:Y:S04]  /*0a30*/  SHFL.BFLY PT, R19, R16, 0x1, 0x1f ;  /* 0x0c201f0010137f89 */ /* 0x000e2800000e0000 */
[----:B------:R-:W2:Y:S01]  /*0a40*/  SHFL.BFLY PT, R12, R17, 0x1, 0x1f ;  /* 0x0c201f00110c7f89 */ /* 0x000ea200000e0000 */
[----:B------:R-:W-:Y:S01]  /*0a50*/  SHF.R.S32.HI R6, RZ, 0x1f, R21 ;  /* 0x0000001fff067819 */ /* 0x000fe20000011415 */
[----:B------:R-:W-:-:S03]  /*0a60*/  @!P1 IMAD R15, R13, UR6, R15 ;  /* 0x000000060d0f9c24 */ /* 0x000fc6000f8e020f */
[----:B------:R-:W-:Y:S01]  /*0a70*/  LEA.HI R13, R6, R21, RZ, 0x6 ;  /* 0x00000015060d7211 */ /* 0x000fe200078f30ff */
[----:B----4-:R-:W-:-:S03]  /*0a80*/  @!P1 IMAD.WIDE.U32 R6, R10, UR7, R14 ;  /* 0x000000070a069c25 */ /* 0x010fc6000f8e000e */
[----:B------:R-:W-:Y:S01]  /*0a90*/  LOP3.LUT R13, R13, 0xffffffc0, RZ, 0xc0, !PT ;  /* 0xffffffc00d0d7812 */ /* 0x000fe200078ec0ff */
[----:B------:R-:W-:Y:S02]  /*0aa0*/  @!P1 IMAD R14, R11, UR7, R7 ;  /* 0x000000070b0e9c24 */ /* 0x000fe4000f8e0207 */
[----:B------:R-:W3:Y:S01]  /*0ab0*/  LDC.64 R10, c[0x0][0x448] ;  /* 0x00011200ff0a7b82 */ /* 0x000ee20000000a00 */
[----:B------:R-:W-:Y:S02]  /*0ac0*/  IADD3 R4, PT, PT, R24, R21, -R13 ;  /* 0x0000001518047210 */ /* 0x000fe40007ffe80d */
[----:B------:R-:W-:Y:S02]  /*0ad0*/  @!P1 IADD3 R13, P0, PT, R36, R6, RZ ;  /* 0x00000006240d9210 */ /* 0x000fe40007f1e0ff */
[----:B------:R-:W-:Y:S02]  /*0ae0*/  IADD3 R21, PT, PT, R21, -R4, RZ ;  /* 0x8000000415157210 */ /* 0x000fe40007ffe0ff */
[----:B-1----:R-:W-:Y:S01]  /*0af0*/  @!P1 LEA R8, P4, R13, R8, 0x2 ;  /* 0x000000080d089211 */ /* 0x002fe200078810ff */
[----:B------:R-:W-:-:S02]  /*0b00*/  @!P1 IMAD.X R4, RZ, RZ, R14, P0 ;  /* 0x000000ffff049224 */ /* 0x000fc400000e060e */
[----:B0-----:R-:W-:Y:S01]  /*0b10*/  FADD.FTZ R5, R16, R19 ;  /* 0x0000001310057221 */ /* 0x001fe20000010000 */
[----:B------:R-:W0:Y:S01]  /*0b20*/  LDC.64 R6, c[0x0][0x440] ;  /* 0x00011000ff067b82 */ /* 0x000e220000000a00 */
[----:B--2---:R-:W-:Y:S01]  /*0b30*/  FADD.FTZ R12, R17, R12 ;  /* 0x0000000c110c7221 */ /* 0x004fe20000010000 */
[----:B------:R-:W-:Y:S02]  /*0b40*/  @!P1 LEA.HI.X R9, R13, R9, R4, 0x2, P4 ;  /* 0x000000090d099211 */ /* 0x000fe400020f1404 */
[----:B------:R-:W-:Y:S02]  /*0b50*/  @!P1 FSEL R5, R5, RZ, !P3 ;  /* 0x000000ff05059208 */ /* 0x000fe40005800000 */
[----:B------:R-:W-:Y:S02]  /*0b60*/  @!P1 FSEL R13, R12, RZ, !P2 ;  /* 0x000000ff0c0d9208 */ /* 0x000fe40005000000 */
[C---:B------:R-:W-:Y:S01]  /*0b70*/  ISETP.GE.AND P0, PT, R0.reuse, R21, PT ;  /* 0x000000150000720c */ /* 0x040fe20003f06270 */
[----:B------:R1:W-:Y:S04]  /*0b80*/  @!P1 STG.E desc[UR4][R8.64], R5 ;  /* 0x0000000508009986 */ /* 0x0003e8000c101904 */
[----:B------:R1:W-:Y:S01]  /*0b90*/  @!P1 STG.E desc[UR4][R8.64+0x80], R13 ;  /* 0x0000800d08009986 */ /* 0x0003e2000c101904 */
[C---:B------:R-:W-:Y:S01]  /*0ba0*/  ISETP.GT.U32.OR P0, PT, R0.reuse, 0x3f, P0 ;  /* 0x0000003f0000780c */ /* 0x040fe20000704470 */
[----:B------:R-:W-:Y:S01]  /*0bb0*/  IMAD.SHL.U32 R15, R0, 0x4, RZ ;  /* 0x00000004000f7824 */ /* 0x000fe200078e00ff */
[----:B------:R-:W-:-:S04]  /*0bc0*/  SHF.L.U32 R4, R2, 0xc, RZ ;  /* 0x0000000c02047819 */ /* 0x000fc800000006ff */
[----:B------:R-:W-:-:S07]  /*0bd0*/  LOP3.LUT R4, R15, R4, RZ, 0xfc, !PT ;  /* 0x000000040f047212 */ /* 0x000fce00078efcff */
[----:B-1----:R-:W-:Y:S05]  /*0be0*/  @P0 BRA `(.L_x_21) ;  /* 0x00000000003c0947 */ /* 0x002fea0003800000 */
[----:B------:R-:W1:Y:S01]  /*0bf0*/  LDC.64 R12, c[0x0][0x418] ;  /* 0x00010600ff0c7b82 */ /* 0x000e620000000a00 */
[----:B------:R-:W-:Y:S01]  /*0c00*/  IADD3 R8, PT, PT, R24, R0, RZ ;  /* 0x0000000018087210 */ /* 0x000fe20007ffe0ff */
[----:B------:R-:W-:Y:S01]  /*0c10*/  IMAD.MOV.U32 R9, RZ, RZ, RZ ;  /* 0x000000ffff097224 */ /* 0x000fe200078e00ff */
[----:B-----5:R-:W-:-:S05]  /*0c20*/  FSETP.NEU.FTZ.AND P0, PT, R3, -INF , PT ;  /* 0xff8000000300780b */ /* 0x020fca0003f1d000 */
[----:B------:R-:W2:Y:S08]  /*0c30*/  LDC.64 R14, c[0x0][0x420] ;  /* 0x00010800ff0e7b82 */ /* 0x000eb00000000a00 */
[----:B------:R-:W4:Y:S01]  /*0c40*/  LDC.64 R16, c[0x0][0x410] ;  /* 0x00010400ff107b82 */ /* 0x000f220000000a00 */
[----:B-1----:R-:W-:-:S04]  /*0c50*/  IMAD.WIDE.U32 R8, R12, UR6, R8 ;  /* 0x000000060c087c25 */ /* 0x002fc8000f8e0008 */
[----:B------:R-:W-:Y:S02]  /*0c60*/  IMAD R9, R13, UR6, R9 ;  /* 0x000000060d097c24 */ /* 0x000fe4000f8e0209 */
[----:B--2---:R-:W-:-:S04]  /*0c70*/  IMAD.WIDE.U32 R8, R14, UR7, R8 ;  /* 0x000000070e087c25 */ /* 0x004fc8000f8e0008 */
[----:B------:R-:W-:Y:S01]  /*0c80*/  FMUL.FTZ R14, R3, 1.4426950216293334961 ;  /* 0x3fb8aa3b030e7820 */ /* 0x000fe20000410000 */
[----:B------:R-:W-:-:S04]  /*0c90*/  IMAD R9, R15, UR7, R9 ;  /* 0x000000070f097c24 */ /* 0x000fc8000f8e0209 */
[----:B------:R-:W-:Y:S02]  /*0ca0*/  FSEL R3, R14, RZ, P0 ;  /* 0x000000ff0e037208 */ /* 0x000fe40000000000 */
[----:B----4-:R-:W-:-:S04]  /*0cb0*/  LEA R12, P1, R8, R16, 0x2 ;  /* 0x00000010080c7211 */ /* 0x010fc800078210ff */
[----:B------:R-:W-:-:S05]  /*0cc0*/  LEA.HI.X R13, R8, R17, R9, 0x2, P1 ;  /* 0x00000011080d7211 */ /* 0x000fca00008f1409 */
[----:B------:R1:W-:Y:S04]  /*0cd0*/  STG.E desc[UR4][R12.64], R3 ;  /* 0x000000030c007986 */ /* 0x0003e8000c101904 */
.L_x_21:
[----:B------:R-:W-:Y:S05]  /*0ce0*/  BSYNC.RECONVERGENT B0 ;  /* 0x0000000000007941 */ /* 0x000fea0003800200 */
.L_x_20:
[----:B------:R-:W2:Y:S01]  /*0cf0*/  LDCU.64 UR10, c[0x0][0x458] ;  /* 0x00008b00ff0a77ac */ /* 0x000ea20008000a00 */
[----:B------:R-:W-:Y:S01]  /*0d00*/  HFMA2 R5, -RZ, RZ, 0, 0 ;  /* 0x00000000ff057431 */ /* 0x000fe200000001ff */
[----:B------:R-:W4:Y:S02]  /*0d10*/  LDCU.64 UR8, c[0x0][0x428] ;  /* 0x00008500ff0877ac */ /* 0x000f240008000a00 */
[----:B0-----:R-:W-:-:S04]  /*0d20*/  IMAD.WIDE.U32 R4, R6, UR6, R4 ;  /* 0x0000000606047c25 */ /* 0x001fc8000f8e0004 */
[----:B------:R-:W-:Y:S02]  /*0d30*/  IMAD R5, R7, UR6, R5 ;  /* 0x0000000607057c24 */ /* 0x000fe4000f8e0205 */
[----:B---3--:R-:W-:Y:S01]  /*0d40*/  IMAD.WIDE.U32 R4, R10, UR7, R4 ;  /* 0x000000070a047c25 */ /* 0x008fe2000f8e0004 */
[----:B--2---:R-:W-:-:S03]  /*0d50*/  ISETP.NE.U32.AND P0, PT, RZ, UR10, PT ;  /* 0x0000000aff007c0c */ /* 0x004fc6000bf05070 */
[----:B------:R-:W-:Y:S01]  /*0d60*/  IMAD R11, R11, UR7, R5 ;  /* 0x000000070b0b7c24 */ /* 0x000fe2000f8e0205 */
[----:B------:R-:W-:Y:S02]  /*0d70*/  ISETP.NE.AND.EX P0, PT, RZ, UR11, PT, P0 ;  /* 0x0000000bff007c0c */ /* 0x000fe4000bf05300 */
[----:B----4-:R-:W-:Y:S02]  /*0d80*/  LEA R6, P1, R4, UR8, 0x2 ;  /* 0x0000000804067c11 */ /* 0x010fe4000f8210ff */
[----:B------:R-:W-:Y:S02]  /*0d90*/  ISETP.NE.OR P0, PT, R0, RZ, !P0 ;  /* 0x000000ff0000720c */ /* 0x000fe40004705670 */
[----:B------:R-:W-:-:S05]  /*0da0*/  LEA.HI.X R7, R4, UR9, R11, 0x2, P1 ;  /* 0x0000000904077c11 */ /* 0x000fca00088f140b */
[----:B------:R0:W-:Y:S04]  /*0db0*/  STG.E.128 desc[UR4][R6.64], RZ ;  /* 0x000000ff06007986 */ /* 0x0001e8000c101d04 */
[----:B------:R0:W-:Y:S04]  /*0dc0*/  STG.E.128 desc[UR4][R6.64+0x1000], RZ ;  /* 0x001000ff06007986 */ /* 0x0001e8000c101d04 */
[----:B------:R0:W-:Y:S04]  /*0dd0*/  STG.E.128 desc[UR4][R6.64+0x2000], RZ ;  /* 0x002000ff06007986 */ /* 0x0001e8000c101d04 */
[----:B------:R0:W-:Y:S01]  /*0de0*/  STG.E.128 desc[UR4][R6.64+0x3000], RZ ;  /* 0x003000ff06007986 */ /* 0x0001e2000c101d04 */
[----:B------:R-:W-:Y:S05]  /*0df0*/  @P0 EXIT ;  /* 0x000000000000094d */ /* 0x000fea0003800000 */
[----:B-1---5:R-:W1:Y:S08]  /*0e00*/  LDC R3, c[0x0][0x450] ;  /* 0x00011400ff037b82 */ /* 0x022e700000000800 */
[----:B0-----:R-:W0:Y:S08]  /*0e10*/  LDC R7, c[0x0][0x390] ;  /* 0x0000e400ff077b82 */ /* 0x001e300000000800 */
[----:B------:R-:W2:Y:S01]  /*0e20*/  LDC.64 R4, c[0x0][0x458] ;  /* 0x00011600ff047b82 */ /* 0x000ea20000000a00 */
[----:B-1----:R-:W-:-:S04]  /*0e30*/  IMAD R2, R2, R3, UR7 ;  /* 0x0000000702027e24 */ /* 0x002fc8000f8e0203 */
[----:B0-----:R-:W-:-:S04]  /*0e40*/  IMAD R3, R2, R7, UR6 ;  /* 0x0000000602037e24 */ /* 0x001fc8000f8e0207 */
[----:B--2---:R-:W-:-:S05]  /*0e50*/  IMAD.WIDE R2, R3, 0x4, R4 ;  /* 0x0000000403027825 */ /* 0x004fca00078e0204 */
[----:B------:R-:W-:Y:S01]  /*0e60*/  STG.E desc[UR4][R2.64], RZ ;  /* 0x000000ff02007986 */ /* 0x000fe2000c101904 */
[----:B------:R-:W-:Y:S05]  /*0e70*/  EXIT ;  /* 0x000000000000794d */ /* 0x000fea0003800000 */
.L_x_22:
        /* <DEDUP_REMOVED lines=16> */
.L_x_112:


//--------------------- .text._ZN7cutlass13device_kernelIN5flash19enable_sm80_to_sm89INS1_16FlashAttnBwdSm80INS1_25CollectiveMainloopBwdSm80ILi2ELi2EN4cute5tupleIJNS5_1CILi64EEENS7_ILi128EEES8_EEENS_10bfloat16_tEfNS_4arch4Sm80ELb1ELb0ELb1ELb1ELb0ELb0ELb0ELb0ELi2ELi2ELi4ELi2ELb1EEENS1_21CollectiveEpilogueBwdISA_SB_SD_Li256ELb1ELb0ELi2EEENS1_25SingleTileBwdLPTSchedulerILb1ELi128ELb0EEEEEEEEEvNT_6ParamsE --------------------------
	.section	.text._ZN7cutlass13device_kernelIN5flash19enable_sm80_to_sm89INS1_16FlashAttnBwdSm80INS1_25CollectiveMainloopBwdSm80ILi2ELi2EN4cute5tupleIJNS5_1CILi64EEENS7_ILi128EEES8_EEENS_10bfloat16_tEfNS_4arch4Sm80ELb1ELb0ELb1ELb1ELb0ELb0ELb0ELb0ELi2ELi2ELi4ELi2ELb1EEENS1_21CollectiveEpilogueBwdISA_SB_SD_Li256ELb1ELb0ELi2EEENS1_25SingleTileBwdLPTSchedulerILb1ELi128ELb0EEEEEEEEEvNT_6ParamsE,"ax",@progbits
	.align	128
.text._ZN7cutlass13device_kernelIN5flash19enable_sm80_to_sm89INS1_16FlashAttnBwdSm80INS1_25CollectiveMainloopBwdSm80ILi2ELi2EN4cute5tupleIJNS5_1CILi64EEENS7_ILi128EEES8_EEENS_10bfloat16_tEfNS_4arch4Sm80ELb1ELb0ELb1ELb1ELb0ELb0ELb0ELb0ELi2ELi2ELi4ELi2ELb1EEENS1_21CollectiveEpilogueBwdISA_SB_SD_Li256ELb1ELb0ELi2EEENS1_25SingleTileBwdLPTSchedulerILb1ELi128ELb0EEEEEEEEEvNT_6ParamsE:
        .type           _ZN7cutlass13device_kernelIN5flash19enable_sm80_to_sm89INS1_16FlashAttnBwdSm80INS1_25CollectiveMainloopBwdSm80ILi2ELi2EN4cute5tupleIJNS5_1CILi64EEENS7_ILi128EEES8_EEENS_10bfloat16_tEfNS_4arch4Sm80ELb1ELb0ELb1ELb1ELb0ELb0ELb0ELb0ELi2ELi2ELi4ELi2ELb1EEENS1_21CollectiveEpilogueBwdISA_SB_SD_Li256ELb1ELb0ELi2EEENS1_25SingleTileBwdLPTSchedulerILb1ELi128ELb0EEEEEEEEEvNT_6ParamsE,@function
        .size           _ZN7cutlass13device_kernelIN5flash19enable_sm80_to_sm89INS1_16FlashAttnBwdSm80INS1_25CollectiveMainloopBwdSm80ILi2ELi2EN4cute5tupleIJNS5_1CILi64EEENS7_ILi128EEES8_EEENS_10bfloat16_tEfNS_4arch4Sm80ELb1ELb0ELb1ELb1ELb0ELb0ELb0ELb0ELi2ELi2ELi4ELi2ELb1EEENS1_21CollectiveEpilogueBwdISA_SB_SD_Li256ELb1ELb0ELi2EEENS1_25SingleTileBwdLPTSchedulerILb1ELi128ELb0EEEEEEEEEvNT_6ParamsE,(.L_x_113 - _ZN7cutlass13device_kernelIN5flash19enable_sm80_to_sm89INS1_16FlashAttnBwdSm80INS1_25CollectiveMainloopBwdSm80ILi2ELi2EN4cute5tupleIJNS5_1CILi64EEENS7_ILi128EEES8_EEENS_10bfloat16_tEfNS_4arch4Sm80ELb1ELb0ELb1ELb1ELb0ELb0ELb0ELb0ELi2ELi2ELi4ELi2ELb1EEENS1_21CollectiveEpilogueBwdISA_SB_SD_Li256ELb1ELb0ELi2EEENS1_25SingleTileBwdLPTSchedulerILb1ELi128ELb0EEEEEEEEEvNT_6ParamsE)
        .other          _ZN7cutlass13device_kernelIN5flash19enable_sm80_to_sm89INS1_16FlashAttnBwdSm80INS1_25CollectiveMainloopBwdSm80ILi2ELi2EN4cute5tupleIJNS5_1CILi64EEENS7_ILi128EEES8_EEENS_10bfloat16_tEfNS_4arch4Sm80ELb1ELb0ELb1ELb1ELb0ELb0ELb0ELb0ELi2ELi2ELi4ELi2ELb1EEENS1_21CollectiveEpilogueBwdISA_SB_SD_Li256ELb1ELb0ELi2EEENS1_25SingleTileBwdLPTSchedulerILb1ELi128ELb0EEEEEEEEEvNT_6ParamsE,@"STO_CUDA_ENTRY STV_DEFAULT"
_ZN7cutlass13device_kernelIN5flash19enable_sm80_to_sm89INS1_16FlashAttnBwdSm80INS1_25CollectiveMainloopBwdSm80ILi2ELi2EN4cute5tupleIJNS5_1CILi64EEENS7_ILi128EEES8_EEENS_10bfloat16_tEfNS_4arch4Sm80ELb1ELb0ELb1ELb1ELb0ELb0ELb0ELb0ELi2ELi2ELi4ELi2ELb1EEENS1_21CollectiveEpilogueBwdISA_SB_SD_Li256ELb1ELb0ELi2EEENS1_25SingleTileBwdLPTSchedulerILb1ELi128ELb0EEEEEEEEEvNT_6ParamsE:
[----:B------:R-:W-:Y:S01]  /*0000*/  LDC R1, c[0x0][0x37c] ;  /* 0x0000df00ff017b82 */ /* 0x000fe20000000800 */
[----:B------:R-:W-:Y:S05]  /*0010*/  EXIT ;  /* 0x000000000000794d */ /* 0x000fea0003800000 */
.L_x_23:
        /* <DEDUP_REMOVED lines=14> */
.L_x_113:


//--------------------- .text._ZN7cutlass13device_kernelIN5flash19enable_sm80_to_sm89INS1_16FlashAttnBwdSm80INS1_25CollectiveMainloopBwdSm80ILi2ELi2EN4cute5tupleIJNS5_1CILi64EEENS7_ILi128EEES8_EEENS_10bfloat16_tEfNS_4arch4Sm80ELb1ELb0ELb1ELb1ELb1ELb0ELb0ELb0ELi2ELi2ELi4ELi2ELb1EEENS1_21CollectiveEpilogueBwdISA_SB_SD_Li256ELb1ELb0ELi2EEENS1_25SingleTileBwdLPTSchedulerILb1ELi128ELb1EEEEEEEEEvNT_6ParamsE --------------------------
	.section	.text._ZN7cutlass13device_kernelIN5flash19enable_sm80_to_sm89INS1_16FlashAttnBwdSm80INS1_25CollectiveMainloopBwdSm80ILi2ELi2EN4cute5tupleIJNS5_1CILi64EEENS7_ILi128EEES8_EEENS_10bfloat16_tEfNS_4arch4Sm80ELb1ELb0ELb1ELb1ELb1ELb0ELb0ELb0ELi2ELi2ELi4ELi2ELb1EEENS1_21CollectiveEpilogueBwdISA_SB_SD_Li256ELb1ELb0ELi2EEENS1_25SingleTileBwdLPTSchedulerILb1ELi128ELb1EEEEEEEEEvNT_6ParamsE,"ax",@progbits
	.align	128
.text._ZN7cutlass13device_kernelIN5flash19enable_sm80_to_sm89INS1_16FlashAttnBwdSm80INS1_25CollectiveMainloopBwdSm80ILi2ELi2EN4cute5tupleIJNS5_1CILi64EEENS7_ILi128EEES8_EEENS_10bfloat16_tEfNS_4arch4Sm80ELb1ELb0ELb1ELb1ELb1ELb0ELb0ELb0ELi2ELi2ELi4ELi2ELb1EEENS1_21CollectiveEpilogueBwdISA_SB_SD_Li256ELb1ELb0ELi2EEENS1_25SingleTileBwdLPTSchedulerILb1ELi128ELb1EEEEEEEEEvNT_6ParamsE:
        .type           _ZN7cutlass13device_kernelIN5flash19enable_sm80_to_sm89INS1_16FlashAttnBwdSm80INS1_25CollectiveMainloopBwdSm80ILi2ELi2EN4cute5tupleIJNS5_1CILi64EEENS7_ILi128EEES8_EEENS_10bfloat16_tEfNS_4arch4Sm80ELb1ELb0ELb1ELb1ELb1ELb0ELb0ELb0ELi2ELi2ELi4ELi2ELb1EEENS1_21CollectiveEpilogueBwdISA_SB_SD_Li256ELb1ELb0ELi2EEENS1_25SingleTileBwdLPTSchedulerILb1ELi128ELb1EEEEEEEEEvNT_6ParamsE,@function
        .size           _ZN7cutlass13device_kernelIN5flash19enable_sm80_to_sm89INS1_16FlashAttnBwdSm80INS1_25CollectiveMainloopBwdSm80ILi2ELi2EN4cute5tupleIJNS5_1CILi64EEENS7_ILi128EEES8_EEENS_10bfloat16_tEfNS_4arch4Sm80ELb1ELb0ELb1ELb1ELb1ELb0ELb0ELb0ELi2ELi2ELi4ELi2ELb1EEENS1_21CollectiveEpilogueBwdISA_SB_SD_Li256ELb1ELb0ELi2EEENS1_25SingleTileBwdLPTSchedulerILb1ELi128ELb1EEEEEEEEEvNT_6ParamsE,(.L_x_114 - _ZN7cutlass13device_kernelIN5flash19enable_sm80_to_sm89INS1_16FlashAttnBwdSm80INS1_25CollectiveMainloopBwdSm80ILi2ELi2EN4cute5tupleIJNS5_1CILi64EEENS7_ILi128EEES8_EEENS_10bfloat16_tEfNS_4arch4Sm80ELb1ELb0ELb1ELb1ELb1ELb0ELb0ELb0ELi2ELi2ELi4ELi2ELb1EEENS1_21CollectiveEpilogueBwdISA_SB_SD_Li256ELb1ELb0ELi2EEENS1_25SingleTileBwdLPTSchedulerILb1ELi128ELb1EEEEEEEEEvNT_6ParamsE)
        .other          _ZN7cutlass13device_kernelIN5flash19enable_sm80_to_sm89INS1_16FlashAttnBwdSm80INS1_25CollectiveMainloopBwdSm80ILi2ELi2EN4cute5tupleIJNS5_1CILi64EEENS7_ILi128EEES8_EEENS_10bfloat16_tEfNS_4arch4Sm80ELb1ELb0ELb1ELb1ELb1ELb0ELb0ELb0ELi2ELi2ELi4ELi2ELb1EEENS1_21CollectiveEpilogueBwdISA_SB_SD_Li256ELb1ELb0ELi2EEENS1_25SingleTileBwdLPTSchedulerILb1ELi128ELb1EEEEEEEEEvNT_6ParamsE,@"STO_CUDA_ENTRY STV_DEFAULT"
_ZN7cutlass13device_kernelIN5flash19enable_sm80_to_sm89INS1_16FlashAttnBwdSm80INS1_25CollectiveMainloopBwdSm80ILi2ELi2EN4cute5tupleIJNS5_1CILi64EEENS7_ILi128EEES8_EEENS_10bfloat16_tEfNS_4arch4Sm80ELb1ELb0ELb1ELb1ELb1ELb0ELb0ELb0ELi2ELi2ELi4ELi2ELb1EEENS1_21CollectiveEpilogueBwdISA_SB_SD_Li256ELb1ELb0ELi2EEENS1_25SingleTileBwdLPTSchedulerILb1ELi128ELb1EEEEEEEEEvNT_6ParamsE:
[----:B------:R-:W-:Y:S01]  /*0000*/  LDC R1, c[0x0][0x37c] ;  /* 0x0000df00ff017b82 */ /* 0x000fe20000000800 */
[----:B------:R-:W-:Y:S05]  /*0010*/  EXIT ;  /* 0x000000000000794d */ /* 0x000fea0003800000 */
.L_x_24:
        /* <DEDUP_REMOVED lines=14> */
.L_x_114:


//--------------------- .text._ZN7cutlass13device_kernelIN5flash19enable_sm80_to_sm89INS1_16FlashAttnBwdSm80INS1_25CollectiveMainloopBwdSm80ILi2ELi2EN4cute5tupleIJNS5_1CILi64EEENS7_ILi128EEES8_EEENS_10bfloat16_tEfNS_4arch4Sm80ELb1ELb0ELb1ELb1ELb0ELb0ELb0ELb0ELi2ELi2ELi4ELi2ELb1EEENS1_24CollectiveEpilogueBwdGQAISA_fSD_Li256ELb1ELb0EEENS1_25SingleTileBwdLPTSchedulerILb1ELi128ELb0EEEEEEEEEvNT_6ParamsE --------------------------
	.section	.text._ZN7cutlass13device_kernelIN5flash19enable_sm80_to_sm89INS1_16FlashAttnBwdSm80INS1_25CollectiveMainloopBwdSm80ILi2ELi2EN4cute5tupleIJNS5_1CILi64EEENS7_ILi128EEES8_EEENS_10bfloat16_tEfNS_4arch4Sm80ELb1ELb0ELb1ELb1ELb0ELb0ELb0ELb0ELi2ELi2ELi4ELi2ELb1EEENS1_24CollectiveEpilogueBwdGQAISA_fSD_Li256ELb1ELb0EEENS1_25SingleTileBwdLPTSchedulerILb1ELi128ELb0EEEEEEEEEvNT_6ParamsE,"ax",@progbits
	.align	128
.text._ZN7cutlass13device_kernelIN5flash19enable_sm80_to_sm89INS1_16FlashAttnBwdSm80INS1_25CollectiveMainloopBwdSm80ILi2ELi2EN4cute5tupleIJNS5_1CILi64EEENS7_ILi128EEES8_EEENS_10bfloat16_tEfNS_4arch4Sm80ELb1ELb0ELb1ELb1ELb0ELb0ELb0ELb0ELi2ELi2ELi4ELi2ELb1EEENS1_24CollectiveEpilogueBwdGQAISA_fSD_Li256ELb1ELb0EEENS1_25SingleTileBwdLPTSchedulerILb1ELi128ELb0EEEEEEEEEvNT_6ParamsE:
        .type           _ZN7cutlass13device_kernelIN5flash19enable_sm80_to_sm89INS1_16FlashAttnBwdSm80INS1_25CollectiveMainloopBwdSm80ILi2ELi2EN4cute5tupleIJNS5_1CILi64EEENS7_ILi128EEES8_EEENS_10bfloat16_tEfNS_4arch4Sm80ELb1ELb0ELb1ELb1ELb0ELb0ELb0ELb0ELi2ELi2ELi4ELi2ELb1EEENS1_24CollectiveEpilogueBwdGQAISA_fSD_Li256ELb1ELb0EEENS1_25SingleTileBwdLPTSchedulerILb1ELi128ELb0EEEEEEEEEvNT_6ParamsE,@function
        .size           _ZN7cutlass13device_kernelIN5flash19enable_sm80_to_sm89INS1_16FlashAttnBwdSm80INS1_25CollectiveMainloopBwdSm80ILi2ELi2EN4cute5tupleIJNS5_1CILi64EEENS7_ILi128EEES8_EEENS_10bfloat16_tEfNS_4arch4Sm80ELb1ELb0ELb1ELb1ELb0ELb0ELb0ELb0ELi2ELi2ELi4ELi2ELb1EEENS1_24CollectiveEpilogueBwdGQAISA_fSD_Li256ELb1ELb0EEENS1_25SingleTileBwdLPTSchedulerILb1ELi128ELb0EEEEEEEEEvNT_6ParamsE,(.L_x_115 - _ZN7cutlass13device_kernelIN5flash19enable_sm80_to_sm89INS1_16FlashAttnBwdSm80INS1_25CollectiveMainloopBwdSm80ILi2ELi2EN4cute5tupleIJNS5_1CILi64EEENS7_ILi128EEES8_EEENS_10bfloat16_tEfNS_4arch4Sm80ELb1ELb0ELb1ELb1ELb0ELb0ELb0ELb0ELi2ELi2ELi4ELi2ELb1EEENS1_24CollectiveEpilogueBwdGQAISA_fSD_Li256ELb1ELb0EEENS1_25SingleTileBwdLPTSchedulerILb1ELi128ELb0EEEEEEEEEvNT_6ParamsE)
        .other          _ZN7cutlass13device_kernelIN5flash19enable_sm80_to_sm89INS1_16FlashAttnBwdSm80INS1_25CollectiveMainloopBwdSm80ILi2ELi2EN4cute5tupleIJNS5_1CILi64EEENS7_ILi128EEES8_EEENS_10bfloat16_tEfNS_4arch4Sm80ELb1ELb0ELb1ELb1ELb0ELb0ELb0ELb0ELi2ELi2ELi4ELi2ELb1EEENS1_24CollectiveEpilogueBwdGQAISA_fSD_Li256ELb1ELb0EEENS1_25SingleTileBwdLPTSchedulerILb1ELi128ELb0EEEEEEEEEvNT_6ParamsE,@"STO_CUDA_ENTRY STV_DEFAULT"
_ZN7cutlass13device_kernelIN5flash19enable_sm80_to_sm89INS1_16FlashAttnBwdSm80INS1_25CollectiveMainloopBwdSm80ILi2ELi2EN4cute5tupleIJNS5_1CILi64EEENS7_ILi128EEES8_EEENS_10bfloat16_tEfNS_4arch4Sm80ELb1ELb0ELb1ELb1ELb0ELb0ELb0ELb0ELi2ELi2ELi4ELi2ELb1EEENS1_24CollectiveEpilogueBwdGQAISA_fSD_Li256ELb1ELb0EEENS1_25SingleTileBwdLPTSchedulerILb1ELi128ELb0EEEEEEEEEvNT_6ParamsE:
[----:B------:R-:W-:Y:S01]  /*0000*/  LDC R1, c[0x0][0x37c] ;  /* 0x0000df00ff017b82 */ /* 0x000fe20000000800 */
[----:B------:R-:W-:Y:S05]  /*0010*/  EXIT ;  /* 0x000000000000794d */ /* 0x000fea0003800000 */
.L_x_25:
        /* <DEDUP_REMOVED lines=14> */
.L_x_115:


//--------------------- .text._ZN7cutlass13device_kernelIN5flash32FlashAttnBwdPostprocessConvertdQIN4cute5tupleIJNS3_1CILi64EEES6_EEENS_10bfloat16_tEfNS_4arch4Sm80ELi256ENS3_8TiledMMAINS3_8MMA_AtomIJNS3_30SM80_16x8x16_F32BF16BF16F32_TNEEEENS3_6LayoutINS4_IJNS5_ILi2EEENS5_ILi4EEENS5_ILi1EEEEEENS4_IJSI_SG_NS5_ILi0EEEEEEEENS4_IJNS5_ILi32EEES6_NS5_ILi16EEEEEEEELb0EEEEEvNT_6ParamsE --------------------------
	.section	.text._ZN7cutlass13device_kernelIN5flash32FlashAttnBwdPostprocessConvertdQIN4cute5tupleIJNS3_1CILi64EEES6_EEENS_10bfloat16_tEfNS_4arch4Sm80ELi256ENS3_8TiledMMAINS3_8MMA_AtomIJNS3_30SM80_16x8x16_F32BF16BF16F32_TNEEEENS3_6LayoutINS4_IJNS5_ILi2EEENS5_ILi4EEENS5_ILi1EEEEEENS4_IJSI_SG_NS5_ILi0EEEEEEEENS4_IJNS5_ILi32EEES6_NS5_ILi16EEEEEEEELb0EEEEEvNT_6ParamsE,"ax",@progbits
	.align	128
.text._ZN7cutlass13device_kernelIN5flash32FlashAttnBwdPostprocessConvertdQIN4cute5tupleIJNS3_1CILi64EEES6_EEENS_10bfloat16_tEfNS_4arch4Sm80ELi256ENS3_8TiledMMAINS3_8MMA_AtomIJNS3_30SM80_16x8x16_F32BF16BF16F32_TNEEEENS3_6LayoutINS4_IJNS5_ILi2EEENS5_ILi4EEENS5_ILi1EEEEEENS4_IJSI_SG_NS5_ILi0EEEEEEEENS4_IJNS5_ILi32EEES6_NS5_ILi16EEEEEEEELb0EEEEEvNT_6ParamsE:
        .type           _ZN7cutlass13device_kernelIN5flash32FlashAttnBwdPostprocessConvertdQIN4cute5tupleIJNS3_1CILi64EEES6_EEENS_10bfloat16_tEfNS_4arch4Sm80ELi256ENS3_8TiledMMAINS3_8MMA_AtomIJNS3_30SM80_16x8x16_F32BF16BF16F32_TNEEEENS3_6LayoutINS4_IJNS5_ILi2EEENS5_ILi4EEENS5_ILi1EEEEEENS4_IJSI_SG_NS5_ILi0EEEEEEEENS4_IJNS5_ILi32EEES6_NS5_ILi16EEEEEEEELb0EEEEEvNT_6ParamsE,@function
        .size           _ZN7cutlass13device_kernelIN5flash32FlashAttnBwdPostprocessConvertdQIN4cute5tupleIJNS3_1CILi64EEES6_EEENS_10bfloat16_tEfNS_4arch4Sm80ELi256ENS3_8TiledMMAINS3_8MMA_AtomIJNS3_30SM80_16x8x16_F32BF16BF16F32_TNEEEENS3_6LayoutINS4_IJNS5_ILi2EEENS5_ILi4EEENS5_ILi1EEEEEENS4_IJSI_SG_NS5_ILi0EEEEEEEENS4_IJNS5_ILi32EEES6_NS5_ILi16EEEEEEEELb0EEEEEvNT_6ParamsE,(.L_x_116 - _ZN7cutlass13device_kernelIN5flash32FlashAttnBwdPostprocessConvertdQIN4cute5tupleIJNS3_1CILi64EEES6_EEENS_10bfloat16_tEfNS_4arch4Sm80ELi256ENS3_8TiledMMAINS3_8MMA_AtomIJNS3_30SM80_16x8x16_F32BF16BF16F32_TNEEEENS3_6LayoutINS4_IJNS5_ILi2EEENS5_ILi4EEENS5_ILi1EEEEEENS4_IJSI_SG_NS5_ILi0EEEEEEEENS4_IJNS5_ILi32EEES6_NS5_ILi16EEEEEEEELb0EEEEEvNT_6ParamsE)
        .other          _ZN7cutlass13device_kernelIN5flash32FlashAttnBwdPostprocessConvertdQIN4cute5tupleIJNS3_1CILi64EEES6_EEENS_10bfloat16_tEfNS_4arch4Sm80ELi256ENS3_8TiledMMAINS3_8MMA_AtomIJNS3_30SM80_16x8x16_F32BF16BF16F32_TNEEEENS3_6LayoutINS4_IJNS5_ILi2EEENS5_ILi4EEENS5_ILi1EEEEEENS4_IJSI_SG_NS5_ILi0EEEEEEEENS4_IJNS5_ILi32EEES6_NS5_ILi16EEEEEEEELb0EEEEEvNT_6ParamsE,@"STO_CUDA_ENTRY STV_DEFAULT"
_ZN7cutlass13device_kernelIN5flash32FlashAttnBwdPostprocessConvertdQIN4cute5tupleIJNS3_1CILi64EEES6_EEENS_10bfloat16_tEfNS_4arch4Sm80ELi256ENS3_8TiledMMAINS3_8MMA_AtomIJNS3_30SM80_16x8x16_F32BF16BF16F32_TNEEEENS3_6LayoutINS4_IJNS5_ILi2EEENS5_ILi4EEENS5_ILi1EEEEEENS4_IJSI_SG_NS5_ILi0EEEEEEEENS4_IJNS5_ILi32EEES6_NS5_ILi16EEEEEEEELb0EEEEEvNT_6ParamsE:
[----:B------:R-:W-:Y:S08]  /*0000*/  LDC R1, c[0x0][0x37c] ;  /* 0x0000df00ff017b82 */ /* 0x000ff00000000800 */
[----:B------:R-:W0:Y:S01]  /*0010*/  LDC.64 R10, c[0x0][0x3e0] ;  /* 0x0000f800ff0a7b82 */ /* 0x000e220000000a00 */
[----:B------:R-:W1:Y:S01]  /*0020*/  S2R R20, SR_CTAID.X ;  /* 0x0000000000147919 */ /* 0x000e620000002500 */
[----:B------:R-:W2:Y:S01]  /*0030*/  LDCU.64 UR6, c[0x0][0x358] ;  /* 0x00006b00ff0677ac */ /* 0x000ea20008000a00 */
[----:B------:R-:W3:Y:S01]  /*0040*/  S2R R9, SR_CTAID.Z ;  /* 0x0000000000097919 */ /* 0x000ee20000002700 */
[----:B0-----:R-:W-:-:S04]  /*0050*/  ISETP.NE.U32.AND P0, PT, R10, RZ, PT ;  /* 0x000000ff0a00720c */ /* 0x001fc80003f05070 */
[----:B------:R-:W-:-:S13]  /*0060*/  ISETP.NE.AND.EX P1, PT, R11, RZ, PT, P0 ;  /* 0x000000ff0b00720c */ /* 0x000fda0003f25300 */
[----:B-123--:R-:W-:Y:S05]  /*0070*/  @P1 BRA `(.L_x_26) ;  /* 0x0000000000241947 */ /* 0x00efea0003800000 */
[----:B------:R-:W0:Y:S01]  /*0080*/  LDCU.64 UR4, c[0x0][0x3e8] ;  /* 0x00007d00ff0477ac */ /* 0x000e220008000a00 */
[----:B------:R-:W-:Y:S02]  /*0090*/  CS2R R4, SRZ ;  /* 0x0000000000047805 */ /* 0x000fe4000001ff00 */
[----:B------:R-:W-:Y:S01]  /*00a0*/  CS2R R2, SRZ ;  /* 0x0000000000027805 */ /* 0x000fe2000001ff00 */
[----:B------:R-:W1:Y:S01]  /*00b0*/  LDCU UR8, c[0x0][0x3b0] ;  /* 0x00007600ff0877ac */ /* 0x000e620008000800 */
[----:B0-----:R-:W-:-:S04]  /*00c0*/  UISETP.NE.U32.AND UP0, UPT, UR4, URZ, UPT ;  /* 0x000000ff0400728c */ /* 0x001fc8000bf05070 */
[----:B------:R-:W-:Y:S01]  /*00d0*/  UISETP.NE.AND.EX UP0, UPT, UR5, URZ, UPT, UP0 ;  /* 0x000000ff0500728c */ /* 0x000fe2000bf05300 */
[----:B-1----:R-:W-:-:S08]  /*00e0*/  IMAD.U32 R23, RZ, RZ, UR8 ;  /* 0x00000008ff177e24 */ /* 0x002fd0000f8e00ff */
[----:B------:R-:W-:Y:S05]  /*00f0*/  BRA.U !UP0, `(.L_x_27) ;  /* 0x0000000108547547 */ /* 0x000fea000b800000 */
[----:B------:R-:W-:Y:S05]  /*0100*/  BRA `(.L_x_28) ;  /* 0x0000000000387947 */ /* 0x000fea0003800000 */
.L_x_26:
[----:B------:R-:W0:Y:S01]  /*0110*/  LDC.64 R6, c[0x0][0x3e0] ;  /* 0x0000f800ff067b82 */ /* 0x000e220000000a00 */
[----:B------:R-:W1:Y:S01]  /*0120*/  LDCU.64 UR4, c[0x0][0x3e8] ;  /* 0x00007d00ff0477ac */ /* 0x000e620008000a00 */
[----:B0-----:R-:W-:-:S05]  /*0130*/  IMAD.WIDE.U32 R6, R9, 0x4, R6 ;  /* 0x0000000409067825 */ /* 0x001fca00078e0006 */
[----:B------:R-:W2:Y:S01]  /*0140*/  LDG.E R2, desc[UR6][R6.64] ;  /* 0x0000000606027981 */ /* 0x000ea2000c1e1900 */
[----:B-1----:R-:W-:-:S04]  /*0150*/  UISETP.NE.U32.AND UP0, UPT, UR4, URZ, UPT ;  /* 0x000000ff0400728c */ /* 0x002fc8000bf05070 */
[----:B------:R-:W-:Y:S01]  /*0160*/  UISETP.NE.AND.EX UP0, UPT, UR5, URZ, UPT, UP0 ;  /* 0x000000ff0500728c */ /* 0x000fe2000bf05300 */
[----:B--2---:R-:W-:-:S05]  /*0170*/  IMAD R0, R9, 0x40, R2 ;  /* 0x0000004009007824 */ /* 0x004fca00078e0202 */
[----:B------:R-:W-:-:S04]  /*0180*/  SHF.R.S32.HI R3, RZ, 0x1f, R0 ;  /* 0x0000001fff037819 */ /* 0x000fc80000011400 */
[----:B------:R-:W-:-:S05]  /*0190*/  LEA.HI R3, R3, R0, RZ, 0x6 ;  /* 0x0000000003037211 */ /* 0x000fca00078f30ff */
[----:B------:R-:W-:-:S05]  /*01a0*/  IMAD.SHL.U32 R3, R3, 0x40, RZ ;  /* 0x0000004003037824 */ /* 0x000fca00078e00ff */
[----:B------:R-:W-:Y:S02]  /*01b0*/  LOP3.LUT R4, R3, 0xfffff000, RZ, 0xc0, !PT ;  /* 0xfffff00003047812 */ /* 0x000fe400078ec0ff */
[----:B------:R-:W-:Y:S02]  /*01c0*/  SHF.R.S32.HI R3, RZ, 0x1f, R2 ;  /* 0x0000001fff037819 */ /* 0x000fe40000011402 */
[----:B------:R-:W-:Y:S01]  /*01d0*/  SHF.R.S32.HI R5, RZ, 0x1f, R4 ;  /* 0x0000001fff057819 */ /* 0x000fe20000011404 */
[----:B------:R-:W-:Y:S06]  /*01e0*/  BRA.U !UP0, `(.L_x_29) ;  /* 0x0000000108107547 */ /* 0x000fec000b800000 */
.L_x_28:
[----:B------:R-:W0:Y:S02]  /*01f0*/  LDC.64 R6, c[0x0][0x3e8] ;  /* 0x0000fa00ff067b82 */ /* 0x000e240000000a00 */
[----:B0-----:R-:W-:-:S05]  /*0200*/  IMAD.WIDE.U32 R6, R9, 0x4, R6 ;  /* 0x0000000409067825 */ /* 0x001fca00078e0006 */
[----:B------:R0:W5:Y:S01]  /*0210*/  LDG.E R23, desc[UR6][R6.64] ;  /* 0x0000000606177981 */ /* 0x000162000c1e1900 */
[----:B------:R-:W-:Y:S05]  /*0220*/  BRA `(.L_x_27) ;  /* 0x0000000000087947 */ /* 0x000fea0003800000 */
.L_x_29:
[----:B------:R-:W2:Y:S02]  /*0230*/  LDG.E R7, desc[UR6][R6.64+0x4] ;  /* 0x0000040606077981 */ /* 0x000ea4000c1e1900 */
[----:B--2---:R-:W-:-:S07]  /*0240*/  IMAD.IADD R23, R7, 0x1, -R2 ;  /* 0x0000000107177824 */ /* 0x004fce00078e0a02 */
.L_x_27:
[----:B------:R-:W-:Y:S01]  /*0250*/  IMAD.SHL.U32 R24, R20, 0x40, RZ ;  /* 0x0000004014187824 */ /* 0x000fe200078e00ff */
[----:B------:R-:W-:-:S04]  /*0260*/  ISETP.NE.AND.EX P0, PT, R11, RZ, PT, P0 ;  /* 0x000000ff0b00720c */ /* 0x000fc80003f05300 */
[----:B-----5:R-:W-:-:S13]  /*0270*/  ISETP.GT.AND P2, PT, R23, R24, PT ;  /* 0x000000181700720c */ /* 0x020fda0003f44270 */
[----:B------:R-:W-:Y:S05]  /*0280*/  @!P2 EXIT P0 ;  /* 0x000000000000a94d */ /* 0x000fea0000000000 */
[----:B------:R-:W1:Y:S01]  /*0290*/  S2R R22, SR_TID.X ;  /* 0x0000000000167919 */ /* 0x000e620000002100 */
[----:B------:R-:W2:Y:S01]  /*02a0*/  S2UR UR8, SR_CTAID.Y ;  /* 0x00000000000879c3 */ /* 0x000ea20000002600 */
[----:B------:R-:W3:Y:S01]  /*02b0*/  LDCU.64 UR4, c[0x0][0x3a0] ;  /* 0x00007400ff0477ac */ /* 0x000ee20008000a00 */
[----:B------:R-:W-:Y:S01]  /*02c0*/  SEL R0, R9, RZ, !P1 ;  /* 0x000000ff09007207 */ /* 0x000fe20004800000 */
[----:B------:R-:W4:Y:S05]  /*02d0*/  LDCU.64 UR10, c[0x0][0x380] ;  /* 0x00007000ff0a77ac */ /* 0x000f2a0008000a00 */
[----:B------:R-:W2:Y:S01]  /*02e0*/  LDC.64 R10, c[0x0][0x398] ;  /* 0x0000e600ff0a7b82 */ /* 0x000ea20000000a00 */
[----:B------:R-:W5:Y:S01]  /*02f0*/  LDCU UR9, c[0x0][0x3b4] ;  /* 0x00007680ff0977ac */ /* 0x000f620008000800 */
[----:B-1----:R-:W-:-:S04]  /*0300*/  IMAD.SHL.U32 R21, R22, 0x4, RZ ;  /* 0x0000000416157824 */ /* 0x002fc800078e00ff */
[----:B0-----:R-:W-:-:S05]  /*0310*/  IMAD R7, R20, 0x1000, R21 ;  /* 0x0000100014077824 */ /* 0x001fca00078e0215 */
[----:B------:R-:W-:-:S05]  /*0320*/  IADD3 R4, P0, PT, R7, R4, RZ ;  /* 0x0000000407047210 */ /* 0x000fca0007f1e0ff */
[----:B------:R-:W-:Y:S02]  /*0330*/  IMAD.X R5, RZ, RZ, R5, P0 ;  /* 0x000000ffff057224 */ /* 0x000fe400000e0605 */
[----:B--2---:R-:W-:-:S04]  /*0340*/  IMAD.WIDE.U32 R4, R10, UR8, R4 ;  /* 0x000000080a047c25 */ /* 0x004fc8000f8e0004 */
[----:B------:R-:W-:Y:S02]  /*0350*/  IMAD R5, R11, UR8, R5 ;  /* 0x000000080b057c24 */ /* 0x000fe4000f8e0205 */
[----:B---3--:R-:W-:-:S04]  /*0360*/  IMAD.WIDE.U32 R4, R0, UR4, R4 ;  /* 0x0000000400047c25 */ /* 0x008fc8000f8e0004 */
[----:B------:R-:W-:Y:S01]  /*0370*/  IMAD R5, R0, UR5, R5 ;  /* 0x0000000500057c24 */ /* 0x000fe2000f8e0205 */
[----:B----4-:R-:W-:-:S04]  /*0380*/  LEA R26, P0, R4, UR10, 0x2 ;  /* 0x0000000a041a7c11 */ /* 0x010fc8000f8010ff */
[----:B------:R-:W-:Y:S01]  /*0390*/  LEA.HI.X R27, R4, UR11, R5, 0x2, P0 ;  /* 0x0000000b041b7c11 */ /* 0x000fe200080f1405 */
[----:B------:R-:W0:Y:S01]  /*03a0*/  S2UR UR5, SR_CgaCtaId ;  /* 0x00000000000579c3 */ /* 0x000e220000008800 */
[----:B------:R-:W-:Y:S01]  /*03b0*/  UMOV UR4, 0x400 ;  /* 0x0000040000047882 */ /* 0x000fe20000000000 */
[C---:B------:R-:W-:Y:S01]  /*03c0*/  IMAD.SHL.U32 R31, R22.reuse, 0x8, RZ ;  /* 0x00000008161f7824 */ /* 0x040fe200078e00ff */
[----:B------:R-:W-:Y:S01]  /*03d0*/  VIADDMNMX R23, R23, -R24, 0x40, PT ;  /* 0x0000004017177446 */ /* 0x000fe20003800918 */
[----:B------:R-:W2:Y:S01]  /*03e0*/  LDG.E.128 R4, desc[UR6][R26.64] ;  /* 0x000000061a047981 */ /* 0x000ea2000c1e1d00 */
[C---:B------:R-:W-:Y:S01]  /*03f0*/  IMAD.SHL.U32 R28, R22.reuse, 0x2, RZ ;  /* 0x00000002161c7824 */ /* 0x040fe200078e00ff */
[----:B------:R-:W1:Y:S02]  /*0400*/  LDCU.64 UR10, c[0x0][0x3d0] ;  /* 0x00007a00ff0a77ac */ /* 0x000e640008000a00 */
[----:B------:R-:W3:Y:S04]  /*0410*/  LDG.E.128 R8, desc[UR6][R26.64+0x1000] ;  /* 0x001000061a087981 */ /* 0x000ee8000c1e1d00 */
[----:B------:R-:W4:Y:S04]  /*0420*/  LDG.E.128 R12, desc[UR6][R26.64+0x2000] ;  /* 0x002000061a0c7981 */ /* 0x000f28000c1e1d00 */
[----:B------:R5:W4:Y:S01]  /*0430*/  LDG.E.128 R16, desc[UR6][R26.64+0x3000] ;  /* 0x003000061a107981 */ /* 0x000b22000c1e1d00 */
[C---:B------:R-:W-:Y:S01]  /*0440*/  IMAD.SHL.U32 R32, R22.reuse, 0x200, RZ ;  /* 0x0000020016207824 */ /* 0x040fe200078e00ff */
[----:B------:R-:W-:Y:S01]  /*0450*/  BSSY.RECONVERGENT B0, `(.L_x_30) ;  /* 0x000006a000007945 */ /* 0x000fe20003800200 */
[----:B0-----:R-:W-:Y:S01]  /*0460*/  ULEA UR4, UR5, UR4, 0x18 ;  /* 0x0000000405047291 */ /* 0x001fe2000f8ec0ff */
[----:B-----5:R-:W-:Y:S01]  /*0470*/  SHF.R.U32.HI R27, RZ, 0x3, R22 ;  /* 0x00000003ff1b7819 */ /* 0x020fe20000011616 */
[----:B------:R-:W0:Y:S04]  /*0480*/  LDCU UR5, c[0x0][0x3d8] ;  /* 0x00007b00ff0577ac */ /* 0x000e280008000800 */
[----:B------:R-:W-:-:S05]  /*0490*/  LEA R25, R22, UR4, 0x4 ;  /* 0x0000000416197c11 */ /* 0x000fca000f8e20ff */
[----:B------:R-:W-:Y:S01]  /*04a0*/  IMAD R29, R22, -0xc, R25 ;  /* 0xfffffff4161d7824 */ /* 0x000fe200078e0219 */
[----:B--2---:R2:W-:Y:S04]  /*04b0*/  STS.128 [R25], R4 ;  /* 0x0000000419007388 */ /* 0x0045e80000000c00 */
[----:B---3--:R-:W-:Y:S04]  /*04c0*/  STS.128 [R25+0x1000], R8 ;  /* 0x0010000819007388 */ /* 0x008fe80000000c00 */
[----:B----4-:R-:W-:Y:S04]  /*04d0*/  STS.128 [R25+0x2000], R12 ;  /* 0x0020000c19007388 */ /* 0x010fe80000000c00 */
[----:B------:R3:W-:Y:S01]  /*04e0*/  STS.128 [R25+0x3000], R16 ;  /* 0x0030001019007388 */ /* 0x0007e20000000c00 */
[----:B------:R-:W-:Y:S01]  /*04f0*/  BAR.SYNC.DEFER_BLOCKING 0x0 ;  /* 0x0000000000007b1d */ /* 0x000fe20000010000 */
[----:B--2---:R-:W-:-:S02]  /*0500*/  LOP3.LUT R5, R31, 0x8, RZ, 0xc0, !PT ;  /* 0x000000081f057812 */ /* 0x004fc400078ec0ff */
[----:B------:R-:W-:Y:S02]  /*0510*/  IADD3 R4, P0, PT, R27, R2, RZ ;  /* 0x000000021b047210 */ /* 0x000fe40007f1e0ff */
[----:B------:R-:W-:Y:S02]  /*0520*/  LOP3.LUT R2, R5, 0x40, R28, 0xf8, !PT ;  /* 0x0000004005027812 */ /* 0x000fe400078ef81c */
[----:B------:R-:W-:Y:S01]  /*0530*/  SHF.R.U32.HI R7, RZ, 0x2, R22 ;  /* 0x00000002ff077819 */ /* 0x000fe20000011616 */
[----:B------:R-:W-:Y:S01]  /*0540*/  IMAD.X R5, RZ, RZ, R3, P0 ;  /* 0x000000ffff057224 */ /* 0x000fe200000e0603 */
[----:B---3--:R-:W-:Y:S01]  /*0550*/  LOP3.LUT R18, R28, 0x6, RZ, 0xc0, !PT ;  /* 0x000000061c127812 */ /* 0x008fe200078ec0ff */
[----:B------:R-:W-:Y:S01]  /*0560*/  IMAD.WIDE.U32 R4, R20, 0x40, R4 ;  /* 0x0000004014047825 */ /* 0x000fe200078e0004 */
[----:B------:R-:W-:Y:S02]  /*0570*/  LOP3.LUT R28, R28, 0x7b0, RZ, 0xc0, !PT ;  /* 0x000007b01c1c7812 */ /* 0x000fe400078ec0ff */
[----:B------:R-:W-:-:S02]  /*0580*/  LOP3.LUT R30, R18, 0x1c00, R31, 0xf8, !PT ;  /* 0x00001c00121e7812 */ /* 0x000fc400078ef81f */
[----:B------:R-:W-:Y:S02]  /*0590*/  LOP3.LUT R18, R2, 0x8, R7, 0x78, !PT ;  /* 0x0000000802127812 */ /* 0x000fe400078e7807 */
[----:B------:R-:W-:Y:S02]  /*05a0*/  SHF.R.U32.HI R7, RZ, 0x1, R22 ;  /* 0x00000001ff077819 */ /* 0x000fe40000011616 */
[----:B------:R-:W-:Y:S01]  /*05b0*/  LOP3.LUT R22, R21, 0x40, RZ, 0xc0, !PT ;  /* 0x0000004015167812 */ /* 0x000fe200078ec0ff */
[----:B------:R-:W0:Y:S01]  /*05c0*/  LDS R6, [R29+0x400] ;  /* 0x000400001d067984 */ /* 0x000e220000000800 */
[----:B------:R-:W-:Y:S02]  /*05d0*/  LOP3.LUT R2, R31, 0x38, RZ, 0xc0, !PT ;  /* 0x000000381f027812 */ /* 0x000fe400078ec0ff */
[----:B------:R-:W-:Y:S01]  /*05e0*/  LOP3.LUT R22, R22, 0x8, R27, 0xf8, !PT ;  /* 0x0000000816167812 */ /* 0x000fe200078ef81b */
[----:B------:R-:W2:Y:S01]  /*05f0*/  LDS R9, [R29+0x800] ;  /* 0x000800001d097984 */ /* 0x000ea20000000800 */
[----:B------:R-:W-:-:S02]  /*0600*/  LOP3.LUT R30, R30, 0x100, R31, 0xf8, !PT ;  /* 0x000001001e1e7812 */ /* 0x000fc400078ef81f */
[----:B------:R-:W-:Y:S01]  /*0610*/  LOP3.LUT R31, R32, 0xc00, RZ, 0xc0, !PT ;  /* 0x00000c00201f7812 */ /* 0x000fe200078ec0ff */
[----:B------:R-:W3:Y:S01]  /*0620*/  LDS R10, [R29+0xc00] ;  /* 0x000c00001d0a7984 */ /* 0x000ee20000000800 */
[----:B------:R-:W-:Y:S01]  /*0630*/  ISETP.GE.AND P0, PT, R2, UR9, PT ;  /* 0x0000000902007c0c */ /* 0x000fe2000bf06270 */
[C---:B------:R-:W-:Y:S01]  /*0640*/  VIADD R32, R27.reuse, 0x20 ;  /* 0x000000201b207836 */ /* 0x040fe20000000000 */
[----:B------:R-:W-:Y:S01]  /*0650*/  LOP3.LUT R7, R22, 0x8, R7, 0x78, !PT ;  /* 0x0000000816077812 */ /* 0x000fe200078e7807 */
[----:B------:R-:W4:Y:S01]  /*0660*/  LDS R17, [R29+0x1400] ;  /* 0x001400001d117984 */ /* 0x000f220000000800 */
[----:B------:R-:W-:Y:S02]  /*0670*/  LOP3.LUT R30, R30, 0x30, R21, 0xf8, !PT ;  /* 0x000000301e1e7812 */ /* 0x000fe400078ef815 */
[-C--:B------:R-:W-:Y:S01]  /*0680*/  ISETP.GE.OR P1, PT, R27, R23.reuse, P0 ;  /* 0x000000171b00720c */ /* 0x080fe20000726670 */
[----:B------:R-:W5:Y:S01]  /*0690*/  LDS R8, [R29+0x2800] ;  /* 0x002800001d087984 */ /* 0x000f620000000800 */
[----:B------:R-:W-:-:S02]  /*06a0*/  ISETP.GE.OR P0, PT, R32, R23, P0 ;  /* 0x000000172000720c */ /* 0x000fc40000706670 */
[----:B------:R-:W-:Y:S01]  /*06b0*/  LOP3.LUT R21, R30, R7, RZ, 0xfc, !PT ;  /* 0x000000071e157212 */ /* 0x000fe200078efcff */
[----:B------:R-:W1:Y:S01]  /*06c0*/  LDS R3, [R29+0x3000] ;  /* 0x003000001d037984 */ /* 0x000e620000000800 */
[----:B------:R-:W-:Y:S02]  /*06d0*/  IADD3 R18, PT, PT, R18, R28, R31 ;  /* 0x0000001c12127210 */ /* 0x000fe40007ffe01f */
[----:B------:R-:W-:Y:S01]  /*06e0*/  LEA R21, R21, UR4, 0x1 ;  /* 0x0000000415157c11 */ /* 0x000fe2000f8e08ff */
[----:B------:R-:W1:Y:S04]  /*06f0*/  LDS R26, [R29] ;  /* 0x000000001d1a7984 */ /* 0x000e680000000800 */
[----:B------:R-:W1:Y:S04]  /*0700*/  LDS R13, [R29+0x1000] ;  /* 0x001000001d0d7984 */ /* 0x000e680000000800 */
[----:B------:R-:W1:Y:S04]  /*0710*/  LDS R11, [R29+0x1800] ;  /* 0x001800001d0b7984 */ /* 0x000e680000000800 */
[----:B------:R-:W1:Y:S04]  /*0720*/  LDS R16, [R29+0x1c00] ;  /* 0x001c00001d107984 */ /* 0x000e680000000800 */
[----:B------:R-:W1:Y:S01]  /*0730*/  LDS R12, [R29+0x2000] ;  /* 0x002000001d0c7984 */ /* 0x000e620000000800 */
[----:B0-----:R-:W-:-:S02]  /*0740*/  FMUL.FTZ R23, R6, UR5 ;  /* 0x0000000506177c20 */ /* 0x001fc40008410000 */
[----:B------:R-:W0:Y:S01]  /*0750*/  LDC.64 R6, c[0x0][0x3c8] ;  /* 0x0000f200ff067b82 */ /* 0x000e220000000a00 */
[----:B------:R-:W0:Y:S01]  /*0760*/  LDS R15, [R29+0x2400] ;  /* 0x002400001d0f7984 */ /* 0x000e220000000800 */
[----:B--2---:R-:W-:-:S03]  /*0770*/  FMUL.FTZ R9, R9, UR5 ;  /* 0x0000000509097c20 */ /* 0x004fc60008410000 */
[----:B------:R-:W2:Y:S01]  /*0780*/  LDS R14, [R29+0x2c00] ;  /* 0x002c00001d0e7984 */ /* 0x000ea20000000800 */
[----:B---3--:R-:W-:-:S03]  /*0790*/  FMUL.FTZ R10, R10, UR5 ;  /* 0x000000050a0a7c20 */ /* 0x008fc60008410000 */
[----:B------:R-:W3:Y:S01]  /*07a0*/  LDS R19, [R29+0x3400] ;  /* 0x003400001d137984 */ /* 0x000ee20000000800 */
[----:B----4-:R-:W-:-:S03]  /*07b0*/  FMUL.FTZ R22, R17, UR5 ;  /* 0x0000000511167c20 */ /* 0x010fc60008410000 */
[----:B------:R-:W4:Y:S01]  /*07c0*/  LDS R24, [R29+0x3800] ;  /* 0x003800001d187984 */ /* 0x000f220000000800 */
[----:B-----5:R-:W-:Y:S01]  /*07d0*/  FMUL.FTZ R17, R8, UR5 ;  /* 0x0000000508117c20 */ /* 0x020fe20008410000 */
[----:B------:R-:W-:Y:S02]  /*07e0*/  F2FP.BF16.F32.PACK_AB R8, R10, R9 ;  /* 0x000000090a08723e */ /* 0x000fe400000010ff */
[----:B------:R-:W5:Y:S01]  /*07f0*/  LDS R25, [R29+0x3c00] ;  /* 0x003c00001d197984 */ /* 0x000f620000000800 */
[----:B-1----:R-:W-:Y:S01]  /*0800*/  FMUL.FTZ R9, R3, UR5 ;  /* 0x0000000503097c20 */ /* 0x002fe20008410000 */
[----:B------:R-:W-:Y:S02]  /*0810*/  IMAD.MOV.U32 R3, RZ, RZ, RZ ;  /* 0x000000ffff037224 */ /* 0x000fe400078e00ff */
[----:B------:R-:W-:Y:S01]  /*0820*/  FMUL.FTZ R26, R26, UR5 ;  /* 0x000000051a1a7c20 */ /* 0x000fe20008410000 */
[----:B------:R1:W-:Y:S01]  /*0830*/  STS [R21+0x4100], R8 ;  /* 0x0041000815007388 */ /* 0x0003e20000000800 */
[----:B0-----:R-:W-:-:S04]  /*0840*/  IMAD.WIDE.U32 R2, R6, UR8, R2 ;  /* 0x0000000806027c25 */ /* 0x001fc8000f8e0002 */
[----:B------:R-:W-:Y:S01]  /*0850*/  FMUL.FTZ R13, R13, UR5 ;  /* 0x000000050d0d7c20 */ /* 0x000fe20008410000 */
[----:B------:R-:W-:Y:S01]  /*0860*/  F2FP.BF16.F32.PACK_AB R20, R23, R26 ;  /* 0x0000001a1714723e */ /* 0x000fe200000010ff */
[----:B------:R-:W-:Y:S02]  /*0870*/  IMAD R3, R7, UR8, R3 ;  /* 0x0000000807037c24 */ /* 0x000fe4000f8e0203 */
[----:B------:R-:W-:Y:S01]  /*0880*/  FMUL.FTZ R11, R11, UR5 ;  /* 0x000000050b0b7c20 */ /* 0x000fe20008410000 */
[----:B------:R-:W-:Y:S01]  /*0890*/  F2FP.BF16.F32.PACK_AB R22, R22, R13 ;  /* 0x0000000d1616723e */ /* 0x000fe200000010ff */
[----:B------:R0:W-:Y:S01]  /*08a0*/  STS [R21+0x4000], R20 ;  /* 0x0040001415007388 */ /* 0x0001e20000000800 */
[----:B------:R-:W-:-:S04]  /*08b0*/  IMAD.WIDE.U32 R2, R0, UR10, R2 ;  /* 0x0000000a00027c25 */ /* 0x000fc8000f8e0002 */
[----:B------:R-:W-:Y:S01]  /*08c0*/  FMUL.FTZ R16, R16, UR5 ;  /* 0x0000000510107c20 */ /* 0x000fe20008410000 */
[----:B------:R0:W-:Y:S01]  /*08d0*/  STS [R21+0x4400], R22 ;  /* 0x0044001615007388 */ /* 0x0001e20000000800 */
[----:B------:R-:W-:Y:S02]  /*08e0*/  IMAD R13, R0, UR11, R3 ;  /* 0x0000000b000d7c24 */ /* 0x000fe4000f8e0203 */
[----:B------:R-:W-:Y:S01]  /*08f0*/  FMUL.FTZ R12, R12, UR5 ;  /* 0x000000050c0c7c20 */ /* 0x000fe20008410000 */
[----:B------:R-:W-:Y:S01]  /*0900*/  F2FP.BF16.F32.PACK_AB R11, R16, R11 ;  /* 0x0000000b100b723e */ /* 0x000fe200000010ff */
[----:B------:R-:W-:-:S04]  /*0910*/  FMUL.FTZ R15, R15, UR5 ;  /* 0x000000050f0f7c20 */ /* 0x000fc80008410000 */
[----:B------:R0:W-:Y:S01]  /*0920*/  STS [R21+0x4500], R11 ;  /* 0x0045000b15007388 */ /* 0x0001e20000000800 */
[----:B--2---:R-:W-:Y:S01]  /*0930*/  FMUL.FTZ R14, R14, UR5 ;  /* 0x000000050e0e7c20 */ /* 0x004fe20008410000 */
[----:B------:R-:W-:Y:S01]  /*0940*/  F2FP.BF16.F32.PACK_AB R15, R15, R12 ;  /* 0x0000000c0f0f723e */ /* 0x000fe200000010ff */
[----:B---3--:R-:W-:-:S03]  /*0950*/  FMUL.FTZ R10, R19, UR5 ;  /* 0x00000005130a7c20 */ /* 0x008fc60008410000 */
[----:B------:R-:W-:Y:S01]  /*0960*/  F2FP.BF16.F32.PACK_AB R14, R14, R17 ;  /* 0x000000110e0e723e */ /* 0x000fe200000010ff */
[----:B------:R0:W-:Y:S01]  /*0970*/  STS [R21+0x5000], R15 ;  /* 0x0050000f15007388 */ /* 0x0001e20000000800 */
[----:B----4-:R-:W-:Y:S01]  /*0980*/  FMUL.FTZ R24, R24, UR5 ;  /* 0x0000000518187c20 */ /* 0x010fe20008410000 */
[----:B------:R-:W-:Y:S02]  /*0990*/  F2FP.BF16.F32.PACK_AB R9, R10, R9 ;  /* 0x000000090a09723e */ /* 0x000fe400000010ff */
[----:B------:R0:W-:Y:S01]  /*09a0*/  STS [R21+0x5100], R14 ;  /* 0x0051000e15007388 */ /* 0x0001e20000000800 */
[----:B-----5:R-:W-:Y:S01]  /*09b0*/  FMUL.FTZ R25, R25, UR5 ;  /* 0x0000000519197c20 */ /* 0x020fe20008410000 */
[----:B------:R-:W-:Y:S02]  /*09c0*/  UIADD3 UR5, UPT, UPT, UR4, 0x4000, URZ ;  /* 0x0000400004057890 */ /* 0x000fe4000fffe0ff */
[----:B------:R0:W-:Y:S02]  /*09d0*/  STS [R21+0x5400], R9 ;  /* 0x0054000915007388 */ /* 0x0001e40000000800 */
[----:B------:R-:W-:-:S02]  /*09e0*/  F2FP.BF16.F32.PACK_AB R24, R25, R24 ;  /* 0x000000181918723e */ /* 0x000fc400000010ff */
[C---:B-1----:R-:W-:Y:S02]  /*09f0*/  LEA R8, R18.reuse, UR5, 0x1 ;  /* 0x0000000512087c11 */ /* 0x042fe4000f8e08ff */
[----:B------:R-:W-:Y:S01]  /*0a00*/  LEA R18, R18, UR4, 0x1 ;  /* 0x0000000412127c11 */ /* 0x000fe2000f8e08ff */
[----:B------:R0:W-:Y:S01]  /*0a10*/  STS [R21+0x5500], R24 ;  /* 0x0055001815007388 */ /* 0x0001e20000000800 */
[----:B------:R-:W-:Y:S06]  /*0a20*/  BAR.SYNC.DEFER_BLOCKING 0x0 ;  /* 0x0000000000007b1d */ /* 0x000fec0000010000 */
[----:B------:R-:W-:Y:S05]  /*0a30*/  @P1 BRA `(.L_x_31) ;  /* 0x00000000002c1947 */ /* 0x000fea0003800000 */
[----:B0-----:R-:W0:Y:S01]  /*0a40*/  LDS.128 R8, [R8] ;  /* 0x0000000008087984 */ /* 0x001e220000000c00 */
[----:B------:R-:W1:Y:S01]  /*0a50*/  LDCU.64 UR4, c[0x0][0x3c0] ;  /* 0x00007800ff0477ac */ /* 0x000e620008000a00 */
[----:B------:R-:W-:Y:S01]  /*0a60*/  IMAD.MOV.U32 R12, RZ, RZ, R2 ;  /* 0x000000ffff0c7224 */ /* 0x000fe200078e0002 */
[----:B------:R-:W2:Y:S01]  /*0a70*/  LDCU.64 UR8, c[0x0][0x3a8] ;  /* 0x00007500ff0877ac */ /* 0x000ea20008000a00 */
[----:B-1----:R-:W-:Y:S02]  /*0a80*/  IMAD R15, R5, UR4, RZ ;  /* 0x00000004050f7c24 */ /* 0x002fe4000f8e02ff */
[----:B------:R-:W-:-:S04]  /*0a90*/  IMAD.WIDE.U32 R6, R4, UR4, R12 ;  /* 0x0000000404067c25 */ /* 0x000fc8000f8e000c */
[----:B------:R-:W-:Y:S01]  /*0aa0*/  IMAD R15, R4, UR5, R15 ;  /* 0x00000005040f7c24 */ /* 0x000fe2000f8e020f */
[----:B--2---:R-:W-:-:S03]  /*0ab0*/  LEA R14, P1, R6, UR8, 0x1 ;  /* 0x00000008060e7c11 */ /* 0x004fc6000f8208ff */
[----:B------:R-:W-:-:S05]  /*0ac0*/  IMAD.IADD R7, R7, 0x1, R15 ;  /* 0x0000000107077824 */ /* 0x000fca00078e020f */
[----:B------:R-:W-:-:S05]  /*0ad0*/  LEA.HI.X R15, R6, UR9, R7, 0x1, P1 ;  /* 0x00000009060f7c11 */ /* 0x000fca00088f0c07 */
[----:B0-----:R1:W-:Y:S02]  /*0ae0*/  STG.E.128 desc[UR6][R14.64], R8 ;  /* 0x000000080e007986 */ /* 0x0013e4000c101d06 */
.L_x_31:
[----:B------:R-:W-:Y:S05]  /*0af0*/  BSYNC.RECONVERGENT B0 ;  /* 0x0000000000007941 */ /* 0x000fea0003800200 */
.L_x_30:
[----:B01----:R0:W1:Y:S01]  /*0b00*/  LDS.128 R8, [R18+0x4400] ;  /* 0x0044000012087984 */ /* 0x0030620000000c00 */
[----:B------:R-:W-:Y:S05]  /*0b10*/  @P0 EXIT ;  /* 0x000000000000094d */ /* 0x000fea0003800000 */
[----:B------:R-:W2:Y:S01]  /*0b20*/  LDCU.64 UR4, c[0x0][0x3c0] ;  /* 0x00007800ff0477ac */ /* 0x000ea20008000a00 */
[----:B------:R-:W-:Y:S01]  /*0b30*/  IADD3 R7, P0, PT, R4, 0x20, RZ ;  /* 0x0000002004077810 */ /* 0x000fe20007f1e0ff */
[----:B------:R-:W-:Y:S01]  /*0b40*/  IMAD.MOV.U32 R3, RZ, RZ, R13 ;  /* 0x000000ffff037224 */ /* 0x000fe200078e000d */
[----:B------:R-:W3:Y:S03]  /*0b50*/  LDCU.64 UR8, c[0x0][0x3a8] ;  /* 0x00007500ff0877ac */ /* 0x000ee60008000a00 */
[----:B------:R-:W-:-:S04]  /*0b60*/  IMAD.X R4, RZ, RZ, R5, P0 ;  /* 0x000000ffff047224 */ /* 0x000fc800000e0605 */
[----:B--2---:R-:W-:Y:S02]  /*0b70*/  IMAD R4, R4, UR4, RZ ;  /* 0x0000000404047c24 */ /* 0x004fe4000f8e02ff */
[----:B------:R-:W-:-:S04]  /*0b80*/  IMAD.WIDE.U32 R2, R7, UR4, R2 ;  /* 0x0000000407027c25 */ /* 0x000fc8000f8e0002 */
[----:B------:R-:W-:Y:S01]  /*0b90*/  IMAD R7, R7, UR5, R4 ;  /* 0x0000000507077c24 */ /* 0x000fe2000f8e0204 */
[----:B---3--:R-:W-:-:S03]  /*0ba0*/  LEA R4, P0, R2, UR8, 0x1 ;  /* 0x0000000802047c11 */ /* 0x008fc6000f8008ff */
[----:B------:R-:W-:-:S05]  /*0bb0*/  IMAD.IADD R3, R3, 0x1, R7 ;  /* 0x0000000103037824 */ /* 0x000fca00078e0207 */
[----:B------:R-:W-:-:S05]  /*0bc0*/  LEA.HI.X R5, R2, UR9, R3, 0x1, P0 ;  /* 0x0000000902057c11 */ /* 0x000fca00080f0c03 */
[----:B-1----:R-:W-:Y:S01]  /*0bd0*/  STG.E.128 desc[UR6][R4.64], R8 ;  /* 0x0000000804007986 */ /* 0x002fe2000c101d06 */
[----:B------:R-:W-:Y:S05]  /*0be0*/  EXIT ;  /* 0x000000000000794d */ /* 0x000fea0003800000 */
.L_x_32:
        /* <DEDUP_REMOVED lines=9> */
.L_x_116:


//--------------------- .text._ZN7cutlass13device_kernelIN5flash19enable_sm80_to_sm89INS1_16FlashAttnBwdSm80INS1_25CollectiveMainloopBwdSm80ILi2ELi2EN4cute5tupleIJNS5_1CILi64EEENS7_ILi128EEES8_EEENS_10bfloat16_tEfNS_4arch4Sm80ELb1ELb0ELb1ELb1ELb1ELb0ELb0ELb0ELi2ELi2ELi4ELi2ELb1EEENS1_24CollectiveEpilogueBwdGQAISA_fSD_Li256ELb1ELb1EEENS1_25SingleTileBwdLPTSchedulerILb1ELi128ELb1EEEEEEEEEvNT_6ParamsE --------------------------
	.section	.text._ZN7cutlass13device_kernelIN5flash19enable_sm80_to_sm89INS1_16FlashAttnBwdSm80INS1_25CollectiveMainloopBwdSm80ILi2ELi2EN4cute5tupleIJNS5_1CILi64EEENS7_ILi128EEES8_EEENS_10bfloat16_tEfNS_4arch4Sm80ELb1ELb0ELb1ELb1ELb1ELb0ELb0ELb0ELi2ELi2ELi4ELi2ELb1EEENS1_24CollectiveEpilogueBwdGQAISA_fSD_Li256ELb1ELb1EEENS1_25SingleTileBwdLPTSchedulerILb1ELi128ELb1EEEEEEEEEvNT_6ParamsE,"ax",@progbits
	.align	128
.text._ZN7cutlass13device_kernelIN5flash19enable_sm80_to_sm89INS1_16FlashAttnBwdSm80INS1_25CollectiveMainloopBwdSm80ILi2ELi2EN4cute5tupleIJNS5_1CILi64EEENS7_ILi128EEES8_EEENS_10bfloat16_tEfNS_4arch4Sm80ELb1ELb0ELb1ELb1ELb1ELb0ELb0ELb0ELi2ELi2ELi4ELi2ELb1EEENS1_24CollectiveEpilogueBwdGQAISA_fSD_Li256ELb1ELb1EEENS1_25SingleTileBwdLPTSchedulerILb1ELi128ELb1EEEEEEEEEvNT_6ParamsE:
        .type           _ZN7cutlass13device_kernelIN5flash19enable_sm80_to_sm89INS1_16FlashAttnBwdSm80INS1_25CollectiveMainloopBwdSm80ILi2ELi2EN4cute5tupleIJNS5_1CILi64EEENS7_ILi128EEES8_EEENS_10bfloat16_tEfNS_4arch4Sm80ELb1ELb0ELb1ELb1ELb1ELb0ELb0ELb0ELi2ELi2ELi4ELi2ELb1EEENS1_24CollectiveEpilogueBwdGQAISA_fSD_Li256ELb1ELb1EEENS1_25SingleTileBwdLPTSchedulerILb1ELi128ELb1EEEEEEEEEvNT_6ParamsE,@function
        .size           _ZN7cutlass13device_kernelIN5flash19enable_sm80_to_sm89INS1_16FlashAttnBwdSm80INS1_25CollectiveMainloopBwdSm80ILi2ELi2EN4cute5tupleIJNS5_1CILi64EEENS7_ILi128EEES8_EEENS_10bfloat16_tEfNS_4arch4Sm80ELb1ELb0ELb1ELb1ELb1ELb0ELb0ELb0ELi2ELi2ELi4ELi2ELb1EEENS1_24CollectiveEpilogueBwdGQAISA_fSD_Li256ELb1ELb1EEENS1_25SingleTileBwdLPTSchedulerILb1ELi128ELb1EEEEEEEEEvNT_6ParamsE,(.L_x_117 - _ZN7cutlass13device_kernelIN5flash19enable_sm80_to_sm89INS1_16FlashAttnBwdSm80INS1_25CollectiveMainloopBwdSm80ILi2ELi2EN4cute5tupleIJNS5_1CILi64EEENS7_ILi128EEES8_EEENS_10bfloat16_tEfNS_4arch4Sm80ELb1ELb0ELb1ELb1ELb1ELb0ELb0ELb0ELi2ELi2ELi4ELi2ELb1EEENS1_24CollectiveEpilogueBwdGQAISA_fSD_Li256ELb1ELb1EEENS1_25SingleTileBwdLPTSchedulerILb1ELi128ELb1EEEEEEEEEvNT_6ParamsE)
        .other          _ZN7cutlass13device_kernelIN5flash19enable_sm80_to_sm89INS1_16FlashAttnBwdSm80INS1_25CollectiveMainloopBwdSm80ILi2ELi2EN4cute5tupleIJNS5_1CILi64EEENS7_ILi128EEES8_EEENS_10bfloat16_tEfNS_4arch4Sm80ELb1ELb0ELb1ELb1ELb1ELb0ELb0ELb0ELi2ELi2ELi4ELi2ELb1EEENS1_24CollectiveEpilogueBwdGQAISA_fSD_Li256ELb1ELb1EEENS1_25SingleTileBwdLPTSchedulerILb1ELi128ELb1EEEEEEEEEvNT_6ParamsE,@"STO_CUDA_ENTRY STV_DEFAULT"
_ZN7cutlass13device_kernelIN5flash19enable_sm80_to_sm89INS1_16FlashAttnBwdSm80INS1_25CollectiveMainloopBwdSm80ILi2ELi2EN4cute5tupleIJNS5_1CILi64EEENS7_ILi128EEES8_EEENS_10bfloat16_tEfNS_4arch4Sm80ELb1ELb0ELb1ELb1ELb1ELb0ELb0ELb0ELi2ELi2ELi4ELi2ELb1EEENS1_24CollectiveEpilogueBwdGQAISA_fSD_Li256ELb1ELb1EEENS1_25SingleTileBwdLPTSchedulerILb1ELi128ELb1EEEEEEEEEvNT_6ParamsE:
[----:B------:R-:W-:Y:S01]  /*0000*/  LDC R1, c[0x0][0x37c] ;  /* 0x0000df00ff017b82 */ /* 0x000fe20000000800 */
[----:B------:R-:W-:Y:S05]  /*0010*/  EXIT ;  /* 0x000000000000794d */ /* 0x000fea0003800000 */
.L_x_33:
        /* <DEDUP_REMOVED lines=14> */
.L_x_117:


//--------------------- .text._ZN7cutlass13device_kernelIN5flash22FlashAttnBwdPreprocessIN4cute5tupleIJNS3_1CILi64EEES6_EEENS_10bfloat16_tEfNS_4arch4Sm80ELb1ELb1EEEEEvNT_6ParamsE --------------------------
	.section	.text._ZN7cutlass13device_kernelIN5flash22FlashAttnBwdPreprocessIN4cute5tupleIJNS3_1CILi64EEES6_EEENS_10bfloat16_tEfNS_4arch4Sm80ELb1ELb1EEEEEvNT_6ParamsE,"ax",@progbits
	.align	128
.text._ZN7cutlass13device_kernelIN5flash22FlashAttnBwdPreprocessIN4cute5tupleIJNS3_1CILi64EEES6_EEENS_10bfloat16_tEfNS_4arch4Sm80ELb1ELb1EEEEEvNT_6ParamsE:
        .type           _ZN7cutlass13device_kernelIN5flash22FlashAttnBwdPreprocessIN4cute5tupleIJNS3_1CILi64EEES6_EEENS_10bfloat16_tEfNS_4arch4Sm80ELb1ELb1EEEEEvNT_6ParamsE,@function
        .size           _ZN7cutlass13device_kernelIN5flash22FlashAttnBwdPreprocessIN4cute5tupleIJNS3_1CILi64EEES6_EEENS_10bfloat16_tEfNS_4arch4Sm80ELb1ELb1EEEEEvNT_6ParamsE,(.L_x_118 - _ZN7cutlass13device_kernelIN5flash22FlashAttnBwdPreprocessIN4cute5tupleIJNS3_1CILi64EEES6_EEENS_10bfloat16_tEfNS_4arch4Sm80ELb1ELb1EEEEEvNT_6ParamsE)
        .other          _ZN7cutlass13device_kernelIN5flash22FlashAttnBwdPreprocessIN4cute5tupleIJNS3_1CILi64EEES6_EEENS_10bfloat16_tEfNS_4arch4Sm80ELb1ELb1EEEEEvNT_6ParamsE,@"STO_CUDA_ENTRY STV_DEFAULT"
_ZN7cutlass13device_kernelIN5flash22FlashAttnBwdPreprocessIN4cute5tupleIJNS3_1CILi64EEES6_EEENS_10bfloat16_tEfNS_4arch4Sm80ELb1ELb1EEEEEvNT_6ParamsE:
[----:B------:R-:W-:Y:S08]  /*0000*/  LDC R1, c[0x0][0x37c] ;  /* 0x0000df00ff017b82 */ /* 0x000ff00000000800 */
[----:B------:R-:W0:Y:S01]  /*0010*/  LDC.64 R8, c[0x0][0x460] ;  /* 0x00011800ff087b82 */ /* 0x000e220000000a00 */
[----:B------:R-:W1:Y:S01]  /*0020*/  S2R R0, SR_CTAID.X ;  /* 0x0000000000007919 */ /* 0x000e620000002500 */
[----:B------:R-:W2:Y:S01]  /*0030*/  LDCU.64 UR4, c[0x0][0x358] ;  /* 0x00006b00ff0477ac */ /* 0x000ea20008000a00 */
[----:B------:R-:W3:Y:S05]  /*0040*/  S2R R3, SR_CTAID.Z ;  /* 0x0000000000037919 */ /* 0x000eea0000002700 */
[----:B------:R-:W4:Y:S01]  /*0050*/  S2UR UR6, SR_CTAID.Y ;  /* 0x00000000000679c3 */ /* 0x000f220000002600 */
[----:B0-----:R-:W-:-:S04]  /*0060*/  ISETP.NE.U32.AND P0, PT, R8, RZ, PT ;  /* 0x000000ff0800720c */ /* 0x001fc80003f05070 */
[----:B------:R-:W-:-:S13]  /*0070*/  ISETP.NE.AND.EX P1, PT, R9, RZ, PT, P0 ;  /* 0x000000ff0900720c */ /* 0x000fda0003f25300 */
[----:B-1234-:R-:W-:Y:S05]  /*0080*/  @P1 BRA `(.L_x_34) ;  /* 0x0000000000241947 */ /* 0x01efea0003800000 */
[----:B------:R-:W0:Y:S01]  /*0090*/  LDCU.64 UR8, c[0x0][0x468] ;  /* 0x00008d00ff0877ac */ /* 0x000e220008000a00 */
[----:B------:R-:W-:Y:S01]  /*00a0*/  IMAD.MOV.U32 R2, RZ, RZ, RZ ;  /* 0x000000ffff027224 */ /* 0x000fe200078e00ff */
[----:B------:R-:W-:Y:S01]  /*00b0*/  CS2R R26, SRZ ;  /* 0x00000000001a7805 */ /* 0x000fe2000001ff00 */
[----:B------:R-:W1:Y:S01]  /*00c0*/  LDCU UR7, c[0x0][0x388] ;  /* 0x00007100ff0777ac */ /* 0x000e620008000800 */
[----:B0-----:R-:W-:-:S04]  /*00d0*/  UISETP.NE.U32.AND UP0, UPT, UR8, URZ, UPT ;  /* 0x000000ff0800728c */ /* 0x001fc8000bf05070 */
[----:B------:R-:W-:Y:S01]  /*00e0*/  UISETP.NE.AND.EX UP0, UPT, UR9, URZ, UPT, UP0 ;  /* 0x000000ff0900728c */ /* 0x000fe2000bf05300 */
[----:B-1----:R-:W-:-:S08]  /*00f0*/  IMAD.U32 R36, RZ, RZ, UR7 ;  /* 0x00000007ff247e24 */ /* 0x002fd0000f8e00ff */
[----:B------:R-:W-:Y:S05]  /*0100*/  BRA.U !UP0, `(.L_x_35) ;  /* 0x00000001084c7547 */ /* 0x000fea000b800000 */
[----:B------:R-:W-:Y:S05]  /*0110*/  BRA `(.L_x_36) ;  /* 0x0000000000307947 */ /* 0x000fea0003800000 */
.L_x_34:
[----:B------:R-:W0:Y:S01]  /*0120*/  LDC.64 R4, c[0x0][0x460] ;  /* 0x00011800ff047b82 */ /* 0x000e220000000a00 */
[----:B------:R-:W1:Y:S01]  /*0130*/  LDCU.64 UR8, c[0x0][0x468] ;  /* 0x00008d00ff0877ac */ /* 0x000e620008000a00 */
[----:B0-----:R-:W-:-:S05]  /*0140*/  IMAD.WIDE.U32 R4, R3, 0x4, R4 ;  /* 0x0000000403047825 */ /* 0x001fca00078e0004 */
[----:B------:R-:W2:Y:S01]  /*0150*/  LDG.E R26, desc[UR4][R4.64] ;  /* 0x00000004041a7981 */ /* 0x000ea2000c1e1900 */
[----:B-1----:R-:W-:-:S04]  /*0160*/  UISETP.NE.U32.AND UP0, UPT, UR8, URZ, UPT ;  /* 0x000000ff0800728c */ /* 0x002fc8000bf05070 */
[----:B------:R-:W-:Y:S01]  /*0170*/  UISETP.NE.AND.EX UP0, UPT, UR9, URZ, UPT, UP0 ;  /* 0x000000ff0900728c */ /* 0x000fe2000bf05300 */
[--C-:B--2---:R-:W-:Y:S01]  /*0180*/  IMAD R2, R3, 0x40, R26.reuse ;  /* 0x0000004003027824 */ /* 0x104fe200078e021a */
[----:B------:R-:W-:-:S04]  /*0190*/  SHF.R.S32.HI R27, RZ, 0x1f, R26 ;  /* 0x0000001fff1b7819 */ /* 0x000fc8000001141a */
[----:B------:R-:W-:-:S04]  /*01a0*/  SHF.R.S32.HI R7, RZ, 0x1f, R2 ;  /* 0x0000001fff077819 */ /* 0x000fc80000011402 */
[----:B------:R-:W-:-:S04]  /*01b0*/  LEA.HI R2, R7, R2, RZ, 0x6 ;  /* 0x0000000207027211 */ /* 0x000fc800078f30ff */
[----:B------:R-:W-:Y:S01]  /*01c0*/  LOP3.LUT R2, R2, 0xffffffc0, RZ, 0xc0, !PT ;  /* 0xffffffc002027812 */ /* 0x000fe200078ec0ff */
[----:B------:R-:W-:Y:S06]  /*01d0*/  BRA.U !UP0, `(.L_x_37) ;  /* 0x0000000108107547 */ /* 0x000fec000b800000 */
.L_x_36:
[----:B------:R-:W0:Y:S02]  /*01e0*/  LDC.64 R36, c[0x0][0x468] ;  /* 0x00011a00ff247b82 */ /* 0x000e240000000a00 */
[----:B0-----:R-:W-:-:S06]  /*01f0*/  IMAD.WIDE.U32 R36, R3, 0x4, R36 ;  /* 0x0000000403247825 */ /* 0x001fcc00078e0024 */
[----:B------:R0:W5:Y:S01]  /*0200*/  LDG.E R36, desc[UR4][R36.64] ;  /* 0x0000000424247981 */ /* 0x000162000c1e1900 */
[----:B------:R-:W-:Y:S05]  /*0210*/  BRA `(.L_x_35) ;  /* 0x0000000000087947 */ /* 0x000fea0003800000 */
.L_x_37:
[----:B------:R-:W2:Y:S02]  /*0220*/  LDG.E R5, desc[UR4][R4.64+0x4] ;  /* 0x0000040404057981 */ /* 0x000ea4000c1e1900 */
[----:B--2---:R-:W-:-:S07]  /*0230*/  IADD3 R36, PT, PT, -R26, R5, RZ ;  /* 0x000000051a247210 */ /* 0x004fce0007ffe1ff */
.L_x_35:
[----:B------:R-:W1:Y:S01]  /*0240*/  S2R R4, SR_TID.X ;  /* 0x0000000000047919 */ /* 0x000e620000002100 */
[----:B------:R-:W-:Y:S01]  /*0250*/  IMAD.SHL.U32 R5, R0, 0x40, RZ ;  /* 0x0000004000057824 */ /* 0x000fe200078e00ff */
[----:B------:R-:W-:-:S04]  /*0260*/  ISETP.NE.AND.EX P0, PT, R9, RZ, PT, P0 ;  /* 0x000000ff0900720c */ /* 0x000fc80003f05300 */
[----:B-----5:R-:W-:-:S13]  /*0270*/  ISETP.GT.AND P2, PT, R36, R5, PT ;  /* 0x000000052400720c */ /* 0x020fda0003f44270 */
[----:B------:R-:W-:Y:S05]  /*0280*/  @!P2 EXIT P0 ;  /* 0x000000000000a94d */ /* 0x000fea0000000000 */
[----:B------:R-:W2:Y:S01]  /*0290*/  LDCU UR7, c[0x0][0x38c] ;  /* 0x00007180ff0777ac */ /* 0x000ea20008000800 */
[----:B-1----:R-:W-:Y:S01]  /*02a0*/  IMAD.SHL.U32 R28, R4, 0x8, RZ ;  /* 0x00000008041c7824 */ /* 0x002fe200078e00ff */
[----:B------:R-:W1:Y:S01]  /*02b0*/  LDC.64 R18, c[0x0][0x3c0] ;  /* 0x0000f000ff127b82 */ /* 0x000e620000000a00 */
[----:B------:R-:W-:Y:S01]  /*02c0*/  SHF.R.U32.HI R6, RZ, 0x3, R4 ;  /* 0x00000003ff067819 */ /* 0x000fe20000011604 */
[----:B------:R-:W-:Y:S01]  /*02d0*/  IMAD.MOV.U32 R29, RZ, RZ, RZ ;  /* 0x000000ffff1d7224 */ /* 0x000fe200078e00ff */
[----:B------:R-:W-:Y:S02]  /*02e0*/  IADD3 R7, PT, PT, -R5, R36, RZ ;  /* 0x0000002405077210 */ /* 0x000fe40007ffe1ff */
[----:B------:R-:W-:Y:S01]  /*02f0*/  LOP3.LUT R28, R28, 0x38, RZ, 0xc0, !PT ;  /* 0x000000381c1c7812 */ /* 0x000fe200078ec0ff */
[C---:B------:R-:W-:Y:S01]  /*0300*/  VIADD R24, R6.reuse, 0x20 ;  /* 0x0000002006187836 */ /* 0x040fe20000000000 */
[----:B------:R-:W-:Y:S01]  /*0310*/  SEL R25, R3, RZ, !P1 ;  /* 0x000000ff03197207 */ /* 0x000fe20004800000 */
[----:B------:R-:W3:Y:S01]  /*0320*/  LDC.64 R16, c[0x0][0x3a0] ;  /* 0x0000e800ff107b82 */ /* 0x000ee20000000a00 */
[----:B------:R-:W-:-:S04]  /*0330*/  IADD3 R32, P1, PT, R6, R26, RZ ;  /* 0x0000001a06207210 */ /* 0x000fc80007f3e0ff */
[----:B------:R-:W-:Y:S02]  /*0340*/  IADD3.X R33, PT, PT, RZ, R27, RZ, P1, !PT ;  /* 0x0000001bff217210 */ /* 0x000fe40000ffe4ff */
[----:B--2---:R-:W-:Y:S01]  /*0350*/  ISETP.GE.AND P0, PT, R28, UR7, PT ;  /* 0x000000071c007c0c */ /* 0x004fe2000bf06270 */
[----:B------:R-:W2:Y:S01]  /*0360*/  LDC.64 R8, c[0x0][0x3c8] ;  /* 0x0000f200ff087b82 */ /* 0x000ea20000000a00 */
[----:B------:R-:W-:Y:S02]  /*0370*/  IMAD.WIDE.U32 R32, R0, 0x40, R32 ;  /* 0x0000004000207825 */ /* 0x000fe400078e0020 */
[-C--:B------:R-:W-:Y:S02]  /*0380*/  ISETP.GE.OR P2, PT, R6, R7.reuse, P0 ;  /* 0x000000070600720c */ /* 0x080fe40000746670 */
[----:B------:R-:W-:Y:S01]  /*0390*/  ISETP.GE.OR P0, PT, R24, R7, P0 ;  /* 0x000000071800720c */ /* 0x000fe20000706670 */
[----:B-1----:R-:W-:Y:S02]  /*03a0*/  IMAD.WIDE.U32 R12, R18, UR6, R28 ;  /* 0x00000006120c7c25 */ /* 0x002fe4000f8e001c */
[----:B------:R-:W1:Y:S02]  /*03b0*/  LDC.64 R14, c[0x0][0x3b8] ;  /* 0x0000ee00ff0e7b82 */ /* 0x000e640000000a00 */
[----:B------:R-:W-:-:S02]  /*03c0*/  IMAD R13, R19, UR6, R13 ;  /* 0x00000006130d7c24 */ /* 0x000fc4000f8e020d */
[----:B---3--:R-:W-:-:S04]  /*03d0*/  IMAD.WIDE.U32 R10, R16, UR6, R28 ;  /* 0x00000006100a7c25 */ /* 0x008fc8000f8e001c */
[----:B------:R-:W3:Y:S02]  /*03e0*/  LDC.64 R34, c[0x0][0x3a8] ;  /* 0x0000ea00ff227b82 */ /* 0x000ee40000000a00 */
[----:B0-----:R-:W-:Y:S01]  /*03f0*/  @!P0 IADD3 R37, P1, PT, R32, 0x20, RZ ;  /* 0x0000002020258810 */ /* 0x001fe20007f3e0ff */
[----:B------:R-:W-:-:S05]  /*0400*/  IMAD R11, R17, UR6, R11 ;  /* 0x00000006110b7c24 */ /* 0x000fca000f8e020b */
[----:B------:R-:W0:Y:S01]  /*0410*/  @!P0 LDC.64 R20, c[0x0][0x398] ;  /* 0x0000e600ff148b82 */ /* 0x000e220000000a00 */
[----:B--2---:R-:W-:-:S04]  /*0420*/  IMAD.WIDE.U32 R16, R25, R8, R12 ;  /* 0x0000000819107225 */ /* 0x004fc800078e000c */
[----:B------:R-:W-:Y:S02]  /*0430*/  IMAD R17, R25, R9, R17 ;  /* 0x0000000919117224 */ /* 0x000fe400078e0211 */
[--C-:B------:R-:W-:Y:S01]  /*0440*/  @!P0 IMAD.MOV.U32 R12, RZ, RZ, R16.reuse ;  /* 0x000000ffff0c8224 */ /* 0x100fe200078e0010 */
[----:B------:R-:W2:Y:S01]  /*0450*/  @!P2 LDC.64 R18, c[0x0][0x398] ;  /* 0x0000e600ff12ab82 */ /* 0x000ea20000000a00 */
[-C--:B-1----:R-:W-:Y:S02]  /*0460*/  @!P2 IMAD R41, R33, R14.reuse, RZ ;  /* 0x0000000e2129a224 */ /* 0x082fe400078e02ff */
[----:B------:R-:W-:Y:S02]  /*0470*/  @!P0 IMAD.MOV.U32 R13, RZ, RZ, R17 ;  /* 0x000000ffff0d8224 */ /* 0x000fe400078e0011 */
[C---:B------:R-:W-:Y:S02]  /*0480*/  @!P2 IMAD R41, R32.reuse, R15, R41 ;  /* 0x0000000f2029a224 */ /* 0x040fe400078e0229 */
[----:B------:R-:W-:Y:S01]  /*0490*/  @!P2 IMAD.WIDE.U32 R14, R32, R14, R16 ;  /* 0x0000000e200ea225 */ /* 0x000fe200078e0010 */
[----:B------:R-:W1:Y:S01]  /*04a0*/  LDC.64 R8, c[0x0][0x3b8] ;  /* 0x0000ee00ff087b82 */ /* 0x000e620000000a00 */
[----:B------:R-:W-:-:S02]  /*04b0*/  @!P0 IADD3.X R17, PT, PT, RZ, R33, RZ, P1, !PT ;  /* 0x00000021ff118210 */ /* 0x000fc40000ffe4ff */
[----:B---3--:R-:W-:Y:S01]  /*04c0*/  IMAD.WIDE.U32 R22, R25, R34, R10 ;  /* 0x0000002219167225 */ /* 0x008fe200078e000a */
[----:B------:R-:W-:-:S03]  /*04d0*/  @!P0 IADD3 R29, P1, PT, R32, 0x20, RZ ;  /* 0x00000020201d8810 */ /* 0x000fc60007f3e0ff */
[----:B------:R-:W-:Y:S01]  /*04e0*/  IMAD R35, R25, R35, R23 ;  /* 0x0000002319237224 */ /* 0x000fe200078e0217 */
[----:B------:R-:W3:Y:S01]  /*04f0*/  @!P2 LDC.64 R10, c[0x0][0x380] ;  /* 0x0000e000ff0aab82 */ /* 0x000ee20000000a00 */
[----:B0-----:R-:W-:Y:S02]  /*0500*/  @!P0 IMAD R42, R17, R20, RZ ;  /* 0x00000014112a8224 */ /* 0x001fe400078e02ff */
[----:B------:R-:W-:Y:S02]  /*0510*/  @!P2 IMAD.MOV.U32 R34, RZ, RZ, R22 ;  /* 0x000000ffff22a224 */ /* 0x000fe400078e0016 */
[----:B------:R-:W-:Y:S02]  /*0520*/  @!P0 IMAD.MOV.U32 R23, RZ, RZ, R35 ;  /* 0x000000ffff178224 */ /* 0x000fe400078e0023 */
[----:B------:R-:W-:Y:S01]  /*0530*/  @!P2 IMAD.IADD R41, R15, 0x1, R41 ;  /* 0x000000010f29a824 */ /* 0x000fe200078e0229 */
[----:B------:R-:W0:Y:S01]  /*0540*/  LDC.64 R30, c[0x0][0x3b0] ;  /* 0x0000ec00ff1e7b82 */ /* 0x000e220000000a00 */
[----:B--2---:R-:W-:-:S02]  /*0550*/  @!P2 IMAD R40, R33, R18, RZ ;  /* 0x000000122128a224 */ /* 0x004fc400078e02ff */
[----:B------:R-:W-:Y:S02]  /*0560*/  @!P0 IMAD R21, R37, R21, R42 ;  /* 0x0000001525158224 */ /* 0x000fe400078e022a */
[C---:B------:R-:W-:Y:S01]  /*0570*/  @!P2 IMAD R40, R32.reuse, R19, R40 ;  /* 0x000000132028a224 */ /* 0x040fe200078e0228 */
[----:B------:R-:W-:Y:S01]  /*0580*/  @!P0 IADD3.X R19, PT, PT, RZ, R33, RZ, P1, !PT ;  /* 0x00000021ff138210 */ /* 0x000fe20000ffe4ff */
[----:B------:R-:W-:Y:S01]  /*0590*/  @!P2 IMAD.WIDE.U32 R32, R32, R18, R34 ;  /* 0x000000122020a225 */ /* 0x000fe200078e0022 */
[----:B------:R-:W2:Y:S03]  /*05a0*/  @!P0 LDC.64 R38, c[0x0][0x380] ;  /* 0x0000e000ff268b82 */ /* 0x000ea60000000a00 */
[----:B------:R-:W-:Y:S02]  /*05b0*/  @!P2 IMAD.IADD R40, R33, 0x1, R40 ;  /* 0x000000012128a824 */ /* 0x000fe400078e0228 */
[----:B------:R-:W-:-:S03]  /*05c0*/  @!P0 IMAD.WIDE.U32 R22, R37, R20, R22 ;  /* 0x0000001425168225 */ /* 0x000fc600078e0016 */
[----:B------:R-:W4:Y:S01]  /*05d0*/  LDC.64 R16, c[0x0][0x3b0] ;  /* 0x0000ec00ff107b82 */ /* 0x000f220000000a00 */
[C---:B---3--:R-:W-:Y:S01]  /*05e0*/  @!P2 LEA R34, P1, R32.reuse, R10, 0x1 ;  /* 0x0000000a2022a211 */ /* 0x048fe200078208ff */
[-C--:B-1----:R-:W-:Y:S01]  /*05f0*/  @!P0 IMAD R10, R19, R8.reuse, RZ ;  /* 0x00000008130a8224 */ /* 0x082fe200078e02ff */
[----:B------:R-:W-:Y:S01]  /*0600*/  @!P0 IADD3 R21, PT, PT, R23, R21, RZ ;  /* 0x0000001517158210 */ /* 0x000fe20007ffe0ff */
[C---:B------:R-:W-:Y:S01]  /*0610*/  @!P0 IMAD.WIDE.U32 R18, R29.reuse, R8, R12 ;  /* 0x000000081d128225 */ /* 0x040fe200078e000c */
[----:B------:R-:W-:Y:S02]  /*0620*/  @!P2 LEA.HI.X R35, R32, R11, R40, 0x1, P1 ;  /* 0x0000000b2023a211 */ /* 0x000fe400008f0c28 */
[----:B------:R-:W-:Y:S01]  /*0630*/  CS2R R12, SRZ ;  /* 0x00000000000c7805 */ /* 0x000fe2000001ff00 */
[----:B------:R-:W-:Y:S01]  /*0640*/  @!P0 IMAD R15, R29, R9, R10 ;  /* 0x000000091d0f8224 */ /* 0x000fe200078e020a */
[----:B0-----:R-:W-:Y:S02]  /*0650*/  @!P2 LEA R30, P4, R14, R30, 0x1 ;  /* 0x0000001e0e1ea211 */ /* 0x001fe400078808ff */
[----:B------:R-:W-:-:S02]  /*0660*/  CS2R R8, SRZ ;  /* 0x0000000000087805 */ /* 0x000fc4000001ff00 */
[----:B------:R-:W-:Y:S01]  /*0670*/  CS2R R10, SRZ ;  /* 0x00000000000a7805 */ /* 0x000fe2000001ff00 */
[----:B------:R-:W-:Y:S01]  /*0680*/  @!P0 IMAD.IADD R19, R19, 0x1, R15 ;  /* 0x0000000113138824 */ /* 0x000fe200078e020f */
[----:B------:R-:W-:Y:S02]  /*0690*/  @!P2 LEA.HI.X R31, R14, R31, R41, 0x1, P4 ;  /* 0x0000001f0e1fa211 */ /* 0x000fe400020f0c29 */
[----:B------:R-:W-:Y:S01]  /*06a0*/  CS2R R14, SRZ ;  /* 0x00000000000e7805 */ /* 0x000fe2000001ff00 */
[----:B------:R-:W0:Y:S01]  /*06b0*/  LDC.64 R32, c[0x0][0x408] ;  /* 0x00010200ff207b82 */ /* 0x000e220000000a00 */
[C---:B--2---:R-:W-:Y:S01]  /*06c0*/  @!P0 LEA R38, P3, R22.reuse, R38, 0x1 ;  /* 0x0000002616268211 */ /* 0x044fe200078608ff */
[----:B------:R-:W2:Y:S03]  /*06d0*/  @!P2 LDG.E.128 R8, desc[UR4][R34.64] ;  /* 0x000000042208a981 */ /* 0x000ea6000c1e1d00 */
[----:B------:R-:W-:-:S02]  /*06e0*/  @!P0 LEA.HI.X R39, R22, R39, R21, 0x1, P3 ;  /* 0x0000002716278211 */ /* 0x000fc400018f0c15 */
[C---:B----4-:R-:W-:Y:S02]  /*06f0*/  @!P0 LEA R40, P1, R18.reuse, R16, 0x1 ;  /* 0x0000001012288211 */ /* 0x050fe400078208ff */
[----:B------:R-:W-:Y:S02]  /*0700*/  CS2R R20, SRZ ;  /* 0x0000000000147805 */ /* 0x000fe4000001ff00 */
[----:B------:R-:W-:Y:S01]  /*0710*/  CS2R R22, SRZ ;  /* 0x0000000000167805 */ /* 0x000fe2000001ff00 */
[----:B------:R1:W3:Y:S01]  /*0720*/  @!P2 LDG.E.128 R12, desc[UR4][R30.64] ;  /* 0x000000041e0ca981 */ /* 0x0002e2000c1e1d00 */
[----:B------:R-:W-:Y:S02]  /*0730*/  @!P0 LEA.HI.X R41, R18, R17, R19, 0x1, P1 ;  /* 0x0000001112298211 */ /* 0x000fe400008f0c13 */
[----:B------:R-:W-:Y:S02]  /*0740*/  CS2R R16, SRZ ;  /* 0x0000000000107805 */ /* 0x000fe4000001ff00 */
[----:B------:R-:W-:Y:S01]  /*0750*/  CS2R R18, SRZ ;  /* 0x0000000000127805 */ /* 0x000fe2000001ff00 */
[----:B------:R-:W4:Y:S05]  /*0760*/  @!P0 LDG.E.128 R20, desc[UR4][R40.64] ;  /* 0x0000000428148981 */ /* 0x000f2a000c1e1d00 */
[----:B------:R3:W4:Y:S01]  /*0770*/  @!P0 LDG.E.128 R16, desc[UR4][R38.64] ;  /* 0x0000000426108981 */ /* 0x000722000c1e1d00 */
[C---:B------:R-:W-:Y:S01]  /*0780*/  ISETP.GE.AND P0, PT, R4.reuse, R7, PT ;  /* 0x000000070400720c */ /* 0x040fe20003f06270 */
[----:B-1----:R-:W1:Y:S03]  /*0790*/  LDC.64 R30, c[0x0][0x400] ;  /* 0x00010000ff1e7b82 */ /* 0x002e660000000a00 */
[----:B------:R-:W-:-:S13]  /*07a0*/  ISETP.GT.U32.OR P0, PT, R4, 0x3f, P0 ;  /* 0x0000003f0400780c */ /* 0x000fda0000704470 */
[----:B------:R-:W-:Y:S01]  /*07b0*/  @!P0 IMAD.IADD R29, R5, 0x1, R4 ;  /* 0x00000001051d8824 */ /* 0x000fe200078e0204 */
[----:B------:R-:W0:Y:S04]  /*07c0*/  @!P0 LDC.64 R34, c[0x0][0x3f8] ;  /* 0x0000fe00ff228b82 */ /* 0x000e280000000a00 */
[----:B------:R-:W-:-:S04]  /*07d0*/  @!P0 IADD3 R26, P1, PT, R29, R26, RZ ;  /* 0x0000001a1d1a8210 */ /* 0x000fc80007f3e0ff */
[----:B------:R-:W-:-:S03]  /*07e0*/  @!P0 IADD3.X R27, PT, PT, RZ, R27, RZ, P1, !PT ;  /* 0x0000001bff1b8210 */ /* 0x000fc60000ffe4ff */
[----:B-1----:R-:W-:-:S04]  /*07f0*/  @!P0 IMAD.WIDE.U32 R26, R30, UR6, R26 ;  /* 0x000000061e1a8c25 */ /* 0x002fc8000f8e001a */
[----:B------:R-:W-:Y:S02]  /*0800*/  @!P0 IMAD R27, R31, UR6, R27 ;  /* 0x000000061f1b8c24 */ /* 0x000fe4000f8e021b */
[----:B0-----:R-:W-:-:S04]  /*0810*/  @!P0 IMAD.WIDE.U32 R26, R25, R32, R26 ;  /* 0x00000020191a8225 */ /* 0x001fc800078e001a */
[----:B------:R-:W-:Y:S01]  /*0820*/  @!P0 IMAD R33, R25, R33, R27 ;  /* 0x0000002119218224 */ /* 0x000fe200078e021b */
[----:B------:R-:W-:Y:S01]  /*0830*/  @!P0 LEA R34, P1, R26, R34, 0x2 ;  /* 0x000000221a228211 */ /* 0x000fe200078210ff */
[----:B------:R-:W-:-:S03]  /*0840*/  IMAD.MOV.U32 R30, RZ, RZ, 0x7f800000 ;  /* 0x7f800000ff1e7424 */ /* 0x000fc600078e00ff */
[----:B------:R-:W-:-:S05]  /*0850*/  @!P0 LEA.HI.X R35, R26, R35, R33, 0x2, P1 ;  /* 0x000000231a238211 */ /* 0x000fca00008f1421 */
[----:B------:R0:W5:Y:S01]  /*0860*/  @!P0 LDG.E R30, desc[UR4][R34.64] ;  /* 0x00000004221e8981 */ /* 0x000162000c1e1900 */
[----:B------:R-:W-:Y:S02]  /*0870*/  IADD3 R36, PT, PT, R36, 0x3f, RZ ;  /* 0x0000003f24247810 */ /* 0x000fe40007ffe0ff */
[----:B------:R-:W-:Y:S01]  /*0880*/  ISETP.NE.AND P1, PT, R28, RZ, PT ;  /* 0x000000ff1c00720c */ /* 0x000fe20003f25270 */
[----:B------:R-:W-:Y:S01]  /*0890*/  BSSY.RECONVERGENT B0, `(.L_x_38) ;  /* 0x0000061000007945 */ /* 0x000fe20003800200 */
[C---:B--2---:R-:W-:Y:S01]  /*08a0*/  LOP3.LUT R31, R8.reuse, 0xffff0000, RZ, 0xc0, !PT ;  /* 0xffff0000081f7812 */ /* 0x044fe200078ec0ff */
[----:B------:R-:W-:Y:S01]  /*08b0*/  IMAD.U32 R26, R8, 0x10000, RZ ;  /* 0x00010000081a7824 */ /* 0x000fe200078e00ff */
[----:B------:R-:W-:Y:S02]  /*08c0*/  SHF.L.U32 R8, R9, 0x10, RZ ;  /* 0x0000001009087819 */ /* 0x000fe400000006ff */
[C---:B---3--:R-:W-:Y:S01]  /*08d0*/  LOP3.LUT R38, R12.reuse, 0xffff0000, RZ, 0xc0, !PT ;  /* 0xffff00000c267812 */ /* 0x048fe200078ec0ff */
[----:B------:R-:W-:Y:S01]  /*08e0*/  IMAD.U32 R33, R13, 0x10000, RZ ;  /* 0x000100000d217824 */ /* 0x000fe200078e00ff */
[----:B------:R-:W-:-:S02]  /*08f0*/  SHF.L.U32 R37, R12, 0x10, RZ ;  /* 0x000000100c257819 */ /* 0x000fc400000006ff */
[----:B0-----:R-:W-:Y:S02]  /*0900*/  LOP3.LUT R34, R13, 0xffff0000, RZ, 0xc0, !PT ;  /* 0xffff00000d227812 */ /* 0x001fe400078ec0ff */
[----:B----4-:R-:W-:Y:S02]  /*0910*/  LOP3.LUT R40, R20, 0xffff0000, RZ, 0xc0, !PT ;  /* 0xffff000014287812 */ /* 0x010fe400078ec0ff */
[C---:B------:R-:W-:Y:S02]  /*0920*/  SHF.L.U32 R13, R15.reuse, 0x10, RZ ;  /* 0x000000100f0d7819 */ /* 0x040fe400000006ff */
[C---:B------:R-:W-:Y:S02]  /*0930*/  LOP3.LUT R35, R16.reuse, 0xffff0000, RZ, 0xc0, !PT ;  /* 0xffff000010237812 */ /* 0x040fe400078ec0ff */
[----:B------:R-:W-:Y:S01]  /*0940*/  LOP3.LUT R12, R15, 0xffff0000, RZ, 0xc0, !PT ;  /* 0xffff00000f0c7812 */ /* 0x000fe200078ec0ff */
[----:B------:R-:W-:Y:S01]  /*0950*/  FMUL.FTZ R15, R31, R38 ;  /* 0x000000261f0f7220 */ /* 0x000fe20000410000 */
[----:B------:R-:W-:-:S02]  /*0960*/  IMAD.U32 R16, R16, 0x10000, RZ ;  /* 0x0001000010107824 */ /* 0x000fc400078e00ff */
[----:B------:R-:W-:Y:S01]  /*0970*/  FMUL.FTZ R35, R35, R40 ;  /* 0x0000002823237220 */ /* 0x000fe20000410000 */
[----:B------:R-:W-:Y:S02]  /*0980*/  IMAD.U32 R31, R20, 0x10000, RZ ;  /* 0x00010000141f7824 */ /* 0x000fe400078e00ff */
[----:B------:R-:W-:Y:S01]  /*0990*/  FFMA.FTZ R37, R26, R37, R15 ;  /* 0x000000251a257223 */ /* 0x000fe2000001000f */
[----:B------:R-:W-:Y:S01]  /*09a0*/  SHF.L.U32 R15, R17, 0x10, RZ ;  /* 0x00000010110f7819 */ /* 0x000fe200000006ff */
[----:B------:R-:W-:Y:S01]  /*09b0*/  IMAD.U32 R20, R21, 0x10000, RZ ;  /* 0x0001000015147824 */ /* 0x000fe200078e00ff */
[----:B------:R-:W-:Y:S01]  /*09c0*/  LOP3.LUT R27, R9, 0xffff0000, RZ, 0xc0, !PT ;  /* 0xffff0000091b7812 */ /* 0x000fe200078ec0ff */
[----:B------:R-:W-:Y:S01]  /*09d0*/  FFMA.FTZ R26, R16, R31, R35 ;  /* 0x0000001f101a7223 */ /* 0x000fe20000010023 */
[----:B------:R-:W-:Y:S01]  /*09e0*/  FFMA.FTZ R8, R8, R33, R37 ;  /* 0x0000002108087223 */ /* 0x000fe20000010025 */
[----:B------:R-:W-:Y:S02]  /*09f0*/  LOP3.LUT R17, R17, 0xffff0000, RZ, 0xc0, !PT ;  /* 0xffff000011117812 */ /* 0x000fe400078ec0ff */
[----:B------:R-:W-:Y:S01]  /*0a00*/  LOP3.LUT R16, R21, 0xffff0000, RZ, 0xc0, !PT ;  /* 0xffff000015107812 */ /* 0x000fe200078ec0ff */
[----:B------:R-:W-:Y:S01]  /*0a10*/  FFMA.FTZ R20, R15, R20, R26 ;  /* 0x000000140f147223 */ /* 0x000fe2000001001a */
[----:B------:R-:W-:-:S02]  /*0a20*/  IMAD.U32 R9, R10, 0x10000, RZ ;  /* 0x000100000a097824 */ /* 0x000fc400078e00ff */
[----:B------:R-:W-:Y:S01]  /*0a30*/  FFMA.FTZ R34, R27, R34, R8 ;  /* 0x000000221b227223 */ /* 0x000fe20000010008 */
[----:B------:R-:W-:Y:S01]  /*0a40*/  IMAD.U32 R32, R14, 0x10000, RZ ;  /* 0x000100000e207824 */ /* 0x000fe200078e00ff */
[----:B------:R-:W-:Y:S01]  /*0a50*/  SHF.L.U32 R15, R22, 0x10, RZ ;  /* 0x00000010160f7819 */ /* 0x000fe200000006ff */
[----:B------:R-:W-:Y:S01]  /*0a60*/  IMAD.U32 R8, R18, 0x10000, RZ ;  /* 0x0001000012087824 */ /* 0x000fe200078e00ff */
[----:B------:R-:W-:Y:S01]  /*0a70*/  LOP3.LUT R29, R10, 0xffff0000, RZ, 0xc0, !PT ;  /* 0xffff00000a1d7812 */ /* 0x000fe200078ec0ff */
[----:B------:R-:W-:Y:S01]  /*0a80*/  FFMA.FTZ R17, R17, R16, R20 ;  /* 0x0000001011117223 */ /* 0x000fe20000010014 */
[----:B------:R-:W-:Y:S01]  /*0a90*/  LOP3.LUT R14, R14, 0xffff0000, RZ, 0xc0, !PT ;  /* 0xffff00000e0e7812 */ /* 0x000fe200078ec0ff */
[----:B------:R-:W-:Y:S01]  /*0aa0*/  FFMA.FTZ R32, R9, R32, R34 ;  /* 0x0000002009207223 */ /* 0x000fe20000010022 */
[----:B------:R-:W-:Y:S01]  /*0ab0*/  LOP3.LUT R18, R18, 0xffff0000, RZ, 0xc0, !PT ;  /* 0xffff000012127812 */ /* 0x000fe200078ec0ff */
[----:B------:R-:W-:Y:S01]  /*0ac0*/  FFMA.FTZ R17, R8, R15, R17 ;  /* 0x0000000f08117223 */ /* 0x000fe20000010011 */
[----:B------:R-:W-:Y:S01]  /*0ad0*/  LOP3.LUT R9, R22, 0xffff0000, RZ, 0xc0, !PT ;  /* 0xffff000016097812 */ /* 0x000fe200078ec0ff */
[----:B------:R-:W-:-:S02]  /*0ae0*/  IMAD.U32 R10, R11, 0x10000, RZ ;  /* 0x000100000b0a7824 */ /* 0x000fc400078e00ff */
[----:B------:R-:W-:Y:S01]  /*0af0*/  FFMA.FTZ R29, R29, R14, R32 ;  /* 0x0000000e1d1d7223 */ /* 0x000fe20000010020 */
[----:B------:R-:W-:Y:S01]  /*0b00*/  LOP3.LUT R11, R11, 0xffff0000, RZ, 0xc0, !PT ;  /* 0xffff00000b0b7812 */ /* 0x000fe200078ec0ff */
[----:B------:R-:W-:Y:S02]  /*0b10*/  IMAD.U32 R8, R19, 0x10000, RZ ;  /* 0x0001000013087824 */ /* 0x000fe400078e00ff */
[----:B------:R-:W-:Y:S01]  /*0b20*/  FFMA.FTZ R9, R18, R9, R17 ;  /* 0x0000000912097223 */ /* 0x000fe20000010011 */
[----:B------:R-:W-:Y:S02]  /*0b30*/  IMAD.U32 R15, R23, 0x10000, RZ ;  /* 0x00010000170f7824 */ /* 0x000fe400078e00ff */
[----:B------:R-:W-:Y:S01]  /*0b40*/  FFMA.FTZ R14, R10, R13, R29 ;  /* 0x0000000d0a0e7223 */ /* 0x000fe2000001001d */
[----:B------:R-:W-:Y:S02]  /*0b50*/  LOP3.LUT R19, R19, 0xffff0000, RZ, 0xc0, !PT ;  /* 0xffff000013137812 */ /* 0x000fe400078ec0ff */
[----:B------:R-:W-:Y:S01]  /*0b60*/  LOP3.LUT R10, R23, 0xffff0000, RZ, 0xc0, !PT ;  /* 0xffff0000170a7812 */ /* 0x000fe200078ec0ff */
[----:B------:R-:W-:Y:S01]  /*0b70*/  FFMA.FTZ R8, R8, R15, R9 ;  /* 0x0000000f08087223 */ /* 0x000fe20000010009 */
[----:B------:R-:W-:-:S03]  /*0b80*/  FFMA.FTZ R11, R11, R12, R14 ;  /* 0x0000000c0b0b7223 */ /* 0x000fc6000001000e */
[----:B------:R-:W-:Y:S02]  /*0b90*/  FFMA.FTZ R10, R19, R10, R8 ;  /* 0x0000000a130a7223 */ /* 0x000fe40000010008 */
[----:B------:R-:W0:Y:S04]  /*0ba0*/  SHFL.BFLY PT, R8, R11, 0x4, 0x1f ;  /* 0x0c801f000b087f89 */ /* 0x000e2800000e0000 */
[----:B------:R-:W1:Y:S01]  /*0bb0*/  SHFL.BFLY PT, R9, R10, 0x4, 0x1f ;  /* 0x0c801f000a097f89 */ /* 0x000e6200000e0000 */
[----:B0-----:R-:W-:Y:S01]  /*0bc0*/  FADD.FTZ R8, R11, R8 ;  /* 0x000000080b087221 */ /* 0x001fe20000010000 */
[----:B-1----:R-:W-:-:S04]  /*0bd0*/  FADD.FTZ R12, R10, R9 ;  /* 0x000000090a0c7221 */ /* 0x002fc80000010000 */
[----:B------:R-:W0:Y:S01]  /*0be0*/  SHFL.BFLY PT, R9, R8, 0x2, 0x1f ;  /* 0x0c401f0008097f89 */ /* 0x000e2200000e0000 */
[----:B------:R-:W1:Y:S03]  /*0bf0*/  LDC.64 R10, c[0x0][0x448] ;  /* 0x00011200ff0a7b82 */ /* 0x000e660000000a00 */
[----:B------:R-:W2:Y:S01]  /*0c00*/  SHFL.BFLY PT, R15, R12, 0x2, 0x1f ;  /* 0x0c401f000c0f7f89 */ /* 0x000ea200000e0000 */
[----:B0-----:R-:W-:Y:S01]  /*0c10*/  FADD.FTZ R13, R8, R9 ;  /* 0x00000009080d7221 */ /* 0x001fe20000010000 */
[----:B------:R-:W-:Y:S01]  /*0c20*/  SHF.R.S32.HI R9, RZ, 0x1f, R36 ;  /* 0x0000001fff097819 */ /* 0x000fe20000011424 */
[----:B--2---:R-:W-:-:S03]  /*0c30*/  FADD.FTZ R15, R12, R15 ;  /* 0x0000000f0c0f7221 */ /* 0x004fc60000010000 */
[-C--:B------:R-:W-:Y:S01]  /*0c40*/  LEA.HI R9, R9, R36.reuse, RZ, 0x6 ;  /* 0x0000002409097211 */ /* 0x080fe200078f30ff */
[----:B------:R-:W0:Y:S03]  /*0c50*/  SHFL.BFLY PT, R14, R13, 0x1, 0x1f ;  /* 0x0c201f000d0e7f89 */ /* 0x000e2600000e0000 */
[----:B------:R-:W-:Y:S01]  /*0c60*/  LOP3.LUT R9, R9, 0xffffffc0, RZ, 0xc0, !PT ;  /* 0xffffffc009097812 */ /* 0x000fe200078ec0ff */
[----:B------:R-:W2:Y:S03]  /*0c70*/  SHFL.BFLY PT, R16, R15, 0x1, 0x1f ;  /* 0x0c201f000f107f89 */ /* 0x000ea600000e0000 */
[----:B------:R-:W-:Y:S02]  /*0c80*/  IADD3 R17, PT, PT, R5, R36, -R9 ;  /* 0x0000002405117210 */ /* 0x000fe40007ffe809 */
[----:B------:R-:W3:Y:S01]  /*0c90*/  LDC.64 R8, c[0x0][0x440] ;  /* 0x00011000ff087b82 */ /* 0x000ee20000000a00 */
[----:B------:R-:W-:-:S02]  /*0ca0*/  IMAD.SHL.U32 R12, R0, 0x1000, RZ ;  /* 0x00001000000c7824 */ /* 0x000fc400078e00ff */
[----:B------:R-:W-:Y:S01]  /*0cb0*/  IMAD.IADD R17, R36, 0x1, -R17 ;  /* 0x0000000124117824 */ /* 0x000fe200078e0a11 */
[----:B------:R-:W-:-:S04]  /*0cc0*/  SHF.L.U32 R19, R4, 0x2, RZ ;  /* 0x0000000204137819 */ /* 0x000fc800000006ff */
[----:B------:R-:W-:Y:S01]  /*0cd0*/  ISETP.GE.AND P0, PT, R4, R17, PT ;  /* 0x000000110400720c */ /* 0x000fe20003f06270 */
[----:B------:R-:W-:Y:S01]  /*0ce0*/  IMAD.SHL.U32 R17, R2, 0x40, RZ ;  /* 0x0000004002117824 */ /* 0x000fe200078e00ff */
[----:B------:R-:W-:-:S04]  /*0cf0*/  LOP3.LUT R12, R19, R12, RZ, 0xfc, !PT ;  /* 0x0000000c130c7212 */ /* 0x000fc800078efcff */
[----:B------:R-:W-:Y:S01]  /*0d00*/  IADD3 R12, P2, PT, R17, R12, RZ ;  /* 0x0000000c110c7210 */ /* 0x000fe20007f5e0ff */
[----:B0-----:R-:W-:Y:S01]  /*0d10*/  FADD.FTZ R18, R13, R14 ;  /* 0x0000000e0d127221 */ /* 0x001fe20000010000 */
[----:B------:R-:W-:Y:S02]  /*0d20*/  ISETP.GT.U32.OR P0, PT, R4, 0x3f, P0 ;  /* 0x0000003f0400780c */ /* 0x000fe40000704470 */
[----:B------:R-:W-:Y:S01]  /*0d30*/  LEA.HI.X.SX32 R13, R17, RZ, 0x1, P2 ;  /* 0x000000ff110d7211 */ /* 0x000fe200010f0eff */
[----:B--2---:R-:W-:Y:S01]  /*0d40*/  FADD.FTZ R19, R15, R16 ;  /* 0x000000100f137221 */ /* 0x004fe20000010000 */
[----:B------:R-:W-:Y:S01]  /*0d50*/  SHF.R.S32.HI R20, RZ, 0x1f, R2 ;  /* 0x0000001fff147819 */ /* 0x000fe20000011402 */
[----:B-1----:R-:W-:Y:S08]  /*0d60*/  @P1 BRA `(.L_x_39) ;  /* 0x00000000004c1947 */ /* 0x002ff00003800000 */
[----:B------:R-:W0:Y:S01]  /*0d70*/  LDC.64 R16, c[0x0][0x3e8] ;  /* 0x0000fa00ff107b82 */ /* 0x000e220000000a00 */
[----:B------:R-:W1:Y:S01]  /*0d80*/  LDCU.64 UR8, c[0x0][0x3f0] ;  /* 0x00007e00ff0877ac */ /* 0x000e620008000a00 */
[----:B------:R-:W-:Y:S02]  /*0d90*/  IADD3 R14, P1, PT, R5, R2, RZ ;  /* 0x00000002050e7210 */ /* 0x000fe40007f3e0ff */
[----:B------:R-:W-:Y:S01]  /*0da0*/  ISETP.GE.AND P2, PT, R6, R7, PT ;  /* 0x000000070600720c */ /* 0x000fe20003f46270 */
[----:B------:R-:W2:Y:S02]  /*0db0*/  LDCU.64 UR10, c[0x0][0x3d0] ;  /* 0x00007a00ff0a77ac */ /* 0x000ea40008000a00 */
[----:B------:R-:W-:Y:S02]  /*0dc0*/  IMAD.X R15, RZ, RZ, R20, P1 ;  /* 0x000000ffff0f7224 */ /* 0x000fe400008e0614 */
[----:B0-----:R-:W-:-:S04]  /*0dd0*/  IMAD.WIDE.U32 R14, R16, UR6, R14 ;  /* 0x00000006100e7c25 */ /* 0x001fc8000f8e000e */
[----:B------:R-:W-:Y:S02]  /*0de0*/  IMAD R15, R17, UR6, R15 ;  /* 0x00000006110f7c24 */ /* 0x000fe4000f8e020f */
[----:B-1----:R-:W-:-:S04]  /*0df0*/  IMAD.WIDE.U32 R14, R25, UR8, R14 ;  /* 0x00000008190e7c25 */ /* 0x002fc8000f8e000e */
[----:B------:R-:W-:Y:S01]  /*0e00*/  IMAD R16, R25, UR9, R15 ;  /* 0x0000000919107c24 */ /* 0x000fe2000f8e020f */
[----:B------:R-:W-:-:S04]  /*0e10*/  IADD3 R15, P1, PT, R6, R14, RZ ;  /* 0x0000000e060f7210 */ /* 0x000fc80007f3e0ff */
[----:B------:R-:W-:Y:S02]  /*0e20*/  IADD3.X R16, PT, PT, RZ, R16, RZ, P1, !PT ;  /* 0x00000010ff107210 */ /* 0x000fe40000ffe4ff */
[C---:B--2---:R-:W-:Y:S02]  /*0e30*/  LEA R14, P3, R15.reuse, UR10, 0x2 ;  /* 0x0000000a0f0e7c11 */ /* 0x044fe4000f8610ff */
[----:B------:R-:W-:Y:S02]  /*0e40*/  ISETP.GE.AND P1, PT, R24, R7, PT ;  /* 0x000000071800720c */ /* 0x000fe40003f26270 */
[----:B------:R-:W-:Y:S02]  /*0e50*/  LEA.HI.X R15, R15, UR11, R16, 0x2, P3 ;  /* 0x0000000b0f0f7c11 */ /* 0x000fe400098f1410 */
[----:B------:R-:W-:Y:S02]  /*0e60*/  FSEL R7, R18, RZ, !P2 ;  /* 0x000000ff12077208 */ /* 0x000fe40005000000 */
[----:B------:R-:W-:-:S03]  /*0e70*/  FSEL R17, R19, RZ, !P1 ;  /* 0x000000ff13117208 */ /* 0x000fc60004800000 */
[----:B------:R0:W-:Y:S04]  /*0e80*/  STG.E desc[UR4][R14.64], R7 ;  /* 0x000000070e007986 */ /* 0x0001e8000c101904 */
[----:B------:R0:W-:Y:S02]  /*0e90*/  STG.E desc[UR4][R14.64+0x80], R17 ;  /* 0x000080110e007986 */ /* 0x0001e4000c101904 */
.L_x_39:
[----:B------:R-:W-:Y:S05]  /*0ea0*/  BSYNC.RECONVERGENT B0 ;  /* 0x0000000000007941 */ /* 0x000fea0003800200 */
.L_x_38:
[----:B------:R-:W-:Y:S04]  /*0eb0*/  BSSY.RECONVERGENT B0, `(.L_x_40) ;  /* 0x0000012000007945 */ /* 0x000fe80003800200 */
[----:B------:R-:W-:Y:S05]  /*0ec0*/  @P0 BRA `(.L_x_41) ;  /* 0x0000000000400947 */ /* 0x000fea0003800000 */
[----:B0-----:R-:W0:Y:S01]  /*0ed0*/  LDC.64 R14, c[0x0][0x418] ;  /* 0x00010600ff0e7b82 */ /* 0x001e220000000a00 */
[----:B------:R-:W-:Y:S01]  /*0ee0*/  IMAD.IADD R5, R5, 0x1, R4 ;  /* 0x0000000105057824 */ /* 0x000fe200078e0204 */
[----:B------:R-:W1:Y:S04]  /*0ef0*/  LDCU.64 UR8, c[0x0][0x420] ;  /* 0x00008400ff0877ac */ /* 0x000e680008000a00 */
[----:B------:R-:W-:Y:S01]  /*0f00*/  IADD3 R6, P0, PT, R5, R2, RZ ;  /* 0x0000000205067210 */ /* 0x000fe20007f1e0ff */
[----:B-----5:R-:W-:Y:S01]  /*0f10*/  FMUL.FTZ R2, R30, 1.4426950216293334961 ;  /* 0x3fb8aa3b1e027820 */ /* 0x020fe20000410000 */
[----:B------:R-:W2:Y:S02]  /*0f20*/  LDC.64 R16, c[0x0][0x410] ;  /* 0x00010400ff107b82 */ /* 0x000ea40000000a00 */
[----:B------:R-:W-:-:S02]  /*0f30*/  IADD3.X R7, PT, PT, RZ, R20, RZ, P0, !PT ;  /* 0x00000014ff077210 */ /* 0x000fc400007fe4ff */
[----:B------:R-:W-:Y:S01]  /*0f40*/  FSETP.NEU.FTZ.AND P0, PT, R30, -INF , PT ;  /* 0xff8000001e00780b */ /* 0x000fe20003f1d000 */
[----:B0-----:R-:W-:-:S04]  /*0f50*/  IMAD.WIDE.U32 R6, R14, UR6, R6 ;  /* 0x000000060e067c25 */ /* 0x001fc8000f8e0006 */
[----:B------:R-:W-:Y:S02]  /*0f60*/  IMAD R7, R15, UR6, R7 ;  /* 0x000000060f077c24 */ /* 0x000fe4000f8e0207 */
[----:B-1----:R-:W-:-:S04]  /*0f70*/  IMAD.WIDE.U32 R6, R25, UR8, R6 ;  /* 0x0000000819067c25 */ /* 0x002fc8000f8e0006 */
[----:B------:R-:W-:Y:S01]  /*0f80*/  IMAD R5, R25, UR9, R7 ;  /* 0x0000000919057c24 */ /* 0x000fe2000f8e0207 */
[----:B--2---:R-:W-:-:S04]  /*0f90*/  LEA R14, P1, R6, R16, 0x2 ;  /* 0x00000010060e7211 */ /* 0x004fc800078210ff */
[----:B------:R-:W-:Y:S02]  /*0fa0*/  LEA.HI.X R15, R6, R17, R5, 0x2, P1 ;  /* 0x00000011060f7211 */ /* 0x000fe400008f1405 */
[----:B------:R-:W-:-:S05]  /*0fb0*/  FSEL R5, R2, RZ, P0 ;  /* 0x000000ff02057208 */ /* 0x000fca0000000000 */
[----:B------:R1:W-:Y:S02]  /*0fc0*/  STG.E desc[UR4][R14.64], R5 ;  /* 0x000000050e007986 */ /* 0x0003e4000c101904 */
.L_x_41:
[----:B------:R-:W-:Y:S05]  /*0fd0*/  BSYNC.RECONVERGENT B0 ;  /* 0x0000000000007941 */ /* 0x000fea0003800200 */
.L_x_40:
[----:B------:R-:W2:Y:S01]  /*0fe0*/  LDCU.64 UR10, c[0x0][0x458] ;  /* 0x00008b00ff0a77ac */ /* 0x000ea20008000a00 */
[----:B---3--:R-:W-:Y:S01]  /*0ff0*/  IMAD.WIDE.U32 R12, R8, UR6, R12 ;  /* 0x00000006080c7c25 */ /* 0x008fe2000f8e000c */
[----:B------:R-:W3:Y:S03]  /*1000*/  LDCU.64 UR8, c[0x0][0x428] ;  /* 0x00008500ff0877ac */ /* 0x000ee60008000a00 */
[----:B------:R-:W-:Y:S02]  /*1010*/  IMAD R13, R9, UR6, R13 ;  /* 0x00000006090d7c24 */ /* 0x000fe4000f8e020d */
[----:B0-----:R-:W-:-:S04]  /*1020*/  IMAD.WIDE.U32 R6, R25, R10, R12 ;  /* 0x0000000a19067225 */ /* 0x001fc800078e000c */
[----:B------:R-:W-:Y:S01]  /*1030*/  IMAD R11, R25, R11, R7 ;  /* 0x0000000b190b7224 */ /* 0x000fe200078e0207 */
[----:B--2---:R-:W-:-:S04]  /*1040*/  ISETP.NE.U32.AND P0, PT, RZ, UR10, PT ;  /* 0x0000000aff007c0c */ /* 0x004fc8000bf05070 */
[----:B------:R-:W-:Y:S02]  /*1050*/  ISETP.NE.AND.EX P0, PT, RZ, UR11, PT, P0 ;  /* 0x0000000bff007c0c */ /* 0x000fe4000bf05300 */
[----:B---3--:R-:W-:Y:S02]  /*1060*/  LEA R8, P1, R6, UR8, 0x2 ;  /* 0x0000000806087c11 */ /* 0x008fe4000f8210ff */
[----:B------:R-:W-:Y:S02]  /*1070*/  ISETP.NE.OR P0, PT, R4, RZ, !P0 ;  /* 0x000000ff0400720c */ /* 0x000fe40004705670 */
[----:B------:R-:W-:-:S05]  /*1080*/  LEA.HI.X R9, R6, UR9, R11, 0x2, P1 ;  /* 0x0000000906097c11 */ /* 0x000fca00088f140b */
[----:B------:R0:W-:Y:S04]  /*1090*/  STG.E.128 desc[UR4][R8.64], RZ ;  /* 0x000000ff08007986 */ /* 0x0001e8000c101d04 */
[----:B------:R0:W-:Y:S04]  /*10a0*/  STG.E.128 desc[UR4][R8.64+0x1000], RZ ;  /* 0x001000ff08007986 */ /* 0x0001e8000c101d04 */
[----:B------:R0:W-:Y:S04]  /*10b0*/  STG.E.128 desc[UR4][R8.64+0x2000], RZ ;  /* 0x002000ff08007986 */ /* 0x0001e8000c101d04 */
[----:B------:R0:W-:Y:S01]  /*10c0*/  STG.E.128 desc[UR4][R8.64+0x3000], RZ ;  /* 0x003000ff08007986 */ /* 0x0001e2000c101d04 */
[----:B------:R-:W-:Y:S05]  /*10d0*/  @P0 EXIT ;  /* 0x000000000000094d */ /* 0x000fea0003800000 */
[----:B------:R-:W2:Y:S01]  /*10e0*/  LDC R7, c[0x0][0x390] ;  /* 0x0000e400ff077b82 */ /* 0x000ea20000000800 */
[----:B------:R-:W3:Y:S07]  /*10f0*/  LDCU UR7, c[0x0][0x450] ;  /* 0x00008a00ff0777ac */ /* 0x000eee0008000800 */
[----:B-1----:R-:W1:Y:S01]  /*1100*/  LDC.64 R4, c[0x0][0x458] ;  /* 0x00011600ff047b82 */ /* 0x002e620000000a00 */
[----:B---3--:R-:W-:-:S04]  /*1110*/  IMAD R0, R0, UR7, R3 ;  /* 0x0000000700007c24 */ /* 0x008fc8000f8e0203 */
[----:B--2---:R-:W-:-:S04]  /*1120*/  IMAD R3, R0, R7, UR6 ;  /* 0x0000000600037e24 */ /* 0x004fc8000f8e0207 */
[----:B-1----:R-:W-:-:S05]  /*1130*/  IMAD.WIDE R2, R3, 0x4, R4 ;  /* 0x0000000403027825 */ /* 0x002fca00078e0204 */
[----:B------:R-:W-:Y:S01]  /*1140*/  STG.E desc[UR4][R2.64], RZ ;  /* 0x000000ff02007986 */ /* 0x000fe2000c101904 */
[----:B------:R-:W-:Y:S05]  /*1150*/  EXIT ;  /* 0x000000000000794d */ /* 0x000fea0003800000 */
.L_x_42:
        /* <DEDUP_REMOVED lines=10> */
.L_x_118:


//--------------------- .text._ZN7cutlass13device_kernelIN5flash19enable_sm80_to_sm89INS1_16FlashAttnBwdSm80INS1_25CollectiveMainloopBwdSm80ILi2ELi2EN4cute5tupleIJNS5_1CILi128EEES8_NS7_ILi64EEEEEENS_10bfloat16_tEfNS_4arch4Sm80ELb0ELb0ELb1ELb0ELb0ELb0ELb0ELb0ELi2ELi4ELi4ELi4ELb0EEENS1_21CollectiveEpilogueBwdISA_SB_SD_Li256ELb0ELb0ELi2EEENS1_19SingleTileSchedulerILb0ELb0ELb0ELi128EEEEEEEEEvNT_6ParamsE --------------------------
	.section	.text._ZN7cutlass13device_kernelIN5flash19enable_sm80_to_sm89INS1_16FlashAttnBwdSm80INS1_25CollectiveMainloopBwdSm80ILi2ELi2EN4cute5tupleIJNS5_1CILi128EEES8_NS7_ILi64EEEEEENS_10bfloat16_tEfNS_4arch4Sm80ELb0ELb0ELb1ELb0ELb0ELb0ELb0ELb0ELi2ELi4ELi4ELi4ELb0EEENS1_21CollectiveEpilogueBwdISA_SB_SD_Li256ELb0ELb0ELi2EEENS1_19SingleTileSchedulerILb0ELb0ELb0ELi128EEEEEEEEEvNT_6ParamsE,"ax",@progbits
	.align	128
.text._ZN7cutlass13device_kernelIN5flash19enable_sm80_to_sm89INS1_16FlashAttnBwdSm80INS1_25CollectiveMainloopBwdSm80ILi2ELi2EN4cute5tupleIJNS5_1CILi128EEES8_NS7_ILi64EEEEEENS_10bfloat16_tEfNS_4arch4Sm80ELb0ELb0ELb1ELb0ELb0ELb0ELb0ELb0ELi2ELi4ELi4ELi4ELb0EEENS1_21CollectiveEpilogueBwdISA_SB_SD_Li256ELb0ELb0ELi2EEENS1_19SingleTileSchedulerILb0ELb0ELb0ELi128EEEEEEEEEvNT_6ParamsE:
        .type           _ZN7cutlass13device_kernelIN5flash19enable_sm80_to_sm89INS1_16FlashAttnBwdSm80INS1_25CollectiveMainloopBwdSm80ILi2ELi2EN4cute5tupleIJNS5_1CILi128EEES8_NS7_ILi64EEEEEENS_10bfloat16_tEfNS_4arch4Sm80ELb0ELb0ELb1ELb0ELb0ELb0ELb0ELb0ELi2ELi4ELi4ELi4ELb0EEENS1_21CollectiveEpilogueBwdISA_SB_SD_Li256ELb0ELb0ELi2EEENS1_19SingleTileSchedulerILb0ELb0ELb0ELi128EEEEEEEEEvNT_6ParamsE,@function
        .size           _ZN7cutlass13device_kernelIN5flash19enable_sm80_to_sm89INS1_16FlashAttnBwdSm80INS1_25CollectiveMainloopBwdSm80ILi2ELi2EN4cute5tupleIJNS5_1CILi128EEES8_NS7_ILi64EEEEEENS_10bfloat16_tEfNS_4arch4Sm80ELb0ELb0ELb1ELb0ELb0ELb0ELb0ELb0ELi2ELi4ELi4ELi4ELb0EEENS1_21CollectiveEpilogueBwdISA_SB_SD_Li256ELb0ELb0ELi2EEENS1_19SingleTileSchedulerILb0ELb0ELb0ELi128EEEEEEEEEvNT_6ParamsE,(.L_x_119 - _ZN7cutlass13device_kernelIN5flash19enable_sm80_to_sm89INS1_16FlashAttnBwdSm80INS1_25CollectiveMainloopBwdSm80ILi2ELi2EN4cute5tupleIJNS5_1CILi128EEES8_NS7_ILi64EEEEEENS_10bfloat16_tEfNS_4arch4Sm80ELb0ELb0ELb1ELb0ELb0ELb0ELb0ELb0ELi2ELi4ELi4ELi4ELb0EEENS1_21CollectiveEpilogueBwdISA_SB_SD_Li256ELb0ELb0ELi2EEENS1_19SingleTileSchedulerILb0ELb0ELb0ELi128EEEEEEEEEvNT_6ParamsE)
        .other          _ZN7cutlass13device_kernelIN5flash19enable_sm80_to_sm89INS1_16FlashAttnBwdSm80INS1_25CollectiveMainloopBwdSm80ILi2ELi2EN4cute5tupleIJNS5_1CILi128EEES8_NS7_ILi64EEEEEENS_10bfloat16_tEfNS_4arch4Sm80ELb0ELb0ELb1ELb0ELb0ELb0ELb0ELb0ELi2ELi4ELi4ELi4ELb0EEENS1_21CollectiveEpilogueBwdISA_SB_SD_Li256ELb0ELb0ELi2EEENS1_19SingleTileSchedulerILb0ELb0ELb0ELi128EEEEEEEEEvNT_6ParamsE,@"STO_CUDA_ENTRY STV_DEFAULT"
_ZN7cutlass13device_kernelIN5flash19enable_sm80_to_sm89INS1_16FlashAttnBwdSm80INS1_25CollectiveMainloopBwdSm80ILi2ELi2EN4cute5tupleIJNS5_1CILi128EEES8_NS7_ILi64EEEEEENS_10bfloat16_tEfNS_4arch4Sm80ELb0ELb0ELb1ELb0ELb0ELb0ELb0ELb0ELi2ELi4ELi4ELi4ELb0EEENS1_21CollectiveEpilogueBwdISA_SB_SD_Li256ELb0ELb0ELi2EEENS1_19SingleTileSchedulerILb0ELb0ELb0ELi128EEEEEEEEEvNT_6ParamsE:
[----:B------:R-:W-:Y:S01]  /*0000*/  LDC R1, c[0x0][0x37c] ;  /* 0x0000df00ff017b82 */ /* 0x000fe20000000800 */
[----:B------:R-:W-:Y:S05]  /*0010*/  EXIT ;  /* 0x000000000000794d */ /* 0x000fea0003800000 */
.L_x_43:
        /* <DEDUP_REMOVED lines=14> */
.L_x_119:


//--------------------- .text._ZN7cutlass13device_kernelIN5flash19enable_sm80_to_sm89INS1_16FlashAttnBwdSm80INS1_25CollectiveMainloopBwdSm80ILi2ELi2EN4cute5tupleIJNS5_1CILi128EEES8_NS7_ILi64EEEEEENS_10bfloat16_tEfNS_4arch4Sm80ELb0ELb0ELb1ELb0ELb1ELb0ELb0ELb0ELi2ELi4ELi4ELi4ELb0EEENS1_21CollectiveEpilogueBwdISA_SB_SD_Li256ELb0ELb0ELi2EEENS1_19SingleTileSchedulerILb0ELb0ELb0ELi128EEEEEEEEEvNT_6ParamsE --------------------------
	.section	.text._ZN7cutlass13device_kernelIN5flash19enable_sm80_to_sm89INS1_16FlashAttnBwdSm80INS1_25CollectiveMainloopBwdSm80ILi2ELi2EN4cute5tupleIJNS5_1CILi128EEES8_NS7_ILi64EEEEEENS_10bfloat16_tEfNS_4arch4Sm80ELb0ELb0ELb1ELb0ELb1ELb0ELb0ELb0ELi2ELi4ELi4ELi4ELb0EEENS1_21CollectiveEpilogueBwdISA_SB_SD_Li256ELb0ELb0ELi2EEENS1_19SingleTileSchedulerILb0ELb0ELb0ELi128EEEEEEEEEvNT_6ParamsE,"ax",@progbits
	.align	128
.text._ZN7cutlass13device_kernelIN5flash19enable_sm80_to_sm89INS1_16FlashAttnBwdSm80INS1_25CollectiveMainloopBwdSm80ILi2ELi2EN4cute5tupleIJNS5_1CILi128EEES8_NS7_ILi64EEEEEENS_10bfloat16_tEfNS_4arch4Sm80ELb0ELb0ELb1ELb0ELb1ELb0ELb0ELb0ELi2ELi4ELi4ELi4ELb0EEENS1_21CollectiveEpilogueBwdISA_SB_SD_Li256ELb0ELb0ELi2EEENS1_19SingleTileSchedulerILb0ELb0ELb0ELi128EEEEEEEEEvNT_6ParamsE:
        .type           _ZN7cutlass13device_kernelIN5flash19enable_sm80_to_sm89INS1_16FlashAttnBwdSm80INS1_25CollectiveMainloopBwdSm80ILi2ELi2EN4cute5tupleIJNS5_1CILi128EEES8_NS7_ILi64EEEEEENS_10bfloat16_tEfNS_4arch4Sm80ELb0ELb0ELb1ELb0ELb1ELb0ELb0ELb0ELi2ELi4ELi4ELi4ELb0EEENS1_21CollectiveEpilogueBwdISA_SB_SD_Li256ELb0ELb0ELi2EEENS1_19SingleTileSchedulerILb0ELb0ELb0ELi128EEEEEEEEEvNT_6ParamsE,@function
        .size           _ZN7cutlass13device_kernelIN5flash19enable_sm80_to_sm89INS1_16FlashAttnBwdSm80INS1_25CollectiveMainloopBwdSm80ILi2ELi2EN4cute5tupleIJNS5_1CILi128EEES8_NS7_ILi64EEEEEENS_10bfloat16_tEfNS_4arch4Sm80ELb0ELb0ELb1ELb0ELb1ELb0ELb0ELb0ELi2ELi4ELi4ELi4ELb0EEENS1_21CollectiveEpilogueBwdISA_SB_SD_Li256ELb0ELb0ELi2EEENS1_19SingleTileSchedulerILb0ELb0ELb0ELi128EEEEEEEEEvNT_6ParamsE,(.L_x_120 - _ZN7cutlass13device_kernelIN5flash19enable_sm80_to_sm89INS1_16FlashAttnBwdSm80INS1_25CollectiveMainloopBwdSm80ILi2ELi2EN4cute5tupleIJNS5_1CILi128EEES8_NS7_ILi64EEEEEENS_10bfloat16_tEfNS_4arch4Sm80ELb0ELb0ELb1ELb0ELb1ELb0ELb0ELb0ELi2ELi4ELi4ELi4ELb0EEENS1_21CollectiveEpilogueBwdISA_SB_SD_Li256ELb0ELb0ELi2EEENS1_19SingleTileSchedulerILb0ELb0ELb0ELi128EEEEEEEEEvNT_6ParamsE)
        .other          _ZN7cutlass13device_kernelIN5flash19enable_sm80_to_sm89INS1_16FlashAttnBwdSm80INS1_25CollectiveMainloopBwdSm80ILi2ELi2EN4cute5tupleIJNS5_1CILi128EEES8_NS7_ILi64EEEEEENS_10bfloat16_tEfNS_4arch4Sm80ELb0ELb0ELb1ELb0ELb1ELb0ELb0ELb0ELi2ELi4ELi4ELi4ELb0EEENS1_21CollectiveEpilogueBwdISA_SB_SD_Li256ELb0ELb0ELi2EEENS1_19SingleTileSchedulerILb0ELb0ELb0ELi128EEEEEEEEEvNT_6ParamsE,@"STO_CUDA_ENTRY STV_DEFAULT"
_ZN7cutlass13device_kernelIN5flash19enable_sm80_to_sm89INS1_16FlashAttnBwdSm80INS1_25CollectiveMainloopBwdSm80ILi2ELi2EN4cute5tupleIJNS5_1CILi128EEES8_NS7_ILi64EEEEEENS_10bfloat16_tEfNS_4arch4Sm80ELb0ELb0ELb1ELb0ELb1ELb0ELb0ELb0ELi2ELi4ELi4ELi4ELb0EEENS1_21CollectiveEpilogueBwdISA_SB_SD_Li256ELb0ELb0ELi2EEENS1_19SingleTileSchedulerILb0ELb0ELb0ELi128EEEEEEEEEvNT_6ParamsE:
[----:B------:R-:W-:Y:S01]  /*0000*/  LDC R1, c[0x0][0x37c] ;  /* 0x0000df00ff017b82 */ /* 0x000fe20000000800 */
[----:B------:R-:W-:Y:S05]  /*0010*/  EXIT ;  /* 0x000000000000794d */ /* 0x000fea0003800000 */
.L_x_44:
        /* <DEDUP_REMOVED lines=14> */
.L_x_120:


//--------------------- .text._ZN7cutlass13device_kernelIN5flash19enable_sm80_to_sm89INS1_16FlashAttnBwdSm80INS1_25CollectiveMainloopBwdSm80ILi2ELi2EN4cute5tupleIJNS5_1CILi128EEES8_NS7_ILi64EEEEEENS_10bfloat16_tEfNS_4arch4Sm80ELb0ELb0ELb1ELb0ELb0ELb0ELb0ELb0ELi2ELi4ELi4ELi4ELb0EEENS1_24CollectiveEpilogueBwdGQAISA_fSD_Li256ELb0ELb0EEENS1_19SingleTileSchedulerILb0ELb0ELb0ELi128EEEEEEEEEvNT_6ParamsE --------------------------
	.section	.text._ZN7cutlass13device_kernelIN5flash19enable_sm80_to_sm89INS1_16FlashAttnBwdSm80INS1_25CollectiveMainloopBwdSm80ILi2ELi2EN4cute5tupleIJNS5_1CILi128EEES8_NS7_ILi64EEEEEENS_10bfloat16_tEfNS_4arch4Sm80ELb0ELb0ELb1ELb0ELb0ELb0ELb0ELb0ELi2ELi4ELi4ELi4ELb0EEENS1_24CollectiveEpilogueBwdGQAISA_fSD_Li256ELb0ELb0EEENS1_19SingleTileSchedulerILb0ELb0ELb0ELi128EEEEEEEEEvNT_6ParamsE,"ax",@progbits
	.align	128
.text._ZN7cutlass13device_kernelIN5flash19enable_sm80_to_sm89INS1_16FlashAttnBwdSm80INS1_25CollectiveMainloopBwdSm80ILi2ELi2EN4cute5tupleIJNS5_1CILi128EEES8_NS7_ILi64EEEEEENS_10bfloat16_tEfNS_4arch4Sm80ELb0ELb0ELb1ELb0ELb0ELb0ELb0ELb0ELi2ELi4ELi4ELi4ELb0EEENS1_24CollectiveEpilogueBwdGQAISA_fSD_Li256ELb0ELb0EEENS1_19SingleTileSchedulerILb0ELb0ELb0ELi128EEEEEEEEEvNT_6ParamsE:
        .type           _ZN7cutlass13device_kernelIN5flash19enable_sm80_to_sm89INS1_16FlashAttnBwdSm80INS1_25CollectiveMainloopBwdSm80ILi2ELi2EN4cute5tupleIJNS5_1CILi128EEES8_NS7_ILi64EEEEEENS_10bfloat16_tEfNS_4arch4Sm80ELb0ELb0ELb1ELb0ELb0ELb0ELb0ELb0ELi2ELi4ELi4ELi4ELb0EEENS1_24CollectiveEpilogueBwdGQAISA_fSD_Li256ELb0ELb0EEENS1_19SingleTileSchedulerILb0ELb0ELb0ELi128EEEEEEEEEvNT_6ParamsE,@function
        .size           _ZN7cutlass13device_kernelIN5flash19enable_sm80_to_sm89INS1_16FlashAttnBwdSm80INS1_25CollectiveMainloopBwdSm80ILi2ELi2EN4cute5tupleIJNS5_1CILi128EEES8_NS7_ILi64EEEEEENS_10bfloat16_tEfNS_4arch4Sm80ELb0ELb0ELb1ELb0ELb0ELb0ELb0ELb0ELi2ELi4ELi4ELi4ELb0EEENS1_24CollectiveEpilogueBwdGQAISA_fSD_Li256ELb0ELb0EEENS1_19SingleTileSchedulerILb0ELb0ELb0ELi128EEEEEEEEEvNT_6ParamsE,(.L_x_121 - _ZN7cutlass13device_kernelIN5flash19enable_sm80_to_sm89INS1_16FlashAttnBwdSm80INS1_25CollectiveMainloopBwdSm80ILi2ELi2EN4cute5tupleIJNS5_1CILi128EEES8_NS7_ILi64EEEEEENS_10bfloat16_tEfNS_4arch4Sm80ELb0ELb0ELb1ELb0ELb0ELb0ELb0ELb0ELi2ELi4ELi4ELi4ELb0EEENS1_24CollectiveEpilogueBwdGQAISA_fSD_Li256ELb0ELb0EEENS1_19SingleTileSchedulerILb0ELb0ELb0ELi128EEEEEEEEEvNT_6ParamsE)
        .other          _ZN7cutlass13device_kernelIN5flash19enable_sm80_to_sm89INS1_16FlashAttnBwdSm80INS1_25CollectiveMainloopBwdSm80ILi2ELi2EN4cute5tupleIJNS5_1CILi128EEES8_NS7_ILi64EEEEEENS_10bfloat16_tEfNS_4arch4Sm80ELb0ELb0ELb1ELb0ELb0ELb0ELb0ELb0ELi2ELi4ELi4ELi4ELb0EEENS1_24CollectiveEpilogueBwdGQAISA_fSD_Li256ELb0ELb0EEENS1_19SingleTileSchedulerILb0ELb0ELb0ELi128EEEEEEEEEvNT_6ParamsE,@"STO_CUDA_ENTRY STV_DEFAULT"
_ZN7cutlass13device_kernelIN5flash19enable_sm80_to_sm89INS1_16FlashAttnBwdSm80INS1_25CollectiveMainloopBwdSm80ILi2ELi2EN4cute5tupleIJNS5_1CILi128EEES8_NS7_ILi64EEEEEENS_10bfloat16_tEfNS_4arch4Sm80ELb0ELb0ELb1ELb0ELb0ELb0ELb0ELb0ELi2ELi4ELi4ELi4ELb0EEENS1_24CollectiveEpilogueBwdGQAISA_fSD_Li256ELb0ELb0EEENS1_19SingleTileSchedulerILb0ELb0ELb0ELi128EEEEEEEEEvNT_6ParamsE:
[----:B------:R-:W-:Y:S01]  /*0000*/  LDC R1, c[0x0][0x37c] ;  /* 0x0000df00ff017b82 */ /* 0x000fe20000000800 */
[----:B------:R-:W-:Y:S05]  /*0010*/  EXIT ;  /* 0x000000000000794d */ /* 0x000fea0003800000 */
.L_x_45:
        /* <DEDUP_REMOVED lines=14> */
.L_x_121:


//--------------------- .text._ZN7cutlass13device_kernelIN5flash19enable_sm80_to_sm89INS1_16FlashAttnBwdSm80INS1_25CollectiveMainloopBwdSm80ILi2ELi2EN4cute5tupleIJNS5_1CILi128EEES8_NS7_ILi64EEEEEENS_10bfloat16_tEfNS_4arch4Sm80ELb0ELb0ELb1ELb0ELb1ELb0ELb0ELb0ELi2ELi4ELi4ELi4ELb0EEENS1_24CollectiveEpilogueBwdGQAISA_fSD_Li256ELb0ELb1EEENS1_19SingleTileSchedulerILb0ELb0ELb0ELi128EEEEEEEEEvNT_6ParamsE --------------------------
	.section	.text._ZN7cutlass13device_kernelIN5flash19enable_sm80_to_sm89INS1_16FlashAttnBwdSm80INS1_25CollectiveMainloopBwdSm80ILi2ELi2EN4cute5tupleIJNS5_1CILi128EEES8_NS7_ILi64EEEEEENS_10bfloat16_tEfNS_4arch4Sm80ELb0ELb0ELb1ELb0ELb1ELb0ELb0ELb0ELi2ELi4ELi4ELi4ELb0EEENS1_24CollectiveEpilogueBwdGQAISA_fSD_Li256ELb0ELb1EEENS1_19SingleTileSchedulerILb0ELb0ELb0ELi128EEEEEEEEEvNT_6ParamsE,"ax",@progbits
	.align	128
.text._ZN7cutlass13device_kernelIN5flash19enable_sm80_to_sm89INS1_16FlashAttnBwdSm80INS1_25CollectiveMainloopBwdSm80ILi2ELi2EN4cute5tupleIJNS5_1CILi128EEES8_NS7_ILi64EEEEEENS_10bfloat16_tEfNS_4arch4Sm80ELb0ELb0ELb1ELb0ELb1ELb0ELb0ELb0ELi2ELi4ELi4ELi4ELb0EEENS1_24CollectiveEpilogueBwdGQAISA_fSD_Li256ELb0ELb1EEENS1_19SingleTileSchedulerILb0ELb0ELb0ELi128EEEEEEEEEvNT_6ParamsE:
        .type           _ZN7cutlass13device_kernelIN5flash19enable_sm80_to_sm89INS1_16FlashAttnBwdSm80INS1_25CollectiveMainloopBwdSm80ILi2ELi2EN4cute5tupleIJNS5_1CILi128EEES8_NS7_ILi64EEEEEENS_10bfloat16_tEfNS_4arch4Sm80ELb0ELb0ELb1ELb0ELb1ELb0ELb0ELb0ELi2ELi4ELi4ELi4ELb0EEENS1_24CollectiveEpilogueBwdGQAISA_fSD_Li256ELb0ELb1EEENS1_19SingleTileSchedulerILb0ELb0ELb0ELi128EEEEEEEEEvNT_6ParamsE,@function
        .size           _ZN7cutlass13device_kernelIN5flash19enable_sm80_to_sm89INS1_16FlashAttnBwdSm80INS1_25CollectiveMainloopBwdSm80ILi2ELi2EN4cute5tupleIJNS5_1CILi128EEES8_NS7_ILi64EEEEEENS_10bfloat16_tEfNS_4arch4Sm80ELb0ELb0ELb1ELb0ELb1ELb0ELb0ELb0ELi2ELi4ELi4ELi4ELb0EEENS1_24CollectiveEpilogueBwdGQAISA_fSD_Li256ELb0ELb1EEENS1_19SingleTileSchedulerILb0ELb0ELb0ELi128EEEEEEEEEvNT_6ParamsE,(.L_x_122 - _ZN7cutlass13device_kernelIN5flash19enable_sm80_to_sm89INS1_16FlashAttnBwdSm80INS1_25CollectiveMainloopBwdSm80ILi2ELi2EN4cute5tupleIJNS5_1CILi128EEES8_NS7_ILi64EEEEEENS_10bfloat16_tEfNS_4arch4Sm80ELb0ELb0ELb1ELb0ELb1ELb0ELb0ELb0ELi2ELi4ELi4ELi4ELb0EEENS1_24CollectiveEpilogueBwdGQAISA_fSD_Li256ELb0ELb1EEENS1_19SingleTileSchedulerILb0ELb0ELb0ELi128EEEEEEEEEvNT_6ParamsE)
        .other          _ZN7cutlass13device_kernelIN5flash19enable_sm80_to_sm89INS1_16FlashAttnBwdSm80INS1_25CollectiveMainloopBwdSm80ILi2ELi2EN4cute5tupleIJNS5_1CILi128EEES8_NS7_ILi64EEEEEENS_10bfloat16_tEfNS_4arch4Sm80ELb0ELb0ELb1ELb0ELb1ELb0ELb0ELb0ELi2ELi4ELi4ELi4ELb0EEENS1_24CollectiveEpilogueBwdGQAISA_fSD_Li256ELb0ELb1EEENS1_19SingleTileSchedulerILb0ELb0ELb0ELi128EEEEEEEEEvNT_6ParamsE,@"STO_CUDA_ENTRY STV_DEFAULT"
_ZN7cutlass13device_kernelIN5flash19enable_sm80_to_sm89INS1_16FlashAttnBwdSm80INS1_25CollectiveMainloopBwdSm80ILi2ELi2EN4cute5tupleIJNS5_1CILi128EEES8_NS7_ILi64EEEEEENS_10bfloat16_tEfNS_4arch4Sm80ELb0ELb0ELb1ELb0ELb1ELb0ELb0ELb0ELi2ELi4ELi4ELi4ELb0EEENS1_24CollectiveEpilogueBwdGQAISA_fSD_Li256ELb0ELb1EEENS1_19SingleTileSchedulerILb0ELb0ELb0ELi128EEEEEEEEEvNT_6ParamsE:
[----:B------:R-:W-:Y:S01]  /*0000*/  LDC R1, c[0x0][0x37c] ;  /* 0x0000df00ff017b82 */ /* 0x000fe20000000800 */
[----:B------:R-:W-:Y:S05]  /*0010*/  EXIT ;  /* 0x000000000000794d */ /* 0x000fea0003800000 */
.L_x_46:
        /* <DEDUP_REMOVED lines=14> */
.L_x_122:


//--------------------- .text._ZN7cutlass13device_kernelIN5flash19enable_sm80_to_sm89INS1_16FlashAttnBwdSm80INS1_25CollectiveMainloopBwdSm80ILi2ELi2EN4cute5tupleIJNS5_1CILi128EEES8_NS7_ILi64EEEEEENS_10bfloat16_tEfNS_4arch4Sm80ELb0ELb0ELb1ELb1ELb0ELb0ELb0ELb0ELi2ELi4ELi4ELi4ELb0EEENS1_21CollectiveEpilogueBwdISA_SB_SD_Li256ELb1ELb0ELi2EEENS1_19SingleTileSchedulerILb1ELb0ELb0ELi128EEEEEEEEEvNT_6ParamsE --------------------------
	.section	.text._ZN7cutlass13device_kernelIN5flash19enable_sm80_to_sm89INS1_16FlashAttnBwdSm80INS1_25CollectiveMainloopBwdSm80ILi2ELi2EN4cute5tupleIJNS5_1CILi128EEES8_NS7_ILi64EEEEEENS_10bfloat16_tEfNS_4arch4Sm80ELb0ELb0ELb1ELb1ELb0ELb0ELb0ELb0ELi2ELi4ELi4ELi4ELb0EEENS1_21CollectiveEpilogueBwdISA_SB_SD_Li256ELb1ELb0ELi2EEENS1_19SingleTileSchedulerILb1ELb0ELb0ELi128EEEEEEEEEvNT_6ParamsE,"ax",@progbits
	.align	128
.text._ZN7cutlass13device_kernelIN5flash19enable_sm80_to_sm89INS1_16FlashAttnBwdSm80INS1_25CollectiveMainloopBwdSm80ILi2ELi2EN4cute5tupleIJNS5_1CILi128EEES8_NS7_ILi64EEEEEENS_10bfloat16_tEfNS_4arch4Sm80ELb0ELb0ELb1ELb1ELb0ELb0ELb0ELb0ELi2ELi4ELi4ELi4ELb0EEENS1_21CollectiveEpilogueBwdISA_SB_SD_Li256ELb1ELb0ELi2EEENS1_19SingleTileSchedulerILb1ELb0ELb0ELi128EEEEEEEEEvNT_6ParamsE:
        .type           _ZN7cutlass13device_kernelIN5flash19enable_sm80_to_sm89INS1_16FlashAttnBwdSm80INS1_25CollectiveMainloopBwdSm80ILi2ELi2EN4cute5tupleIJNS5_1CILi128EEES8_NS7_ILi64EEEEEENS_10bfloat16_tEfNS_4arch4Sm80ELb0ELb0ELb1ELb1ELb0ELb0ELb0ELb0ELi2ELi4ELi4ELi4ELb0EEENS1_21CollectiveEpilogueBwdISA_SB_SD_Li256ELb1ELb0ELi2EEENS1_19SingleTileSchedulerILb1ELb0ELb0ELi128EEEEEEEEEvNT_6ParamsE,@function
        .size           _ZN7cutlass13device_kernelIN5flash19enable_sm80_to_sm89INS1_16FlashAttnBwdSm80INS1_25CollectiveMainloopBwdSm80ILi2ELi2EN4cute5tupleIJNS5_1CILi128EEES8_NS7_ILi64EEEEEENS_10bfloat16_tEfNS_4arch4Sm80ELb0ELb0ELb1ELb1ELb0ELb0ELb0ELb0ELi2ELi4ELi4ELi4ELb0EEENS1_21CollectiveEpilogueBwdISA_SB_SD_Li256ELb1ELb0ELi2EEENS1_19SingleTileSchedulerILb1ELb0ELb0ELi128EEEEEEEEEvNT_6ParamsE,(.L_x_123 - _ZN7cutlass13device_kernelIN5flash19enable_sm80_to_sm89INS1_16FlashAttnBwdSm80INS1_25CollectiveMainloopBwdSm80ILi2ELi2EN4cute5tupleIJNS5_1CILi128EEES8_NS7_ILi64EEEEEENS_10bfloat16_tEfNS_4arch4Sm80ELb0ELb0ELb1ELb1ELb0ELb0ELb0ELb0ELi2ELi4ELi4ELi4ELb0EEENS1_21CollectiveEpilogueBwdISA_SB_SD_Li256ELb1ELb0ELi2EEENS1_19SingleTileSchedulerILb1ELb0ELb0ELi128EEEEEEEEEvNT_6ParamsE)
        .other          _ZN7cutlass13device_kernelIN5flash19enable_sm80_to_sm89INS1_16FlashAttnBwdSm80INS1_25CollectiveMainloopBwdSm80ILi2ELi2EN4cute5tupleIJNS5_1CILi128EEES8_NS7_ILi64EEEEEENS_10bfloat16_tEfNS_4arch4Sm80ELb0ELb0ELb1ELb1ELb0ELb0ELb0ELb0ELi2ELi4ELi4ELi4ELb0EEENS1_21CollectiveEpilogueBwdISA_SB_SD_Li256ELb1ELb0ELi2EEENS1_19SingleTileSchedulerILb1ELb0ELb0ELi128EEEEEEEEEvNT_6ParamsE,@"STO_CUDA_ENTRY STV_DEFAULT"
_ZN7cutlass13device_kernelIN5flash19enable_sm80_to_sm89INS1_16FlashAttnBwdSm80INS1_25CollectiveMainloopBwdSm80ILi2ELi2EN4cute5tupleIJNS5_1CILi128EEES8_NS7_ILi64EEEEEENS_10bfloat16_tEfNS_4arch4Sm80ELb0ELb0ELb1ELb1ELb0ELb0ELb0ELb0ELi2ELi4ELi4ELi4ELb0EEENS1_21CollectiveEpilogueBwdISA_SB_SD_Li256ELb1ELb0ELi2EEENS1_19SingleTileSchedulerILb1ELb0ELb0ELi128EEEEEEEEEvNT_6ParamsE:
[----:B------:R-:W-:Y:S01]  /*0000*/  LDC R1, c[0x0][0x37c] ;  /* 0x0000df00ff017b82 */ /* 0x000fe20000000800 */
[----:B------:R-:W-:Y:S05]  /*0010*/  EXIT ;  /* 0x000000000000794d */ /* 0x000fea0003800000 */
.L_x_47:
        /* <DEDUP_REMOVED lines=14> */
.L_x_123:


//--------------------- .text._ZN7cutlass13device_kernelIN5flash19enable_sm80_to_sm89INS1_16FlashAttnBwdSm80INS1_25CollectiveMainloopBwdSm80ILi2ELi2EN4cute5tupleIJNS5_1CILi128EEES8_NS7_ILi64EEEEEENS_10bfloat16_tEfNS_4arch4Sm80ELb0ELb0ELb1ELb1ELb1ELb0ELb0ELb0ELi2ELi4ELi4ELi4ELb0EEENS1_21CollectiveEpilogueBwdISA_SB_SD_Li256ELb1ELb0ELi2EEENS1_19SingleTileSchedulerILb1ELb0ELb0ELi128EEEEEEEEEvNT_6ParamsE --------------------------
	.section	.text._ZN7cutlass13device_kernelIN5flash19enable_sm80_to_sm89INS1_16FlashAttnBwdSm80INS1_25CollectiveMainloopBwdSm80ILi2ELi2EN4cute5tupleIJNS5_1CILi128EEES8_NS7_ILi64EEEEEENS_10bfloat16_tEfNS_4arch4Sm80ELb0ELb0ELb1ELb1ELb1ELb0ELb0ELb0ELi2ELi4ELi4ELi4ELb0EEENS1_21CollectiveEpilogueBwdISA_SB_SD_Li256ELb1ELb0ELi2EEENS1_19SingleTileSchedulerILb1ELb0ELb0ELi128EEEEEEEEEvNT_6ParamsE,"ax",@progbits
	.align	128
.text._ZN7cutlass13device_kernelIN5flash19enable_sm80_to_sm89INS1_16FlashAttnBwdSm80INS1_25CollectiveMainloopBwdSm80ILi2ELi2EN4cute5tupleIJNS5_1CILi128EEES8_NS7_ILi64EEEEEENS_10bfloat16_tEfNS_4arch4Sm80ELb0ELb0ELb1ELb1ELb1ELb0ELb0ELb0ELi2ELi4ELi4ELi4ELb0EEENS1_21CollectiveEpilogueBwdISA_SB_SD_Li256ELb1ELb0ELi2EEENS1_19SingleTileSchedulerILb1ELb0ELb0ELi128EEEEEEEEEvNT_6ParamsE:
        .type           _ZN7cutlass13device_kernelIN5flash19enable_sm80_to_sm89INS1_16FlashAttnBwdSm80INS1_25CollectiveMainloopBwdSm80ILi2ELi2EN4cute5tupleIJNS5_1CILi128EEES8_NS7_ILi64EEEEEENS_10bfloat16_tEfNS_4arch4Sm80ELb0ELb0ELb1ELb1ELb1ELb0ELb0ELb0ELi2ELi4ELi4ELi4ELb0EEENS1_21CollectiveEpilogueBwdISA_SB_SD_Li256ELb1ELb0ELi2EEENS1_19SingleTileSchedulerILb1ELb0ELb0ELi128EEEEEEEEEvNT_6ParamsE,@function
        .size           _ZN7cutlass13device_kernelIN5flash19enable_sm80_to_sm89INS1_16FlashAttnBwdSm80INS1_25CollectiveMainloopBwdSm80ILi2ELi2EN4cute5tupleIJNS5_1CILi128EEES8_NS7_ILi64EEEEEENS_10bfloat16_tEfNS_4arch4Sm80ELb0ELb0ELb1ELb1ELb1ELb0ELb0ELb0ELi2ELi4ELi4ELi4ELb0EEENS1_21CollectiveEpilogueBwdISA_SB_SD_Li256ELb1ELb0ELi2EEENS1_19SingleTileSchedulerILb1ELb0ELb0ELi128EEEEEEEEEvNT_6ParamsE,(.L_x_124 - _ZN7cutlass13device_kernelIN5flash19enable_sm80_to_sm89INS1_16FlashAttnBwdSm80INS1_25CollectiveMainloopBwdSm80ILi2ELi2EN4cute5tupleIJNS5_1CILi128EEES8_NS7_ILi64EEEEEENS_10bfloat16_tEfNS_4arch4Sm80ELb0ELb0ELb1ELb1ELb1ELb0ELb0ELb0ELi2ELi4ELi4ELi4ELb0EEENS1_21CollectiveEpilogueBwdISA_SB_SD_Li256ELb1ELb0ELi2EEENS1_19SingleTileSchedulerILb1ELb0ELb0ELi128EEEEEEEEEvNT_6ParamsE)
        .other          _ZN7cutlass13device_kernelIN5flash19enable_sm80_to_sm89INS1_16FlashAttnBwdSm80INS1_25CollectiveMainloopBwdSm80ILi2ELi2EN4cute5tupleIJNS5_1CILi128EEES8_NS7_ILi64EEEEEENS_10bfloat16_tEfNS_4arch4Sm80ELb0ELb0ELb1ELb1ELb1ELb0ELb0ELb0ELi2ELi4ELi4ELi4ELb0EEENS1_21CollectiveEpilogueBwdISA_SB_SD_Li256ELb1ELb0ELi2EEENS1_19SingleTileSchedulerILb1ELb0ELb0ELi128EEEEEEEEEvNT_6ParamsE,@"STO_CUDA_ENTRY STV_DEFAULT"
_ZN7cutlass13device_kernelIN5flash19enable_sm80_to_sm89INS1_16FlashAttnBwdSm80INS1_25CollectiveMainloopBwdSm80ILi2ELi2EN4cute5tupleIJNS5_1CILi128EEES8_NS7_ILi64EEEEEENS_10bfloat16_tEfNS_4arch4Sm80ELb0ELb0ELb1ELb1ELb1ELb0ELb0ELb0ELi2ELi4ELi4ELi4ELb0EEENS1_21CollectiveEpilogueBwdISA_SB_SD_Li256ELb1ELb0ELi2EEENS1_19SingleTileSchedulerILb1ELb0ELb0ELi128EEEEEEEEEvNT_6ParamsE:
[----:B------:R-:W-:Y:S01]  /*0000*/  LDC R1, c[0x0][0x37c] ;  /* 0x0000df00ff017b82 */ /* 0x000fe20000000800 */
[----:B------:R-:W-:Y:S05]  /*0010*/  EXIT ;  /* 0x000000000000794d */ /* 0x000fea0003800000 */
.L_x_48:
        /* <DEDUP_REMOVED lines=14> */
.L_x_124:


//--------------------- .text._ZN7cutlass13device_kernelIN5flash19enable_sm80_to_sm89INS1_16FlashAttnBwdSm80INS1_25CollectiveMainloopBwdSm80ILi2ELi2EN4cute5tupleIJNS5_1CILi128EEES8_NS7_ILi64EEEEEENS_10bfloat16_tEfNS_4arch4Sm80ELb0ELb0ELb1ELb1ELb0ELb0ELb0ELb0ELi2ELi4ELi4ELi4ELb0EEENS1_24CollectiveEpilogueBwdGQAISA_fSD_Li256ELb1ELb0EEENS1_19SingleTileSchedulerILb1ELb0ELb0ELi128EEEEEEEEEvNT_6ParamsE --------------------------
	.section	.text._ZN7cutlass13device_kernelIN5flash19enable_sm80_to_sm89INS1_16FlashAttnBwdSm80INS1_25CollectiveMainloopBwdSm80ILi2ELi2EN4cute5tupleIJNS5_1CILi128EEES8_NS7_ILi64EEEEEENS_10bfloat16_tEfNS_4arch4Sm80ELb0ELb0ELb1ELb1ELb0ELb0ELb0ELb0ELi2ELi4ELi4ELi4ELb0EEENS1_24CollectiveEpilogueBwdGQAISA_fSD_Li256ELb1ELb0EEENS1_19SingleTileSchedulerILb1ELb0ELb0ELi128EEEEEEEEEvNT_6ParamsE,"ax",@progbits
	.align	128
.text._ZN7cutlass13device_kernelIN5flash19enable_sm80_to_sm89INS1_16FlashAttnBwdSm80INS1_25CollectiveMainloopBwdSm80ILi2ELi2EN4cute5tupleIJNS5_1CILi128EEES8_NS7_ILi64EEEEEENS_10bfloat16_tEfNS_4arch4Sm80ELb0ELb0ELb1ELb1ELb0ELb0ELb0ELb0ELi2ELi4ELi4ELi4ELb0EEENS1_24CollectiveEpilogueBwdGQAISA_fSD_Li256ELb1ELb0EEENS1_19SingleTileSchedulerILb1ELb0ELb0ELi128EEEEEEEEEvNT_6ParamsE:
        .type           _ZN7cutlass13device_kernelIN5flash19enable_sm80_to_sm89INS1_16FlashAttnBwdSm80INS1_25CollectiveMainloopBwdSm80ILi2ELi2EN4cute5tupleIJNS5_1CILi128EEES8_NS7_ILi64EEEEEENS_10bfloat16_tEfNS_4arch4Sm80ELb0ELb0ELb1ELb1ELb0ELb0ELb0ELb0ELi2ELi4ELi4ELi4ELb0EEENS1_24CollectiveEpilogueBwdGQAISA_fSD_Li256ELb1ELb0EEENS1_19SingleTileSchedulerILb1ELb0ELb0ELi128EEEEEEEEEvNT_6ParamsE,@function
        .size           _ZN7cutlass13device_kernelIN5flash19enable_sm80_to_sm89INS1_16FlashAttnBwdSm80INS1_25CollectiveMainloopBwdSm80ILi2ELi2EN4cute5tupleIJNS5_1CILi128EEES8_NS7_ILi64EEEEEENS_10bfloat16_tEfNS_4arch4Sm80ELb0ELb0ELb1ELb1ELb0ELb0ELb0ELb0ELi2ELi4ELi4ELi4ELb0EEENS1_24CollectiveEpilogueBwdGQAISA_fSD_Li256ELb1ELb0EEENS1_19SingleTileSchedulerILb1ELb0ELb0ELi128EEEEEEEEEvNT_6ParamsE,(.L_x_125 - _ZN7cutlass13device_kernelIN5flash19enable_sm80_to_sm89INS1_16FlashAttnBwdSm80INS1_25CollectiveMainloopBwdSm80ILi2ELi2EN4cute5tupleIJNS5_1CILi128EEES8_NS7_ILi64EEEEEENS_10bfloat16_tEfNS_4arch4Sm80ELb0ELb0ELb1ELb1ELb0ELb0ELb0ELb0ELi2ELi4ELi4ELi4ELb0EEENS1_24CollectiveEpilogueBwdGQAISA_fSD_Li256ELb1ELb0EEENS1_19SingleTileSchedulerILb1ELb0ELb0ELi128EEEEEEEEEvNT_6ParamsE)
        .other          _ZN7cutlass13device_kernelIN5flash19enable_sm80_to_sm89INS1_16FlashAttnBwdSm80INS1_25CollectiveMainloopBwdSm80ILi2ELi2EN4cute5tupleIJNS5_1CILi128EEES8_NS7_ILi64EEEEEENS_10bfloat16_tEfNS_4arch4Sm80ELb0ELb0ELb1ELb1ELb0ELb0ELb0ELb0ELi2ELi4ELi4ELi4ELb0EEENS1_24CollectiveEpilogueBwdGQAISA_fSD_Li256ELb1ELb0EEENS1_19SingleTileSchedulerILb1ELb0ELb0ELi128EEEEEEEEEvNT_6ParamsE,@"STO_CUDA_ENTRY STV_DEFAULT"
_ZN7cutlass13device_kernelIN5flash19enable_sm80_to_sm89INS1_16FlashAttnBwdSm80INS1_25CollectiveMainloopBwdSm80ILi2ELi2EN4cute5tupleIJNS5_1CILi128EEES8_NS7_ILi64EEEEEENS_10bfloat16_tEfNS_4arch4Sm80ELb0ELb0ELb1ELb1ELb0ELb0ELb0ELb0ELi2ELi4ELi4ELi4ELb0EEENS1_24CollectiveEpilogueBwdGQAISA_fSD_Li256ELb1ELb0EEENS1_19SingleTileSchedulerILb1ELb0ELb0ELi128EEEEEEEEEvNT_6ParamsE:
[----:B------:R-:W-:Y:S01]  /*0000*/  LDC R1, c[0x0][0x37c] ;  /* 0x0000df00ff017b82 */ /* 0x000fe20000000800 */
[----:B------:R-:W-:Y:S05]  /*0010*/  EXIT ;  /* 0x000000000000794d */ /* 0x000fea0003800000 */
.L_x_49:
        /* <DEDUP_REMOVED lines=14> */
.L_x_125:


//--------------------- .text._ZN7cutlass13device_kernelIN5flash19enable_sm80_to_sm89INS1_16FlashAttnBwdSm80INS1_25CollectiveMainloopBwdSm80ILi2ELi2EN4cute5tupleIJNS5_1CILi128EEES8_NS7_ILi64EEEEEENS_10bfloat16_tEfNS_4arch4Sm80ELb0ELb0ELb1ELb1ELb1ELb0ELb0ELb0ELi2ELi4ELi4ELi4ELb0EEENS1_24CollectiveEpilogueBwdGQAISA_fSD_Li256ELb1ELb1EEENS1_19SingleTileSchedulerILb1ELb0ELb0ELi128EEEEEEEEEvNT_6ParamsE --------------------------
	.section	.text._ZN7cutlass13device_kernelIN5flash19enable_sm80_to_sm89INS1_16FlashAttnBwdSm80INS1_25CollectiveMainloopBwdSm80ILi2ELi2EN4cute5tupleIJNS5_1CILi128EEES8_NS7_ILi64EEEEEENS_10bfloat16_tEfNS_4arch4Sm80ELb0ELb0ELb1ELb1ELb1ELb0ELb0ELb0ELi2ELi4ELi4ELi4ELb0EEENS1_24CollectiveEpilogueBwdGQAISA_fSD_Li256ELb1ELb1EEENS1_19SingleTileSchedulerILb1ELb0ELb0ELi128EEEEEEEEEvNT_6ParamsE,"ax",@progbits
	.align	128
.text._ZN7cutlass13device_kernelIN5flash19enable_sm80_to_sm89INS1_16FlashAttnBwdSm80INS1_25CollectiveMainloopBwdSm80ILi2ELi2EN4cute5tupleIJNS5_1CILi128EEES8_NS7_ILi64EEEEEENS_10bfloat16_tEfNS_4arch4Sm80ELb0ELb0ELb1ELb1ELb1ELb0ELb0ELb0ELi2ELi4ELi4ELi4ELb0EEENS1_24CollectiveEpilogueBwdGQAISA_fSD_Li256ELb1ELb1EEENS1_19SingleTileSchedulerILb1ELb0ELb0ELi128EEEEEEEEEvNT_6ParamsE:
        .type           _ZN7cutlass13device_kernelIN5flash19enable_sm80_to_sm89INS1_16FlashAttnBwdSm80INS1_25CollectiveMainloopBwdSm80ILi2ELi2EN4cute5tupleIJNS5_1CILi128EEES8_NS7_ILi64EEEEEENS_10bfloat16_tEfNS_4arch4Sm80ELb0ELb0ELb1ELb1ELb1ELb0ELb0ELb0ELi2ELi4ELi4ELi4ELb0EEENS1_24CollectiveEpilogueBwdGQAISA_fSD_Li256ELb1ELb1EEENS1_19SingleTileSchedulerILb1ELb0ELb0ELi128EEEEEEEEEvNT_6ParamsE,@function
        .size           _ZN7cutlass13device_kernelIN5flash19enable_sm80_to_sm89INS1_16FlashAttnBwdSm80INS1_25CollectiveMainloopBwdSm80ILi2ELi2EN4cute5tupleIJNS5_1CILi128EEES8_NS7_ILi64EEEEEENS_10bfloat16_tEfNS_4arch4Sm80ELb0ELb0ELb1ELb1ELb1ELb0ELb0ELb0ELi2ELi4ELi4ELi4ELb0EEENS1_24CollectiveEpilogueBwdGQAISA_fSD_Li256ELb1ELb1EEENS1_19SingleTileSchedulerILb1ELb0ELb0ELi128EEEEEEEEEvNT_6ParamsE,(.L_x_126 - _ZN7cutlass13device_kernelIN5flash19enable_sm80_to_sm89INS1_16FlashAttnBwdSm80INS1_25CollectiveMainloopBwdSm80ILi2ELi2EN4cute5tupleIJNS5_1CILi128EEES8_NS7_ILi64EEEEEENS_10bfloat16_tEfNS_4arch4Sm80ELb0ELb0ELb1ELb1ELb1ELb0ELb0ELb0ELi2ELi4ELi4ELi4ELb0EEENS1_24CollectiveEpilogueBwdGQAISA_fSD_Li256ELb1ELb1EEENS1_19SingleTileSchedulerILb1ELb0ELb0ELi128EEEEEEEEEvNT_6ParamsE)
        .other          _ZN7cutlass13device_kernelIN5flash19enable_sm80_to_sm89INS1_16FlashAttnBwdSm80INS1_25CollectiveMainloopBwdSm80ILi2ELi2EN4cute5tupleIJNS5_1CILi128EEES8_NS7_ILi64EEEEEENS_10bfloat16_tEfNS_4arch4Sm80ELb0ELb0ELb1ELb1ELb1ELb0ELb0ELb0ELi2ELi4ELi4ELi4ELb0EEENS1_24CollectiveEpilogueBwdGQAISA_fSD_Li256ELb1ELb1EEENS1_19SingleTileSchedulerILb1ELb0ELb0ELi128EEEEEEEEEvNT_6ParamsE,@"STO_CUDA_ENTRY STV_DEFAULT"
_ZN7cutlass13device_kernelIN5flash19enable_sm80_to_sm89INS1_16FlashAttnBwdSm80INS1_25CollectiveMainloopBwdSm80ILi2ELi2EN4cute5tupleIJNS5_1CILi128EEES8_NS7_ILi64EEEEEENS_10bfloat16_tEfNS_4arch4Sm80ELb0ELb0ELb1ELb1ELb1ELb0ELb0ELb0ELi2ELi4ELi4ELi4ELb0EEENS1_24CollectiveEpilogueBwdGQAISA_fSD_Li256ELb1ELb1EEENS1_19SingleTileSchedulerILb1ELb0ELb0ELi128EEEEEEEEEvNT_6ParamsE:
[----:B------:R-:W-:Y:S01]  /*0000*/  LDC R1, c[0x0][0x37c] ;  /* 0x0000df00ff017b82 */ /* 0x000fe20000000800 */
[----:B------:R-:W-:Y:S05]  /*0010*/  EXIT ;  /* 0x000000000000794d */ /* 0x000fea0003800000 */
.L_x_50:
        /* <DEDUP_REMOVED lines=14> */
.L_x_126:


//--------------------- .text._ZN7cutlass13device_kernelIN5flash19enable_sm80_to_sm89INS1_16FlashAttnBwdSm80INS1_25CollectiveMainloopBwdSm80ILi2ELi2EN4cute5tupleIJNS5_1CILi128EEES8_NS7_ILi64EEEEEENS_10bfloat16_tEfNS_4arch4Sm80ELb0ELb1ELb1ELb0ELb0ELb0ELb0ELb0ELi2ELi4ELi4ELi4ELb0EEENS1_21CollectiveEpilogueBwdISA_SB_SD_Li256ELb0ELb0ELi2EEENS1_19SingleTileSchedulerILb0ELb0ELb0ELi128EEEEEEEEEvNT_6ParamsE --------------------------
	.section	.text._ZN7cutlass13device_kernelIN5flash19enable_sm80_to_sm89INS1_16FlashAttnBwdSm80INS1_25CollectiveMainloopBwdSm80ILi2ELi2EN4cute5tupleIJNS5_1CILi128EEES8_NS7_ILi64EEEEEENS_10bfloat16_tEfNS_4arch4Sm80ELb0ELb1ELb1ELb0ELb0ELb0ELb0ELb0ELi2ELi4ELi4ELi4ELb0EEENS1_21CollectiveEpilogueBwdISA_SB_SD_Li256ELb0ELb0ELi2EEENS1_19SingleTileSchedulerILb0ELb0ELb0ELi128EEEEEEEEEvNT_6ParamsE,"ax",@progbits
	.align	128
.text._ZN7cutlass13device_kernelIN5flash19enable_sm80_to_sm89INS1_16FlashAttnBwdSm80INS1_25CollectiveMainloopBwdSm80ILi2ELi2EN4cute5tupleIJNS5_1CILi128EEES8_NS7_ILi64EEEEEENS_10bfloat16_tEfNS_4arch4Sm80ELb0ELb1ELb1ELb0ELb0ELb0ELb0ELb0ELi2ELi4ELi4ELi4ELb0EEENS1_21CollectiveEpilogueBwdISA_SB_SD_Li256ELb0ELb0ELi2EEENS1_19SingleTileSchedulerILb0ELb0ELb0ELi128EEEEEEEEEvNT_6ParamsE:
        .type           _ZN7cutlass13device_kernelIN5flash19enable_sm80_to_sm89INS1_16FlashAttnBwdSm80INS1_25CollectiveMainloopBwdSm80ILi2ELi2EN4cute5tupleIJNS5_1CILi128EEES8_NS7_ILi64EEEEEENS_10bfloat16_tEfNS_4arch4Sm80ELb0ELb1ELb1ELb0ELb0ELb0ELb0ELb0ELi2ELi4ELi4ELi4ELb0EEENS1_21CollectiveEpilogueBwdISA_SB_SD_Li256ELb0ELb0ELi2EEENS1_19SingleTileSchedulerILb0ELb0ELb0ELi128EEEEEEEEEvNT_6ParamsE,@function
        .size           _ZN7cutlass13device_kernelIN5flash19enable_sm80_to_sm89INS1_16FlashAttnBwdSm80INS1_25CollectiveMainloopBwdSm80ILi2ELi2EN4cute5tupleIJNS5_1CILi128EEES8_NS7_ILi64EEEEEENS_10bfloat16_tEfNS_4arch4Sm80ELb0ELb1ELb1ELb0ELb0ELb0ELb0ELb0ELi2ELi4ELi4ELi4ELb0EEENS1_21CollectiveEpilogueBwdISA_SB_SD_Li256ELb0ELb0ELi2EEENS1_19SingleTileSchedulerILb0ELb0ELb0ELi128EEEEEEEEEvNT_6ParamsE,(.L_x_127 - _ZN7cutlass13device_kernelIN5flash19enable_sm80_to_sm89INS1_16FlashAttnBwdSm80INS1_25CollectiveMainloopBwdSm80ILi2ELi2EN4cute5tupleIJNS5_1CILi128EEES8_NS7_ILi64EEEEEENS_10bfloat16_tEfNS_4arch4Sm80ELb0ELb1ELb1ELb0ELb0ELb0ELb0ELb0ELi2ELi4ELi4ELi4ELb0EEENS1_21CollectiveEpilogueBwdISA_SB_SD_Li256ELb0ELb0ELi2EEENS1_19SingleTileSchedulerILb0ELb0ELb0ELi128EEEEEEEEEvNT_6ParamsE)
        .other          _ZN7cutlass13device_kernelIN5flash19enable_sm80_to_sm89INS1_16FlashAttnBwdSm80INS1_25CollectiveMainloopBwdSm80ILi2ELi2EN4cute5tupleIJNS5_1CILi128EEES8_NS7_ILi64EEEEEENS_10bfloat16_tEfNS_4arch4Sm80ELb0ELb1ELb1ELb0ELb0ELb0ELb0ELb0ELi2ELi4ELi4ELi4ELb0EEENS1_21CollectiveEpilogueBwdISA_SB_SD_Li256ELb0ELb0ELi2EEENS1_19SingleTileSchedulerILb0ELb0ELb0ELi128EEEEEEEEEvNT_6ParamsE,@"STO_CUDA_ENTRY STV_DEFAULT"
_ZN7cutlass13device_kernelIN5flash19enable_sm80_to_sm89INS1_16FlashAttnBwdSm80INS1_25CollectiveMainloopBwdSm80ILi2ELi2EN4cute5tupleIJNS5_1CILi128EEES8_NS7_ILi64EEEEEENS_10bfloat16_tEfNS_4arch4Sm80ELb0ELb1ELb1ELb0ELb0ELb0ELb0ELb0ELi2ELi4ELi4ELi4ELb0EEENS1_21CollectiveEpilogueBwdISA_SB_SD_Li256ELb0ELb0ELi2EEENS1_19SingleTileSchedulerILb0ELb0ELb0ELi128EEEEEEEEEvNT_6ParamsE:
[----:B------:R-:W-:Y:S01]  /*0000*/  LDC R1, c[0x0][0x37c] ;  /* 0x0000df00ff017b82 */ /* 0x000fe20000000800 */
[----:B------:R-:W-:Y:S05]  /*0010*/  EXIT ;  /* 0x000000000000794d */ /* 0x000fea0003800000 */
.L_x_51:
        /* <DEDUP_REMOVED lines=14> */
.L_x_127:


//--------------------- .text._ZN7cutlass13device_kernelIN5flash19enable_sm80_to_sm89INS1_16FlashAttnBwdSm80INS1_25CollectiveMainloopBwdSm80ILi2ELi2EN4cute5tupleIJNS5_1CILi128EEES8_NS7_ILi64EEEEEENS_10bfloat16_tEfNS_4arch4Sm80ELb0ELb1ELb1ELb0ELb1ELb0ELb0ELb0ELi2ELi4ELi4ELi4ELb0EEENS1_21CollectiveEpilogueBwdISA_SB_SD_Li256ELb0ELb0ELi2EEENS1_19SingleTileSchedulerILb0ELb0ELb0ELi128EEEEEEEEEvNT_6ParamsE --------------------------
	.section	.text._ZN7cutlass13device_kernelIN5flash19enable_sm80_to_sm89INS1_16FlashAttnBwdSm80INS1_25CollectiveMainloopBwdSm80ILi2ELi2EN4cute5tupleIJNS5_1CILi128EEES8_NS7_ILi64EEEEEENS_10bfloat16_tEfNS_4arch4Sm80ELb0ELb1ELb1ELb0ELb1ELb0ELb0ELb0ELi2ELi4ELi4ELi4ELb0EEENS1_21CollectiveEpilogueBwdISA_SB_SD_Li256ELb0ELb0ELi2EEENS1_19SingleTileSchedulerILb0ELb0ELb0ELi128EEEEEEEEEvNT_6ParamsE,"ax",@progbits
	.align	128
.text._ZN7cutlass13device_kernelIN5flash19enable_sm80_to_sm89INS1_16FlashAttnBwdSm80INS1_25CollectiveMainloopBwdSm80ILi2ELi2EN4cute5tupleIJNS5_1CILi128EEES8_NS7_ILi64EEEEEENS_10bfloat16_tEfNS_4arch4Sm80ELb0ELb1ELb1ELb0ELb1ELb0ELb0ELb0ELi2ELi4ELi4ELi4ELb0EEENS1_21CollectiveEpilogueBwdISA_SB_SD_Li256ELb0ELb0ELi2EEENS1_19SingleTileSchedulerILb0ELb0ELb0ELi128EEEEEEEEEvNT_6ParamsE:
        .type           _ZN7cutlass13device_kernelIN5flash19enable_sm80_to_sm89INS1_16FlashAttnBwdSm80INS1_25CollectiveMainloopBwdSm80ILi2ELi2EN4cute5tupleIJNS5_1CILi128EEES8_NS7_ILi64EEEEEENS_10bfloat16_tEfNS_4arch4Sm80ELb0ELb1ELb1ELb0ELb1ELb0ELb0ELb0ELi2ELi4ELi4ELi4ELb0EEENS1_21CollectiveEpilogueBwdISA_SB_SD_Li256ELb0ELb0ELi2EEENS1_19SingleTileSchedulerILb0ELb0ELb0ELi128EEEEEEEEEvNT_6ParamsE,@function
        .size           _ZN7cutlass13device_kernelIN5flash19enable_sm80_to_sm89INS1_16FlashAttnBwdSm80INS1_25CollectiveMainloopBwdSm80ILi2ELi2EN4cute5tupleIJNS5_1CILi128EEES8_NS7_ILi64EEEEEENS_10bfloat16_tEfNS_4arch4Sm80ELb0ELb1ELb1ELb0ELb1ELb0ELb0ELb0ELi2ELi4ELi4ELi4ELb0EEENS1_21CollectiveEpilogueBwdISA_SB_SD_Li256ELb0ELb0ELi2EEENS1_19SingleTileSchedulerILb0ELb0ELb0ELi128EEEEEEEEEvNT_6ParamsE,(.L_x_128 - _ZN7cutlass13device_kernelIN5flash19enable_sm80_to_sm89INS1_16FlashAttnBwdSm80INS1_25CollectiveMainloopBwdSm80ILi2ELi2EN4cute5tupleIJNS5_1CILi128EEES8_NS7_ILi64EEEEEENS_10bfloat16_tEfNS_4arch4Sm80ELb0ELb1ELb1ELb0ELb1ELb0ELb0ELb0ELi2ELi4ELi4ELi4ELb0EEENS1_21CollectiveEpilogueBwdISA_SB_SD_Li256ELb0ELb0ELi2EEENS1_19SingleTileSchedulerILb0ELb0ELb0ELi128EEEEEEEEEvNT_6ParamsE)
        .other          _ZN7cutlass13device_kernelIN5flash19enable_sm80_to_sm89INS1_16FlashAttnBwdSm80INS1_25CollectiveMainloopBwdSm80ILi2ELi2EN4cute5tupleIJNS5_1CILi128EEES8_NS7_ILi64EEEEEENS_10bfloat16_tEfNS_4arch4Sm80ELb0ELb1ELb1ELb0ELb1ELb0ELb0ELb0ELi2ELi4ELi4ELi4ELb0EEENS1_21CollectiveEpilogueBwdISA_SB_SD_Li256ELb0ELb0ELi2EEENS1_19SingleTileSchedulerILb0ELb0ELb0ELi128EEEEEEEEEvNT_6ParamsE,@"STO_CUDA_ENTRY STV_DEFAULT"
_ZN7cutlass13device_kernelIN5flash19enable_sm80_to_sm89INS1_16FlashAttnBwdSm80INS1_25CollectiveMainloopBwdSm80ILi2ELi2EN4cute5tupleIJNS5_1CILi128EEES8_NS7_ILi64EEEEEENS_10bfloat16_tEfNS_4arch4Sm80ELb0ELb1ELb1ELb0ELb1ELb0ELb0ELb0ELi2ELi4ELi4ELi4ELb0EEENS1_21CollectiveEpilogueBwdISA_SB_SD_Li256ELb0ELb0ELi2EEENS1_19SingleTileSchedulerILb0ELb0ELb0ELi128EEEEEEEEEvNT_6ParamsE:
[----:B------:R-:W-:Y:S01]  /*0000*/  LDC R1, c[0x0][0x37c] ;  /* 0x0000df00ff017b82 */ /* 0x000fe20000000800 */
[----:B------:R-:W-:Y:S05]  /*0010*/  EXIT ;  /* 0x000000000000794d */ /* 0x000fea0003800000 */
.L_x_52:
        /* <DEDUP_REMOVED lines=14> */
.L_x_128:


//--------------------- .text._ZN7cutlass13device_kernelIN5flash19enable_sm80_to_sm89INS1_16FlashAttnBwdSm80INS1_25CollectiveMainloopBwdSm80ILi2ELi2EN4cute5tupleIJNS5_1CILi128EEES8_NS7_ILi64EEEEEENS_10bfloat16_tEfNS_4arch4Sm80ELb0ELb1ELb1ELb0ELb0ELb0ELb0ELb0ELi2ELi4ELi4ELi4ELb0EEENS1_24CollectiveEpilogueBwdGQAISA_fSD_Li256ELb0ELb0EEENS1_19SingleTileSchedulerILb0ELb0ELb0ELi128EEEEEEEEEvNT_6ParamsE --------------------------
	.section	.text._ZN7cutlass13device_kernelIN5flash19enable_sm80_to_sm89INS1_16FlashAttnBwdSm80INS1_25CollectiveMainloopBwdSm80ILi2ELi2EN4cute5tupleIJNS5_1CILi128EEES8_NS7_ILi64EEEEEENS_10bfloat16_tEfNS_4arch4Sm80ELb0ELb1ELb1ELb0ELb0ELb0ELb0ELb0ELi2ELi4ELi4ELi4ELb0EEENS1_24CollectiveEpilogueBwdGQAISA_fSD_Li256ELb0ELb0EEENS1_19SingleTileSchedulerILb0ELb0ELb0ELi128EEEEEEEEEvNT_6ParamsE,"ax",@progbits
	.align	128
.text._ZN7cutlass13device_kernelIN5flash19enable_sm80_to_sm89INS1_16FlashAttnBwdSm80INS1_25CollectiveMainloopBwdSm80ILi2ELi2EN4cute5tupleIJNS5_1CILi128EEES8_NS7_ILi64EEEEEENS_10bfloat16_tEfNS_4arch4Sm80ELb0ELb1ELb1ELb0ELb0ELb0ELb0ELb0ELi2ELi4ELi4ELi4ELb0EEENS1_24CollectiveEpilogueBwdGQAISA_fSD_Li256ELb0ELb0EEENS1_19SingleTileSchedulerILb0ELb0ELb0ELi128EEEEEEEEEvNT_6ParamsE:
        .type           _ZN7cutlass13device_kernelIN5flash19enable_sm80_to_sm89INS1_16FlashAttnBwdSm80INS1_25CollectiveMainloopBwdSm80ILi2ELi2EN4cute5tupleIJNS5_1CILi128EEES8_NS7_ILi64EEEEEENS_10bfloat16_tEfNS_4arch4Sm80ELb0ELb1ELb1ELb0ELb0ELb0ELb0ELb0ELi2ELi4ELi4ELi4ELb0EEENS1_24CollectiveEpilogueBwdGQAISA_fSD_Li256ELb0ELb0EEENS1_19SingleTileSchedulerILb0ELb0ELb0ELi128EEEEEEEEEvNT_6ParamsE,@function
        .size           _ZN7cutlass13device_kernelIN5flash19enable_sm80_to_sm89INS1_16FlashAttnBwdSm80INS1_25CollectiveMainloopBwdSm80ILi2ELi2EN4cute5tupleIJNS5_1CILi128EEES8_NS7_ILi64EEEEEENS_10bfloat16_tEfNS_4arch4Sm80ELb0ELb1ELb1ELb0ELb0ELb0ELb0ELb0ELi2ELi4ELi4ELi4ELb0EEENS1_24CollectiveEpilogueBwdGQAISA_fSD_Li256ELb0ELb0EEENS1_19SingleTileSchedulerILb0ELb0ELb0ELi128EEEEEEEEEvNT_6ParamsE,(.L_x_129 - _ZN7cutlass13device_kernelIN5flash19enable_sm80_to_sm89INS1_16FlashAttnBwdSm80INS1_25CollectiveMainloopBwdSm80ILi2ELi2EN4cute5tupleIJNS5_1CILi128EEES8_NS7_ILi64EEEEEENS_10bfloat16_tEfNS_4arch4Sm80ELb0ELb1ELb1ELb0ELb0ELb0ELb0ELb0ELi2ELi4ELi4ELi4ELb0EEENS1_24CollectiveEpilogueBwdGQAISA_fSD_Li256ELb0ELb0EEENS1_19SingleTileSchedulerILb0ELb0ELb0ELi128EEEEEEEEEvNT_6ParamsE)
        .other          _ZN7cutlass13device_kernelIN5flash19enable_sm80_to_sm89INS1_16FlashAttnBwdSm80INS1_25CollectiveMainloopBwdSm80ILi2ELi2EN4cute5tupleIJNS5_1CILi128EEES8_NS7_ILi64EEEEEENS_10bfloat16_tEfNS_4arch4Sm80ELb0ELb1ELb1ELb0ELb0ELb0ELb0ELb0ELi2ELi4ELi4ELi4ELb0EEENS1_24CollectiveEpilogueBwdGQAISA_fSD_Li256ELb0ELb0EEENS1_19SingleTileSchedulerILb0ELb0ELb0ELi128EEEEEEEEEvNT_6ParamsE,@"STO_CUDA_ENTRY STV_DEFAULT"
_ZN7cutlass13device_kernelIN5flash19enable_sm80_to_sm89INS1_16FlashAttnBwdSm80INS1_25CollectiveMainloopBwdSm80ILi2ELi2EN4cute5tupleIJNS5_1CILi128EEES8_NS7_ILi64EEEEEENS_10bfloat16_tEfNS_4arch4Sm80ELb0ELb1ELb1ELb0ELb0ELb0ELb0ELb0ELi2ELi4ELi4ELi4ELb0EEENS1_24CollectiveEpilogueBwdGQAISA_fSD_Li256ELb0ELb0EEENS1_19SingleTileSchedulerILb0ELb0ELb0ELi128EEEEEEEEEvNT_6ParamsE:
[----:B------:R-:W-:Y:S01]  /*0000*/  LDC R1, c[0x0][0x37c] ;  /* 0x0000df00ff017b82 */ /* 0x000fe20000000800 */
[----:B------:R-:W-:Y:S05]  /*0010*/  EXIT ;  /* 0x000000000000794d */ /* 0x000fea0003800000 */
.L_x_53:
        /* <DEDUP_REMOVED lines=14> */
.L_x_129:


//--------------------- .text._ZN7cutlass13device_kernelIN5flash19enable_sm80_to_sm89INS1_16FlashAttnBwdSm80INS1_25CollectiveMainloopBwdSm80ILi2ELi2EN4cute5tupleIJNS5_1CILi128EEES8_NS7_ILi64EEEEEENS_10bfloat16_tEfNS_4arch4Sm80ELb0ELb1ELb1ELb0ELb1ELb0ELb0ELb0ELi2ELi4ELi4ELi4ELb0EEENS1_24CollectiveEpilogueBwdGQAISA_fSD_Li256ELb0ELb1EEENS1_19SingleTileSchedulerILb0ELb0ELb0ELi128EEEEEEEEEvNT_6ParamsE --------------------------
	.section	.text._ZN7cutlass13device_kernelIN5flash19enable_sm80_to_sm89INS1_16FlashAttnBwdSm80INS1_25CollectiveMainloopBwdSm80ILi2ELi2EN4cute5tupleIJNS5_1CILi128EEES8_NS7_ILi64EEEEEENS_10bfloat16_tEfNS_4arch4Sm80ELb0ELb1ELb1ELb0ELb1ELb0ELb0ELb0ELi2ELi4ELi4ELi4ELb0EEENS1_24CollectiveEpilogueBwdGQAISA_fSD_Li256ELb0ELb1EEENS1_19SingleTileSchedulerILb0ELb0ELb0ELi128EEEEEEEEEvNT_6ParamsE,"ax",@progbits
	.align	128
.text._ZN7cutlass13device_kernelIN5flash19enable_sm80_to_sm89INS1_16FlashAttnBwdSm80INS1_25CollectiveMainloopBwdSm80ILi2ELi2EN4cute5tupleIJNS5_1CILi128EEES8_NS7_ILi64EEEEEENS_10bfloat16_tEfNS_4arch4Sm80ELb0ELb1ELb1ELb0ELb1ELb0ELb0ELb0ELi2ELi4ELi4ELi4ELb0EEENS1_24CollectiveEpilogueBwdGQAISA_fSD_Li256ELb0ELb1EEENS1_19SingleTileSchedulerILb0ELb0ELb0ELi128EEEEEEEEEvNT_6ParamsE:
        .type           _ZN7cutlass13device_kernelIN5flash19enable_sm80_to_sm89INS1_16FlashAttnBwdSm80INS1_25CollectiveMainloopBwdSm80ILi2ELi2EN4cute5tupleIJNS5_1CILi128EEES8_NS7_ILi64EEEEEENS_10bfloat16_tEfNS_4arch4Sm80ELb0ELb1ELb1ELb0ELb1ELb0ELb0ELb0ELi2ELi4ELi4ELi4ELb0EEENS1_24CollectiveEpilogueBwdGQAISA_fSD_Li256ELb0ELb1EEENS1_19SingleTileSchedulerILb0ELb0ELb0ELi128EEEEEEEEEvNT_6ParamsE,@function
        .size           _ZN7cutlass13device_kernelIN5flash19enable_sm80_to_sm89INS1_16FlashAttnBwdSm80INS1_25CollectiveMainloopBwdSm80ILi2ELi2EN4cute5tupleIJNS5_1CILi128EEES8_NS7_ILi64EEEEEENS_10bfloat16_tEfNS_4arch4Sm80ELb0ELb1ELb1ELb0ELb1ELb0ELb0ELb0ELi2ELi4ELi4ELi4ELb0EEENS1_24CollectiveEpilogueBwdGQAISA_fSD_Li256ELb0ELb1EEENS1_19SingleTileSchedulerILb0ELb0ELb0ELi128EEEEEEEEEvNT_6ParamsE,(.L_x_130 - _ZN7cutlass13device_kernelIN5flash19enable_sm80_to_sm89INS1_16FlashAttnBwdSm80INS1_25CollectiveMainloopBwdSm80ILi2ELi2EN4cute5tupleIJNS5_1CILi128EEES8_NS7_ILi64EEEEEENS_10bfloat16_tEfNS_4arch4Sm80ELb0ELb1ELb1ELb0ELb1ELb0ELb0ELb0ELi2ELi4ELi4ELi4ELb0EEENS1_24CollectiveEpilogueBwdGQAISA_fSD_Li256ELb0ELb1EEENS1_19SingleTileSchedulerILb0ELb0ELb0ELi128EEEEEEEEEvNT_6ParamsE)
        .other          _ZN7cutlass13device_kernelIN5flash19enable_sm80_to_sm89INS1_16FlashAttnBwdSm80INS1_25CollectiveMainloopBwdSm80ILi2ELi2EN4cute5tupleIJNS5_1CILi128EEES8_NS7_ILi64EEEEEENS_10bfloat16_tEfNS_4arch4Sm80ELb0ELb1ELb1ELb0ELb1ELb0ELb0ELb0ELi2ELi4ELi4ELi4ELb0EEENS1_24CollectiveEpilogueBwdGQAISA_fSD_Li256ELb0ELb1EEENS1_19SingleTileSchedulerILb0ELb0ELb0ELi128EEEEEEEEEvNT_6ParamsE,@"STO_CUDA_ENTRY STV_DEFAULT"
_ZN7cutlass13device_kernelIN5flash19enable_sm80_to_sm89INS1_16FlashAttnBwdSm80INS1_25CollectiveMainloopBwdSm80ILi2ELi2EN4cute5tupleIJNS5_1CILi128EEES8_NS7_ILi64EEEEEENS_10bfloat16_tEfNS_4arch4Sm80ELb0ELb1ELb1ELb0ELb1ELb0ELb0ELb0ELi2ELi4ELi4ELi4ELb0EEENS1_24CollectiveEpilogueBwdGQAISA_fSD_Li256ELb0ELb1EEENS1_19SingleTileSchedulerILb0ELb0ELb0ELi128EEEEEEEEEvNT_6ParamsE:
[----:B------:R-:W-:Y:S01]  /*0000*/  LDC R1, c[0x0][0x37c] ;  /* 0x0000df00ff017b82 */ /* 0x000fe20000000800 */
[----:B------:R-:W-:Y:S05]  /*0010*/  EXIT ;  /* 0x000000000000794d */ /* 0x000fea0003800000 */
.L_x_54:
        /* <DEDUP_REMOVED lines=14> */
.L_x_130:


//--------------------- .text._ZN7cutlass13device_kernelIN5flash19enable_sm80_to_sm89INS1_16FlashAttnBwdSm80INS1_25CollectiveMainloopBwdSm80ILi2ELi2EN4cute5tupleIJNS5_1CILi128EEES8_NS7_ILi64EEEEEENS_10bfloat16_tEfNS_4arch4Sm80ELb0ELb1ELb1ELb1ELb0ELb0ELb0ELb0ELi2ELi4ELi4ELi4ELb0EEENS1_21CollectiveEpilogueBwdISA_SB_SD_Li256ELb1ELb0ELi2EEENS1_19SingleTileSchedulerILb1ELb0ELb0ELi128EEEEEEEEEvNT_6ParamsE --------------------------
	.section	.text._ZN7cutlass13device_kernelIN5flash19enable_sm80_to_sm89INS1_16FlashAttnBwdSm80INS1_25CollectiveMainloopBwdSm80ILi2ELi2EN4cute5tupleIJNS5_1CILi128EEES8_NS7_ILi64EEEEEENS_10bfloat16_tEfNS_4arch4Sm80ELb0ELb1ELb1ELb1ELb0ELb0ELb0ELb0ELi2ELi4ELi4ELi4ELb0EEENS1_21CollectiveEpilogueBwdISA_SB_SD_Li256ELb1ELb0ELi2EEENS1_19SingleTileSchedulerILb1ELb0ELb0ELi128EEEEEEEEEvNT_6ParamsE,"ax",@progbits
	.align	128
.text._ZN7cutlass13device_kernelIN5flash19enable_sm80_to_sm89INS1_16FlashAttnBwdSm80INS1_25CollectiveMainloopBwdSm80ILi2ELi2EN4cute5tupleIJNS5_1CILi128EEES8_NS7_ILi64EEEEEENS_10bfloat16_tEfNS_4arch4Sm80ELb0ELb1ELb1ELb1ELb0ELb0ELb0ELb0ELi2ELi4ELi4ELi4ELb0EEENS1_21CollectiveEpilogueBwdISA_SB_SD_Li256ELb1ELb0ELi2EEENS1_19SingleTileSchedulerILb1ELb0ELb0ELi128EEEEEEEEEvNT_6ParamsE:
        .type           _ZN7cutlass13device_kernelIN5flash19enable_sm80_to_sm89INS1_16FlashAttnBwdSm80INS1_25CollectiveMainloopBwdSm80ILi2ELi2EN4cute5tupleIJNS5_1CILi128EEES8_NS7_ILi64EEEEEENS_10bfloat16_tEfNS_4arch4Sm80ELb0ELb1ELb1ELb1ELb0ELb0ELb0ELb0ELi2ELi4ELi4ELi4ELb0EEENS1_21CollectiveEpilogueBwdISA_SB_SD_Li256ELb1ELb0ELi2EEENS1_19SingleTileSchedulerILb1ELb0ELb0ELi128EEEEEEEEEvNT_6ParamsE,@function
        .size           _ZN7cutlass13device_kernelIN5flash19enable_sm80_to_sm89INS1_16FlashAttnBwdSm80INS1_25CollectiveMainloopBwdSm80ILi2ELi2EN4cute5tupleIJNS5_1CILi128EEES8_NS7_ILi64EEEEEENS_10bfloat16_tEfNS_4arch4Sm80ELb0ELb1ELb1ELb1ELb0ELb0ELb0ELb0ELi2ELi4ELi4ELi4ELb0EEENS1_21CollectiveEpilogueBwdISA_SB_SD_Li256ELb1ELb0ELi2EEENS1_19SingleTileSchedulerILb1ELb0ELb0ELi128EEEEEEEEEvNT_6ParamsE,(.L_x_131 - _ZN7cutlass13device_kernelIN5flash19enable_sm80_to_sm89INS1_16FlashAttnBwdSm80INS1_25CollectiveMainloopBwdSm80ILi2ELi2EN4cute5tupleIJNS5_1CILi128EEES8_NS7_ILi64EEEEEENS_10bfloat16_tEfNS_4arch4Sm80ELb0ELb1ELb1ELb1ELb0ELb0ELb0ELb0ELi2ELi4ELi4ELi4ELb0EEENS1_21CollectiveEpilogueBwdISA_SB_SD_Li256ELb1ELb0ELi2EEENS1_19SingleTileSchedulerILb1ELb0ELb0ELi128EEEEEEEEEvNT_6ParamsE)
        .other          _ZN7cutlass13device_kernelIN5flash19enable_sm80_to_sm89INS1_16FlashAttnBwdSm80INS1_25CollectiveMainloopBwdSm80ILi2ELi2EN4cute5tupleIJNS5_1CILi128EEES8_NS7_ILi64EEEEEENS_10bfloat16_tEfNS_4arch4Sm80ELb0ELb1ELb1ELb1ELb0ELb0ELb0ELb0ELi2ELi4ELi4ELi4ELb0EEENS1_21CollectiveEpilogueBwdISA_SB_SD_Li256ELb1ELb0ELi2EEENS1_19SingleTileSchedulerILb1ELb0ELb0ELi128EEEEEEEEEvNT_6ParamsE,@"STO_CUDA_ENTRY STV_DEFAULT"
_ZN7cutlass13device_kernelIN5flash19enable_sm80_to_sm89INS1_16FlashAttnBwdSm80INS1_25CollectiveMainloopBwdSm80ILi2ELi2EN4cute5tupleIJNS5_1CILi128EEES8_NS7_ILi64EEEEEENS_10bfloat16_tEfNS_4arch4Sm80ELb0ELb1ELb1ELb1ELb0ELb0ELb0ELb0ELi2ELi4ELi4ELi4ELb0EEENS1_21CollectiveEpilogueBwdISA_SB_SD_Li256ELb1ELb0ELi2EEENS1_19SingleTileSchedulerILb1ELb0ELb0ELi128EEEEEEEEEvNT_6ParamsE:
[----:B------:R-:W-:Y:S01]  /*0000*/  LDC R1, c[0x0][0x37c] ;  /* 0x0000df00ff017b82 */ /* 0x000fe20000000800 */
[----:B------:R-:W-:Y:S05]  /*0010*/  EXIT ;  /* 0x000000000000794d */ /* 0x000fea0003800000 */
.L_x_55:
        /* <DEDUP_REMOVED lines=14> */
.L_x_131:


//--------------------- .text._ZN7cutlass13device_kernelIN5flash19enable_sm80_to_sm89INS1_16FlashAttnBwdSm80INS1_25CollectiveMainloopBwdSm80ILi2ELi2EN4cute5tupleIJNS5_1CILi128EEES8_NS7_ILi64EEEEEENS_10bfloat16_tEfNS_4arch4Sm80ELb0ELb1ELb1ELb1ELb1ELb0ELb0ELb0ELi2ELi4ELi4ELi4ELb0EEENS1_21CollectiveEpilogueBwdISA_SB_SD_Li256ELb1ELb0ELi2EEENS1_19SingleTileSchedulerILb1ELb0ELb0ELi128EEEEEEEEEvNT_6ParamsE --------------------------
	.section	.text._ZN7cutlass13device_kernelIN5flash19enable_sm80_to_sm89INS1_16FlashAttnBwdSm80INS1_25CollectiveMainloopBwdSm80ILi2ELi2EN4cute5tupleIJNS5_1CILi128EEES8_NS7_ILi64EEEEEENS_10bfloat16_tEfNS_4arch4Sm80ELb0ELb1ELb1ELb1ELb1ELb0ELb0ELb0ELi2ELi4ELi4ELi4ELb0EEENS1_21CollectiveEpilogueBwdISA_SB_SD_Li256ELb1ELb0ELi2EEENS1_19SingleTileSchedulerILb1ELb0ELb0ELi128EEEEEEEEEvNT_6ParamsE,"ax",@progbits
	.align	128
.text._ZN7cutlass13device_kernelIN5flash19enable_sm80_to_sm89INS1_16FlashAttnBwdSm80INS1_25CollectiveMainloopBwdSm80ILi2ELi2EN4cute5tupleIJNS5_1CILi128EEES8_NS7_ILi64EEEEEENS_10bfloat16_tEfNS_4arch4Sm80ELb0ELb1ELb1ELb1ELb1ELb0ELb0ELb0ELi2ELi4ELi4ELi4ELb0EEENS1_21CollectiveEpilogueBwdISA_SB_SD_Li256ELb1ELb0ELi2EEENS1_19SingleTileSchedulerILb1ELb0ELb0ELi128EEEEEEEEEvNT_6ParamsE:
        .type           _ZN7cutlass13device_kernelIN5flash19enable_sm80_to_sm89INS1_16FlashAttnBwdSm80INS1_25CollectiveMainloopBwdSm80ILi2ELi2EN4cute5tupleIJNS5_1CILi128EEES8_NS7_ILi64EEEEEENS_10bfloat16_tEfNS_4arch4Sm80ELb0ELb1ELb1ELb1ELb1ELb0ELb0ELb0ELi2ELi4ELi4ELi4ELb0EEENS1_21CollectiveEpilogueBwdISA_SB_SD_Li256ELb1ELb0ELi2EEENS1_19SingleTileSchedulerILb1ELb0ELb0ELi128EEEEEEEEEvNT_6ParamsE,@function
        .size           _ZN7cutlass13device_kernelIN5flash19enable_sm80_to_sm89INS1_16FlashAttnBwdSm80INS1_25CollectiveMainloopBwdSm80ILi2ELi2EN4cute5tupleIJNS5_1CILi128EEES8_NS7_ILi64EEEEEENS_10bfloat16_tEfNS_4arch4Sm80ELb0ELb1ELb1ELb1ELb1ELb0ELb0ELb0ELi2ELi4ELi4ELi4ELb0EEENS1_21CollectiveEpilogueBwdISA_SB_SD_Li256ELb1ELb0ELi2EEENS1_19SingleTileSchedulerILb1ELb0ELb0ELi128EEEEEEEEEvNT_6ParamsE,(.L_x_132 - _ZN7cutlass13device_kernelIN5flash19enable_sm80_to_sm89INS1_16FlashAttnBwdSm80INS1_25CollectiveMainloopBwdSm80ILi2ELi2EN4cute5tupleIJNS5_1CILi128EEES8_NS7_ILi64EEEEEENS_10bfloat16_tEfNS_4arch4Sm80ELb0ELb1ELb1ELb1ELb1ELb0ELb0ELb0ELi2ELi4ELi4ELi4ELb0EEENS1_21CollectiveEpilogueBwdISA_SB_SD_Li256ELb1ELb0ELi2EEENS1_19SingleTileSchedulerILb1ELb0ELb0ELi128EEEEEEEEEvNT_6ParamsE)
        .other          _ZN7cutlass13device_kernelIN5flash19enable_sm80_to_sm89INS1_16FlashAttnBwdSm80INS1_25CollectiveMainloopBwdSm80ILi2ELi2EN4cute5tupleIJNS5_1CILi128EEES8_NS7_ILi64EEEEEENS_10bfloat16_tEfNS_4arch4Sm80ELb0ELb1ELb1ELb1ELb1ELb0ELb0ELb0ELi2ELi4ELi4ELi4ELb0EEENS1_21CollectiveEpilogueBwdISA_SB_SD_Li256ELb1ELb0ELi2EEENS1_19SingleTileSchedulerILb1ELb0ELb0ELi128EEEEEEEEEvNT_6ParamsE,@"STO_CUDA_ENTRY STV_DEFAULT"
_ZN7cutlass13device_kernelIN5flash19enable_sm80_to_sm89INS1_16FlashAttnBwdSm80INS1_25CollectiveMainloopBwdSm80ILi2ELi2EN4cute5tupleIJNS5_1CILi128EEES8_NS7_ILi64EEEEEENS_10bfloat16_tEfNS_4arch4Sm80ELb0ELb1ELb1ELb1ELb1ELb0ELb0ELb0ELi2ELi4ELi4ELi4ELb0EEENS1_21CollectiveEpilogueBwdISA_SB_SD_Li256ELb1ELb0ELi2EEENS1_19SingleTileSchedulerILb1ELb0ELb0ELi128EEEEEEEEEvNT_6ParamsE:
[----:B------:R-:W-:Y:S01]  /*0000*/  LDC R1, c[0x0][0x37c] ;  /* 0x0000df00ff017b82 */ /* 0x000fe20000000800 */
[----:B------:R-:W-:Y:S05]  /*0010*/  EXIT ;  /* 0x000000000000794d */ /* 0x000fea0003800000 */
.L_x_56:
        /* <DEDUP_REMOVED lines=14> */
.L_x_132:


//--------------------- .text._ZN7cutlass13device_kernelIN5flash19enable_sm80_to_sm89INS1_16FlashAttnBwdSm80INS1_25CollectiveMainloopBwdSm80ILi2ELi2EN4cute5tupleIJNS5_1CILi128EEES8_NS7_ILi64EEEEEENS_10bfloat16_tEfNS_4arch4Sm80ELb0ELb1ELb1ELb1ELb0ELb0ELb0ELb0ELi2ELi4ELi4ELi4ELb0EEENS1_24CollectiveEpilogueBwdGQAISA_fSD_Li256ELb1ELb0EEENS1_19SingleTileSchedulerILb1ELb0ELb0ELi128EEEEEEEEEvNT_6ParamsE --------------------------
	.section	.text._ZN7cutlass13device_kernelIN5flash19enable_sm80_to_sm89INS1_16FlashAttnBwdSm80INS1_25CollectiveMainloopBwdSm80ILi2ELi2EN4cute5tupleIJNS5_1CILi128EEES8_NS7_ILi64EEEEEENS_10bfloat16_tEfNS_4arch4Sm80ELb0ELb1ELb1ELb1ELb0ELb0ELb0ELb0ELi2ELi4ELi4ELi4ELb0EEENS1_24CollectiveEpilogueBwdGQAISA_fSD_Li256ELb1ELb0EEENS1_19SingleTileSchedulerILb1ELb0ELb0ELi128EEEEEEEEEvNT_6ParamsE,"ax",@progbits
	.align	128
.text._ZN7cutlass13device_kernelIN5flash19enable_sm80_to_sm89INS1_16FlashAttnBwdSm80INS1_25CollectiveMainloopBwdSm80ILi2ELi2EN4cute5tupleIJNS5_1CILi128EEES8_NS7_ILi64EEEEEENS_10bfloat16_tEfNS_4arch4Sm80ELb0ELb1ELb1ELb1ELb0ELb0ELb0ELb0ELi2ELi4ELi4ELi4ELb0EEENS1_24CollectiveEpilogueBwdGQAISA_fSD_Li256ELb1ELb0EEENS1_19SingleTileSchedulerILb1ELb0ELb0ELi128EEEEEEEEEvNT_6ParamsE:
        .type           _ZN7cutlass13device_kernelIN5flash19enable_sm80_to_sm89INS1_16FlashAttnBwdSm80INS1_25CollectiveMainloopBwdSm80ILi2ELi2EN4cute5tupleIJNS5_1CILi128EEES8_NS7_ILi64EEEEEENS_10bfloat16_tEfNS_4arch4Sm80ELb0ELb1ELb1ELb1ELb0ELb0ELb0ELb0ELi2ELi4ELi4ELi4ELb0EEENS1_24CollectiveEpilogueBwdGQAISA_fSD_Li256ELb1ELb0EEENS1_19SingleTileSchedulerILb1ELb0ELb0ELi128EEEEEEEEEvNT_6ParamsE,@function
        .size           _ZN7cutlass13device_kernelIN5flash19enable_sm80_to_sm89INS1_16FlashAttnBwdSm80INS1_25CollectiveMainloopBwdSm80ILi2ELi2EN4cute5tupleIJNS5_1CILi128EEES8_NS7_ILi64EEEEEENS_10bfloat16_tEfNS_4arch4Sm80ELb0ELb1ELb1ELb1ELb0ELb0ELb0ELb0ELi2ELi4ELi4ELi4ELb0EEENS1_24CollectiveEpilogueBwdGQAISA_fSD_Li256ELb1ELb0EEENS1_19SingleTileSchedulerILb1ELb0ELb0ELi128EEEEEEEEEvNT_6ParamsE,(.L_x_133 - _ZN7cutlass13device_kernelIN5flash19enable_sm80_to_sm89INS1_16FlashAttnBwdSm80INS1_25CollectiveMainloopBwdSm80ILi2ELi2EN4cute5tupleIJNS5_1CILi128EEES8_NS7_ILi64EEEEEENS_10bfloat16_tEfNS_4arch4Sm80ELb0ELb1ELb1ELb1ELb0ELb0ELb0ELb0ELi2ELi4ELi4ELi4ELb0EEENS1_24CollectiveEpilogueBwdGQAISA_fSD_Li256ELb1ELb0EEENS1_19SingleTileSchedulerILb1ELb0ELb0ELi128EEEEEEEEEvNT_6ParamsE)
        .other          _ZN7cutlass13device_kernelIN5flash19enable_sm80_to_sm89INS1_16FlashAttnBwdSm80INS1_25CollectiveMainloopBwdSm80ILi2ELi2EN4cute5tupleIJNS5_1CILi128EEES8_NS7_ILi64EEEEEENS_10bfloat16_tEfNS_4arch4Sm80ELb0ELb1ELb1ELb1ELb0ELb0ELb0ELb0ELi2ELi4ELi4ELi4ELb0EEENS1_24CollectiveEpilogueBwdGQAISA_fSD_Li256ELb1ELb0EEENS1_19SingleTileSchedulerILb1ELb0ELb0ELi128EEEEEEEEEvNT_6ParamsE,@"STO_CUDA_ENTRY STV_DEFAULT"
_ZN7cutlass13device_kernelIN5flash19enable_sm80_to_sm89INS1_16FlashAttnBwdSm80INS1_25CollectiveMainloopBwdSm80ILi2ELi2EN4cute5tupleIJNS5_1CILi128EEES8_NS7_ILi64EEEEEENS_10bfloat16_tEfNS_4arch4Sm80ELb0ELb1ELb1ELb1ELb0ELb0ELb0ELb0ELi2ELi4ELi4ELi4ELb0EEENS1_24CollectiveEpilogueBwdGQAISA_fSD_Li256ELb1ELb0EEENS1_19SingleTileSchedulerILb1ELb0ELb0ELi128EEEEEEEEEvNT_6ParamsE:
[----:B------:R-:W-:Y:S01]  /*0000*/  LDC R1, c[0x0][0x37c] ;  /* 0x0000df00ff017b82 */ /* 0x000fe20000000800 */
[----:B------:R-:W-:Y:S05]  /*0010*/  EXIT ;  /* 0x000000000000794d */ /* 0x000fea0003800000 */
.L_x_57:
        /* <DEDUP_REMOVED lines=14> */
.L_x_133:


//--------------------- .text._ZN7cutlass13device_kernelIN5flash19enable_sm80_to_sm89INS1_16FlashAttnBwdSm80INS1_25CollectiveMainloopBwdSm80ILi2ELi2EN4cute5tupleIJNS5_1CILi128EEES8_NS7_ILi64EEEEEENS_10bfloat16_tEfNS_4arch4Sm80ELb0ELb1ELb1ELb1ELb1ELb0ELb0ELb0ELi2ELi4ELi4ELi4ELb0EEENS1_24CollectiveEpilogueBwdGQAISA_fSD_Li256ELb1ELb1EEENS1_19SingleTileSchedulerILb1ELb0ELb0ELi128EEEEEEEEEvNT_6ParamsE --------------------------
	.section	.text._ZN7cutlass13device_kernelIN5flash19enable_sm80_to_sm89INS1_16FlashAttnBwdSm80INS1_25CollectiveMainloopBwdSm80ILi2ELi2EN4cute5tupleIJNS5_1CILi128EEES8_NS7_ILi64EEEEEENS_10bfloat16_tEfNS_4arch4Sm80ELb0ELb1ELb1ELb1ELb1ELb0ELb0ELb0ELi2ELi4ELi4ELi4ELb0EEENS1_24CollectiveEpilogueBwdGQAISA_fSD_Li256ELb1ELb1EEENS1_19SingleTileSchedulerILb1ELb0ELb0ELi128EEEEEEEEEvNT_6ParamsE,"ax",@progbits
	.align	128
.text._ZN7cutlass13device_kernelIN5flash19enable_sm80_to_sm89INS1_16FlashAttnBwdSm80INS1_25CollectiveMainloopBwdSm80ILi2ELi2EN4cute5tupleIJNS5_1CILi128EEES8_NS7_ILi64EEEEEENS_10bfloat16_tEfNS_4arch4Sm80ELb0ELb1ELb1ELb1ELb1ELb0ELb0ELb0ELi2ELi4ELi4ELi4ELb0EEENS1_24CollectiveEpilogueBwdGQAISA_fSD_Li256ELb1ELb1EEENS1_19SingleTileSchedulerILb1ELb0ELb0ELi128EEEEEEEEEvNT_6ParamsE:
        .type           _ZN7cutlass13device_kernelIN5flash19enable_sm80_to_sm89INS1_16FlashAttnBwdSm80INS1_25CollectiveMainloopBwdSm80ILi2ELi2EN4cute5tupleIJNS5_1CILi128EEES8_NS7_ILi64EEEEEENS_10bfloat16_tEfNS_4arch4Sm80ELb0ELb1ELb1ELb1ELb1ELb0ELb0ELb0ELi2ELi4ELi4ELi4ELb0EEENS1_24CollectiveEpilogueBwdGQAISA_fSD_Li256ELb1ELb1EEENS1_19SingleTileSchedulerILb1ELb0ELb0ELi128EEEEEEEEEvNT_6ParamsE,@function
        .size           _ZN7cutlass13device_kernelIN5flash19enable_sm80_to_sm89INS1_16FlashAttnBwdSm80INS1_25CollectiveMainloopBwdSm80ILi2ELi2EN4cute5tupleIJNS5_1CILi128EEES8_NS7_ILi64EEEEEENS_10bfloat16_tEfNS_4arch4Sm80ELb0ELb1ELb1ELb1ELb1ELb0ELb0ELb0ELi2ELi4ELi4ELi4ELb0EEENS1_24CollectiveEpilogueBwdGQAISA_fSD_Li256ELb1ELb1EEENS1_19SingleTileSchedulerILb1ELb0ELb0ELi128EEEEEEEEEvNT_6ParamsE,(.L_x_134 - _ZN7cutlass13device_kernelIN5flash19enable_sm80_to_sm89INS1_16FlashAttnBwdSm80INS1_25CollectiveMainloopBwdSm80ILi2ELi2EN4cute5tupleIJNS5_1CILi128EEES8_NS7_ILi64EEEEEENS_10bfloat16_tEfNS_4arch4Sm80ELb0ELb1ELb1ELb1ELb1ELb0ELb0ELb0ELi2ELi4ELi4ELi4ELb0EEENS1_24CollectiveEpilogueBwdGQAISA_fSD_Li256ELb1ELb1EEENS1_19SingleTileSchedulerILb1ELb0ELb0ELi128EEEEEEEEEvNT_6ParamsE)
        .other          _ZN7cutlass13device_kernelIN5flash19enable_sm80_to_sm89INS1_16FlashAttnBwdSm80INS1_25CollectiveMainloopBwdSm80ILi2ELi2EN4cute5tupleIJNS5_1CILi128EEES8_NS7_ILi64EEEEEENS_10bfloat16_tEfNS_4arch4Sm80ELb0ELb1ELb1ELb1ELb1ELb0ELb0ELb0ELi2ELi4ELi4ELi4ELb0EEENS1_24CollectiveEpilogueBwdGQAISA_fSD_Li256ELb1ELb1EEENS1_19SingleTileSchedulerILb1ELb0ELb0ELi128EEEEEEEEEvNT_6ParamsE,@"STO_CUDA_ENTRY STV_DEFAULT"
_ZN7cutlass13device_kernelIN5flash19enable_sm80_to_sm89INS1_16FlashAttnBwdSm80INS1_25CollectiveMainloopBwdSm80ILi2ELi2EN4cute5tupleIJNS5_1CILi128EEES8_NS7_ILi64EEEEEENS_10bfloat16_tEfNS_4arch4Sm80ELb0ELb1ELb1ELb1ELb1ELb0ELb0ELb0ELi2ELi4ELi4ELi4ELb0EEENS1_24CollectiveEpilogueBwdGQAISA_fSD_Li256ELb1ELb1EEENS1_19SingleTileSchedulerILb1ELb0ELb0ELi128EEEEEEEEEvNT_6ParamsE:
[----:B------:R-:W-:Y:S01]  /*0000*/  LDC R1, c[0x0][0x37c] ;  /* 0x0000df00ff017b82 */ /* 0x000fe20000000800 */
[----:B------:R-:W-:Y:S05]  /*0010*/  EXIT ;  /* 0x000000000000794d */ /* 0x000fea0003800000 */
.L_x_58:
        /* <DEDUP_REMOVED lines=14> */
.L_x_134:


//--------------------- .text._ZN7cutlass13device_kernelIN5flash19enable_sm80_to_sm89INS1_16FlashAttnBwdSm80INS1_25CollectiveMainloopBwdSm80ILi2ELi2EN4cute5tupleIJNS5_1CILi128EEES8_NS7_ILi64EEEEEENS_10bfloat16_tEfNS_4arch4Sm80ELb1ELb0ELb1ELb0ELb0ELb0ELb0ELb0ELi2ELi4ELi4ELi4ELb0EEENS1_21CollectiveEpilogueBwdISA_SB_SD_Li256ELb0ELb0ELi2EEENS1_25SingleTileBwdLPTSchedulerILb0ELi128ELb0EEEEEEEEEvNT_6ParamsE --------------------------
	.section	.text._ZN7cutlass13device_kernelIN5flash19enable_sm80_to_sm89INS1_16FlashAttnBwdSm80INS1_25CollectiveMainloopBwdSm80ILi2ELi2EN4cute5tupleIJNS5_1CILi128EEES8_NS7_ILi64EEEEEENS_10bfloat16_tEfNS_4arch4Sm80ELb1ELb0ELb1ELb0ELb0ELb0ELb0ELb0ELi2ELi4ELi4ELi4ELb0EEENS1_21CollectiveEpilogueBwdISA_SB_SD_Li256ELb0ELb0ELi2EEENS1_25SingleTileBwdLPTSchedulerILb0ELi128ELb0EEEEEEEEEvNT_6ParamsE,"ax",@progbits
	.align	128
.text._ZN7cutlass13device_kernelIN5flash19enable_sm80_to_sm89INS1_16FlashAttnBwdSm80INS1_25CollectiveMainloopBwdSm80ILi2ELi2EN4cute5tupleIJNS5_1CILi128EEES8_NS7_ILi64EEEEEENS_10bfloat16_tEfNS_4arch4Sm80ELb1ELb0ELb1ELb0ELb0ELb0ELb0ELb0ELi2ELi4ELi4ELi4ELb0EEENS1_21CollectiveEpilogueBwdISA_SB_SD_Li256ELb0ELb0ELi2EEENS1_25SingleTileBwdLPTSchedulerILb0ELi128ELb0EEEEEEEEEvNT_6ParamsE:
        .type           _ZN7cutlass13device_kernelIN5flash19enable_sm80_to_sm89INS1_16FlashAttnBwdSm80INS1_25CollectiveMainloopBwdSm80ILi2ELi2EN4cute5tupleIJNS5_1CILi128EEES8_NS7_ILi64EEEEEENS_10bfloat16_tEfNS_4arch4Sm80ELb1ELb0ELb1ELb0ELb0ELb0ELb0ELb0ELi2ELi4ELi4ELi4ELb0EEENS1_21CollectiveEpilogueBwdISA_SB_SD_Li256ELb0ELb0ELi2EEENS1_25SingleTileBwdLPTSchedulerILb0ELi128ELb0EEEEEEEEEvNT_6ParamsE,@function
        .size           _ZN7cutlass13device_kernelIN5flash19enable_sm80_to_sm89INS1_16FlashAttnBwdSm80INS1_25CollectiveMainloopBwdSm80ILi2ELi2EN4cute5tupleIJNS5_1CILi128EEES8_NS7_ILi64EEEEEENS_10bfloat16_tEfNS_4arch4Sm80ELb1ELb0ELb1ELb0ELb0ELb0ELb0ELb0ELi2ELi4ELi4ELi4ELb0EEENS1_21CollectiveEpilogueBwdISA_SB_SD_Li256ELb0ELb0ELi2EEENS1_25SingleTileBwdLPTSchedulerILb0ELi128ELb0EEEEEEEEEvNT_6ParamsE,(.L_x_135 - _ZN7cutlass13device_kernelIN5flash19enable_sm80_to_sm89INS1_16FlashAttnBwdSm80INS1_25CollectiveMainloopBwdSm80ILi2ELi2EN4cute5tupleIJNS5_1CILi128EEES8_NS7_ILi64EEEEEENS_10bfloat16_tEfNS_4arch4Sm80ELb1ELb0ELb1ELb0ELb0ELb0ELb0ELb0ELi2ELi4ELi4ELi4ELb0EEENS1_21CollectiveEpilogueBwdISA_SB_SD_Li256ELb0ELb0ELi2EEENS1_25SingleTileBwdLPTSchedulerILb0ELi128ELb0EEEEEEEEEvNT_6ParamsE)
        .other          _ZN7cutlass13device_kernelIN5flash19enable_sm80_to_sm89INS1_16FlashAttnBwdSm80INS1_25CollectiveMainloopBwdSm80ILi2ELi2EN4cute5tupleIJNS5_1CILi128EEES8_NS7_ILi64EEEEEENS_10bfloat16_tEfNS_4arch4Sm80ELb1ELb0ELb1ELb0ELb0ELb0ELb0ELb0ELi2ELi4ELi4ELi4ELb0EEENS1_21CollectiveEpilogueBwdISA_SB_SD_Li256ELb0ELb0ELi2EEENS1_25SingleTileBwdLPTSchedulerILb0ELi128ELb0EEEEEEEEEvNT_6ParamsE,@"STO_CUDA_ENTRY STV_DEFAULT"
_ZN7cutlass13device_kernelIN5flash19enable_sm80_to_sm89INS1_16FlashAttnBwdSm80INS1_25CollectiveMainloopBwdSm80ILi2ELi2EN4cute5tupleIJNS5_1CILi128EEES8_NS7_ILi64EEEEEENS_10bfloat16_tEfNS_4arch4Sm80ELb1ELb0ELb1ELb0ELb0ELb0ELb0ELb0ELi2ELi4ELi4ELi4ELb0EEENS1_21CollectiveEpilogueBwdISA_SB_SD_Li256ELb0ELb0ELi2EEENS1_25SingleTileBwdLPTSchedulerILb0ELi128ELb0EEEEEEEEEvNT_6ParamsE:
[----:B------:R-:W-:Y:S01]  /*0000*/  LDC R1, c[0x0][0x37c] ;  /* 0x0000df00ff017b82 */ /* 0x000fe20000000800 */
[----:B------:R-:W-:Y:S05]  /*0010*/  EXIT ;  /* 0x000000000000794d */ /* 0x000fea0003800000 */
.L_x_59:
        /* <DEDUP_REMOVED lines=14> */
.L_x_135:


//--------------------- .text._ZN7cutlass13device_kernelIN5flash19enable_sm80_to_sm89INS1_16FlashAttnBwdSm80INS1_25CollectiveMainloopBwdSm80ILi2ELi2EN4cute5tupleIJNS5_1CILi128EEES8_NS7_ILi64EEEEEENS_10bfloat16_tEfNS_4arch4Sm80ELb1ELb0ELb1ELb0ELb1ELb0ELb0ELb0ELi2ELi4ELi4ELi4ELb0EEENS1_21CollectiveEpilogueBwdISA_SB_SD_Li256ELb0ELb0ELi2EEENS1_25SingleTileBwdLPTSchedulerILb0ELi128ELb1EEEEEEEEEvNT_6ParamsE --------------------------
	.section	.text._ZN7cutlass13device_kernelIN5flash19enable_sm80_to_sm89INS1_16FlashAttnBwdSm80INS1_25CollectiveMainloopBwdSm80ILi2ELi2EN4cute5tupleIJNS5_1CILi128EEES8_NS7_ILi64EEEEEENS_10bfloat16_tEfNS_4arch4Sm80ELb1ELb0ELb1ELb0ELb1ELb0ELb0ELb0ELi2ELi4ELi4ELi4ELb0EEENS1_21CollectiveEpilogueBwdISA_SB_SD_Li256ELb0ELb0ELi2EEENS1_25SingleTileBwdLPTSchedulerILb0ELi128ELb1EEEEEEEEEvNT_6ParamsE,"ax",@progbits
	.align	128
.text._ZN7cutlass13device_kernelIN5flash19enable_sm80_to_sm89INS1_16FlashAttnBwdSm80INS1_25CollectiveMainloopBwdSm80ILi2ELi2EN4cute5tupleIJNS5_1CILi128EEES8_NS7_ILi64EEEEEENS_10bfloat16_tEfNS_4arch4Sm80ELb1ELb0ELb1ELb0ELb1ELb0ELb0ELb0ELi2ELi4ELi4ELi4ELb0EEENS1_21CollectiveEpilogueBwdISA_SB_SD_Li256ELb0ELb0ELi2EEENS1_25SingleTileBwdLPTSchedulerILb0ELi128ELb1EEEEEEEEEvNT_6ParamsE:
        .type           _ZN7cutlass13device_kernelIN5flash19enable_sm80_to_sm89INS1_16FlashAttnBwdSm80INS1_25CollectiveMainloopBwdSm80ILi2ELi2EN4cute5tupleIJNS5_1CILi128EEES8_NS7_ILi64EEEEEENS_10bfloat16_tEfNS_4arch4Sm80ELb1ELb0ELb1ELb0ELb1ELb0ELb0ELb0ELi2ELi4ELi4ELi4ELb0EEENS1_21CollectiveEpilogueBwdISA_SB_SD_Li256ELb0ELb0ELi2EEENS1_25SingleTileBwdLPTSchedulerILb0ELi128ELb1EEEEEEEEEvNT_6ParamsE,@function
        .size           _ZN7cutlass13device_kernelIN5flash19enable_sm80_to_sm89INS1_16FlashAttnBwdSm80INS1_25CollectiveMainloopBwdSm80ILi2ELi2EN4cute5tupleIJNS5_1CILi128EEES8_NS7_ILi64EEEEEENS_10bfloat16_tEfNS_4arch4Sm80ELb1ELb0ELb1ELb0ELb1ELb0ELb0ELb0ELi2ELi4ELi4ELi4ELb0EEENS1_21CollectiveEpilogueBwdISA_SB_SD_Li256ELb0ELb0ELi2EEENS1_25SingleTileBwdLPTSchedulerILb0ELi128ELb1EEEEEEEEEvNT_6ParamsE,(.L_x_136 - _ZN7cutlass13device_kernelIN5flash19enable_sm80_to_sm89INS1_16FlashAttnBwdSm80INS1_25CollectiveMainloopBwdSm80ILi2ELi2EN4cute5tupleIJNS5_1CILi128EEES8_NS7_ILi64EEEEEENS_10bfloat16_tEfNS_4arch4Sm80ELb1ELb0ELb1ELb0ELb1ELb0ELb0ELb0ELi2ELi4ELi4ELi4ELb0EEENS1_21CollectiveEpilogueBwdISA_SB_SD_Li256ELb0ELb0ELi2EEENS1_25SingleTileBwdLPTSchedulerILb0ELi128ELb1EEEEEEEEEvNT_6ParamsE)
        .other          _ZN7cutlass13device_kernelIN5flash19enable_sm80_to_sm89INS1_16FlashAttnBwdSm80INS1_25CollectiveMainloopBwdSm80ILi2ELi2EN4cute5tupleIJNS5_1CILi128EEES8_NS7_ILi64EEEEEENS_10bfloat16_tEfNS_4arch4Sm80ELb1ELb0ELb1ELb0ELb1ELb0ELb0ELb0ELi2ELi4ELi4ELi4ELb0EEENS1_21CollectiveEpilogueBwdISA_SB_SD_Li256ELb0ELb0ELi2EEENS1_25SingleTileBwdLPTSchedulerILb0ELi128ELb1EEEEEEEEEvNT_6ParamsE,@"STO_CUDA_ENTRY STV_DEFAULT"
_ZN7cutlass13device_kernelIN5flash19enable_sm80_to_sm89INS1_16FlashAttnBwdSm80INS1_25CollectiveMainloopBwdSm80ILi2ELi2EN4cute5tupleIJNS5_1CILi128EEES8_NS7_ILi64EEEEEENS_10bfloat16_tEfNS_4arch4Sm80ELb1ELb0ELb1ELb0ELb1ELb0ELb0ELb0ELi2ELi4ELi4ELi4ELb0EEENS1_21CollectiveEpilogueBwdISA_SB_SD_Li256ELb0ELb0ELi2EEENS1_25SingleTileBwdLPTSchedulerILb0ELi128ELb1EEEEEEEEEvNT_6ParamsE:
[----:B------:R-:W-:Y:S01]  /*0000*/  LDC R1, c[0x0][0x37c] ;  /* 0x0000df00ff017b82 */ /* 0x000fe20000000800 */
[----:B------:R-:W-:Y:S05]  /*0010*/  EXIT ;  /* 0x000000000000794d */ /* 0x000fea0003800000 */
.L_x_60:
        /* <DEDUP_REMOVED lines=14> */
.L_x_136:


//--------------------- .text._ZN7cutlass13device_kernelIN5flash19enable_sm80_to_sm89INS1_16FlashAttnBwdSm80INS1_25CollectiveMainloopBwdSm80ILi2ELi2EN4cute5tupleIJNS5_1CILi128EEES8_NS7_ILi64EEEEEENS_10bfloat16_tEfNS_4arch4Sm80ELb1ELb0ELb1ELb0ELb0ELb0ELb0ELb0ELi2ELi4ELi4ELi4ELb0EEENS1_24CollectiveEpilogueBwdGQAISA_fSD_Li256ELb0ELb0EEENS1_25SingleTileBwdLPTSchedulerILb0ELi128ELb0EEEEEEEEEvNT_6ParamsE --------------------------
	.section	.text._ZN7cutlass13device_kernelIN5flash19enable_sm80_to_sm89INS1_16FlashAttnBwdSm80INS1_25CollectiveMainloopBwdSm80ILi2ELi2EN4cute5tupleIJNS5_1CILi128EEES8_NS7_ILi64EEEEEENS_10bfloat16_tEfNS_4arch4Sm80ELb1ELb0ELb1ELb0ELb0ELb0ELb0ELb0ELi2ELi4ELi4ELi4ELb0EEENS1_24CollectiveEpilogueBwdGQAISA_fSD_Li256ELb0ELb0EEENS1_25SingleTileBwdLPTSchedulerILb0ELi128ELb0EEEEEEEEEvNT_6ParamsE,"ax",@progbits
	.align	128
.text._ZN7cutlass13device_kernelIN5flash19enable_sm80_to_sm89INS1_16FlashAttnBwdSm80INS1_25CollectiveMainloopBwdSm80ILi2ELi2EN4cute5tupleIJNS5_1CILi128EEES8_NS7_ILi64EEEEEENS_10bfloat16_tEfNS_4arch4Sm80ELb1ELb0ELb1ELb0ELb0ELb0ELb0ELb0ELi2ELi4ELi4ELi4ELb0EEENS1_24CollectiveEpilogueBwdGQAISA_fSD_Li256ELb0ELb0EEENS1_25SingleTileBwdLPTSchedulerILb0ELi128ELb0EEEEEEEEEvNT_6ParamsE:
        .type           _ZN7cutlass13device_kernelIN5flash19enable_sm80_to_sm89INS1_16FlashAttnBwdSm80INS1_25CollectiveMainloopBwdSm80ILi2ELi2EN4cute5tupleIJNS5_1CILi128EEES8_NS7_ILi64EEEEEENS_10bfloat16_tEfNS_4arch4Sm80ELb1ELb0ELb1ELb0ELb0ELb0ELb0ELb0ELi2ELi4ELi4ELi4ELb0EEENS1_24CollectiveEpilogueBwdGQAISA_fSD_Li256ELb0ELb0EEENS1_25SingleTileBwdLPTSchedulerILb0ELi128ELb0EEEEEEEEEvNT_6ParamsE,@function
        .size           _ZN7cutlass13device_kernelIN5flash19enable_sm80_to_sm89INS1_16FlashAttnBwdSm80INS1_25CollectiveMainloopBwdSm80ILi2ELi2EN4cute5tupleIJNS5_1CILi128EEES8_NS7_ILi64EEEEEENS_10bfloat16_tEfNS_4arch4Sm80ELb1ELb0ELb1ELb0ELb0ELb0ELb0ELb0ELi2ELi4ELi4ELi4ELb0EEENS1_24CollectiveEpilogueBwdGQAISA_fSD_Li256ELb0ELb0EEENS1_25SingleTileBwdLPTSchedulerILb0ELi128ELb0EEEEEEEEEvNT_6ParamsE,(.L_x_137 - _ZN7cutlass13device_kernelIN5flash19enable_sm80_to_sm89INS1_16FlashAttnBwdSm80INS1_25CollectiveMainloopBwdSm80ILi2ELi2EN4cute5tupleIJNS5_1CILi128EEES8_NS7_ILi64EEEEEENS_10bfloat16_tEfNS_4arch4Sm80ELb1ELb0ELb1ELb0ELb0ELb0ELb0ELb0ELi2ELi4ELi4ELi4ELb0EEENS1_24CollectiveEpilogueBwdGQAISA_fSD_Li256ELb0ELb0EEENS1_25SingleTileBwdLPTSchedulerILb0ELi128ELb0EEEEEEEEEvNT_6ParamsE)
        .other          _ZN7cutlass13device_kernelIN5flash19enable_sm80_to_sm89INS1_16FlashAttnBwdSm80INS1_25CollectiveMainloopBwdSm80ILi2ELi2EN4cute5tupleIJNS5_1CILi128EEES8_NS7_ILi64EEEEEENS_10bfloat16_tEfNS_4arch4Sm80ELb1ELb0ELb1ELb0ELb0ELb0ELb0ELb0ELi2ELi4ELi4ELi4ELb0EEENS1_24CollectiveEpilogueBwdGQAISA_fSD_Li256ELb0ELb0EEENS1_25SingleTileBwdLPTSchedulerILb0ELi128ELb0EEEEEEEEEvNT_6ParamsE,@"STO_CUDA_ENTRY STV_DEFAULT"
_ZN7cutlass13device_kernelIN5flash19enable_sm80_to_sm89INS1_16FlashAttnBwdSm80INS1_25CollectiveMainloopBwdSm80ILi2ELi2EN4cute5tupleIJNS5_1CILi128EEES8_NS7_ILi64EEEEEENS_10bfloat16_tEfNS_4arch4Sm80ELb1ELb0ELb1ELb0ELb0ELb0ELb0ELb0ELi2ELi4ELi4ELi4ELb0EEENS1_24CollectiveEpilogueBwdGQAISA_fSD_Li256ELb0ELb0EEENS1_25SingleTileBwdLPTSchedulerILb0ELi128ELb0EEEEEEEEEvNT_6ParamsE:
[----:B------:R-:W-:Y:S01]  /*0000*/  LDC R1, c[0x0][0x37c] ;  /* 0x0000df00ff017b82 */ /* 0x000fe20000000800 */
[----:B------:R-:W-:Y:S05]  /*0010*/  EXIT ;  /* 0x000000000000794d */ /* 0x000fea0003800000 */
.L_x_61:
        /* <DEDUP_REMOVED lines=14> */
.L_x_137:


//--------------------- .text._ZN7cutlass13device_kernelIN5flash19enable_sm80_to_sm89INS1_16FlashAttnBwdSm80INS1_25CollectiveMainloopBwdSm80ILi2ELi2EN4cute5tupleIJNS5_1CILi128EEES8_NS7_ILi64EEEEEENS_10bfloat16_tEfNS_4arch4Sm80ELb1ELb0ELb1ELb0ELb1ELb0ELb0ELb0ELi2ELi4ELi4ELi4ELb0EEENS1_24CollectiveEpilogueBwdGQAISA_fSD_Li256ELb0ELb1EEENS1_25SingleTileBwdLPTSchedulerILb0ELi128ELb1EEEEEEEEEvNT_6ParamsE --------------------------
	.section	.text._ZN7cutlass13device_kernelIN5flash19enable_sm80_to_sm89INS1_16FlashAttnBwdSm80INS1_25CollectiveMainloopBwdSm80ILi2ELi2EN4cute5tupleIJNS5_1CILi128EEES8_NS7_ILi64EEEEEENS_10bfloat16_tEfNS_4arch4Sm80ELb1ELb0ELb1ELb0ELb1ELb0ELb0ELb0ELi2ELi4ELi4ELi4ELb0EEENS1_24CollectiveEpilogueBwdGQAISA_fSD_Li256ELb0ELb1EEENS1_25SingleTileBwdLPTSchedulerILb0ELi128ELb1EEEEEEEEEvNT_6ParamsE,"ax",@progbits
	.align	128
.text._ZN7cutlass13device_kernelIN5flash19enable_sm80_to_sm89INS1_16FlashAttnBwdSm80INS1_25CollectiveMainloopBwdSm80ILi2ELi2EN4cute5tupleIJNS5_1CILi128EEES8_NS7_ILi64EEEEEENS_10bfloat16_tEfNS_4arch4Sm80ELb1ELb0ELb1ELb0ELb1ELb0ELb0ELb0ELi2ELi4ELi4ELi4ELb0EEENS1_24CollectiveEpilogueBwdGQAISA_fSD_Li256ELb0ELb1EEENS1_25SingleTileBwdLPTSchedulerILb0ELi128ELb1EEEEEEEEEvNT_6ParamsE:
        .type           _ZN7cutlass13device_kernelIN5flash19enable_sm80_to_sm89INS1_16FlashAttnBwdSm80INS1_25CollectiveMainloopBwdSm80ILi2ELi2EN4cute5tupleIJNS5_1CILi128EEES8_NS7_ILi64EEEEEENS_10bfloat16_tEfNS_4arch4Sm80ELb1ELb0ELb1ELb0ELb1ELb0ELb0ELb0ELi2ELi4ELi4ELi4ELb0EEENS1_24CollectiveEpilogueBwdGQAISA_fSD_Li256ELb0ELb1EEENS1_25SingleTileBwdLPTSchedulerILb0ELi128ELb1EEEEEEEEEvNT_6ParamsE,@function
        .size           _ZN7cutlass13device_kernelIN5flash19enable_sm80_to_sm89INS1_16FlashAttnBwdSm80INS1_25CollectiveMainloopBwdSm80ILi2ELi2EN4cute5tupleIJNS5_1CILi128EEES8_NS7_ILi64EEEEEENS_10bfloat16_tEfNS_4arch4Sm80ELb1ELb0ELb1ELb0ELb1ELb0ELb0ELb0ELi2ELi4ELi4ELi4ELb0EEENS1_24CollectiveEpilogueBwdGQAISA_fSD_Li256ELb0ELb1EEENS1_25SingleTileBwdLPTSchedulerILb0ELi128ELb1EEEEEEEEEvNT_6ParamsE,(.L_x_138 - _ZN7cutlass13device_kernelIN5flash19enable_sm80_to_sm89INS1_16FlashAttnBwdSm80INS1_25CollectiveMainloopBwdSm80ILi2ELi2EN4cute5tupleIJNS5_1CILi128EEES8_NS7_ILi64EEEEEENS_10bfloat16_tEfNS_4arch4Sm80ELb1ELb0ELb1ELb0ELb1ELb0ELb0ELb0ELi2ELi4ELi4ELi4ELb0EEENS1_24CollectiveEpilogueBwdGQAISA_fSD_Li256ELb0ELb1EEENS1_25SingleTileBwdLPTSchedulerILb0ELi128ELb1EEEEEEEEEvNT_6ParamsE)
        .other          _ZN7cutlass13device_kernelIN5flash19enable_sm80_to_sm89INS1_16FlashAttnBwdSm80INS1_25CollectiveMainloopBwdSm80ILi2ELi2EN4cute5tupleIJNS5_1CILi128EEES8_NS7_ILi64EEEEEENS_10bfloat16_tEfNS_4arch4Sm80ELb1ELb0ELb1ELb0ELb1ELb0ELb0ELb0ELi2ELi4ELi4ELi4ELb0EEENS1_24CollectiveEpilogueBwdGQAISA_fSD_Li256ELb0ELb1EEENS1_25SingleTileBwdLPTSchedulerILb0ELi128ELb1EEEEEEEEEvNT_6ParamsE,@"STO_CUDA_ENTRY STV_DEFAULT"
_ZN7cutlass13device_kernelIN5flash19enable_sm80_to_sm89INS1_16FlashAttnBwdSm80INS1_25CollectiveMainloopBwdSm80ILi2ELi2EN4cute5tupleIJNS5_1CILi128EEES8_NS7_ILi64EEEEEENS_10bfloat16_tEfNS_4arch4Sm80ELb1ELb0ELb1ELb0ELb1ELb0ELb0ELb0ELi2ELi4ELi4ELi4ELb0EEENS1_24CollectiveEpilogueBwdGQAISA_fSD_Li256ELb0ELb1EEENS1_25SingleTileBwdLPTSchedulerILb0ELi128ELb1EEEEEEEEEvNT_6ParamsE:
[----:B------:R-:W-:Y:S01]  /*0000*/  LDC R1, c[0x0][0x37c] ;  /* 0x0000df00ff017b82 */ /* 0x000fe20000000800 */
[----:B------:R-:W-:Y:S05]  /*0010*/  EXIT ;  /* 0x000000000000794d */ /* 0x000fea0003800000 */
.L_x_62:
        /* <DEDUP_REMOVED lines=14> */
.L_x_138:


//--------------------- .text._ZN7cutlass13device_kernelIN5flash22FlashAttnBwdPreprocessIN4cute5tupleIJNS3_1CILi128EEENS5_ILi64EEEEEENS_10bfloat16_tEfNS_4arch4Sm80ELb1ELb0EEEEEvNT_6ParamsE --------------------------
	.section	.text._ZN7cutlass13device_kernelIN5flash22FlashAttnBwdPreprocessIN4cute5tupleIJNS3_1CILi128EEENS5_ILi64EEEEEENS_10bfloat16_tEfNS_4arch4Sm80ELb1ELb0EEEEEvNT_6ParamsE,"ax",@progbits
	.align	128
.text._ZN7cutlass13device_kernelIN5flash22FlashAttnBwdPreprocessIN4cute5tupleIJNS3_1CILi128EEENS5_ILi64EEEEEENS_10bfloat16_tEfNS_4arch4Sm80ELb1ELb0EEEEEvNT_6ParamsE:
        .type           _ZN7cutlass13device_kernelIN5flash22FlashAttnBwdPreprocessIN4cute5tupleIJNS3_1CILi128EEENS5_ILi64EEEEEENS_10bfloat16_tEfNS_4arch4Sm80ELb1ELb0EEEEEvNT_6ParamsE,@function
        .size           _ZN7cutlass13device_kernelIN5flash22FlashAttnBwdPreprocessIN4cute5tupleIJNS3_1CILi128EEENS5_ILi64EEEEEENS_10bfloat16_tEfNS_4arch4Sm80ELb1ELb0EEEEEvNT_6ParamsE,(.L_x_139 - _ZN7cutlass13device_kernelIN5flash22FlashAttnBwdPreprocessIN4cute5tupleIJNS3_1CILi128EEENS5_ILi64EEEEEENS_10bfloat16_tEfNS_4arch4Sm80ELb1ELb0EEEEEvNT_6ParamsE)
        .other          _ZN7cutlass13device_kernelIN5flash22FlashAttnBwdPreprocessIN4cute5tupleIJNS3_1CILi128EEENS5_ILi64EEEEEENS_10bfloat16_tEfNS_4arch4Sm80ELb1ELb0EEEEEvNT_6ParamsE,@"STO_CUDA_ENTRY STV_DEFAULT"
_ZN7cutlass13device_kernelIN5flash22FlashAttnBwdPreprocessIN4cute5tupleIJNS3_1CILi128EEENS5_ILi64EEEEEENS_10bfloat16_tEfNS_4arch4Sm80ELb1ELb0EEEEEvNT_6ParamsE:
[----:B------:R-:W-:Y:S01]  /*0000*/  LDC R1, c[0x0][0x37c] ;  /* 0x0000df00ff017b82 */ /* 0x000fe20000000800 */
[----:B------:R-:W0:Y:S07]  /*0010*/  S2R R0, SR_TID.X ;  /* 0x0000000000007919 */ /* 0x000e2e0000002100 */
[----:B------:R-:W1:Y:S01]  /*0020*/  S2UR UR11, SR_CTAID.X ;  /* 0x00000000000b79c3 */ /* 0x000e620000002500 */
[----:B------:R-:W2:Y:S01]  /*0030*/  LDCU UR7, c[0x0][0x388] ;  /* 0x00007100ff0777ac */ /* 0x000ea20008000800 */
[----:B------:R-:W-:Y:S01]  /*0040*/  HFMA2 R41, -RZ, RZ, 0, 0 ;  /* 0x00000000ff297431 */ /* 0x000fe200000001ff */
[----:B------:R-:W3:Y:S01]  /*0050*/  S2R R4, SR_CTAID.Z ;  /* 0x0000000000047919 */ /* 0x000ee20000002700 */
[----:B------:R-:W4:Y:S04]  /*0060*/  LDCU UR4, c[0x0][0x38c] ;  /* 0x00007180ff0477ac */ /* 0x000f280008000800 */
[----:B------:R-:W3:Y:S01]  /*0070*/  S2UR UR14, SR_CTAID.Y ;  /* 0x00000000000e79c3 */ /* 0x000ee20000002600 */
[----:B------:R-:W3:Y:S07]  /*0080*/  LDCU.64 UR12, c[0x0][0x358] ;  /* 0x00006b00ff0c77ac */ /* 0x000eee0008000a00 */
[----:B------:R-:W3:Y:S01]  /*0090*/  LDC.64 R14, c[0x0][0x3a0] ;  /* 0x0000e800ff0e7b82 */ /* 0x000ee20000000a00 */
[----:B-1----:R-:W-:-:S07]  /*00a0*/  USHF.L.U32 UR6, UR11, 0x7, URZ ;  /* 0x000000070b067899 */ /* 0x002fce00080006ff */
[----:B------:R-:W1:Y:S01]  /*00b0*/  LDC.64 R22, c[0x0][0x3a8] ;  /* 0x0000ea00ff167b82 */ /* 0x000e620000000a00 */
[----:B--2---:R-:W-:Y:S01]  /*00c0*/  UIADD3 UR10, UPT, UPT, -UR6, UR7, URZ ;  /* 0x00000007060a7290 */ /* 0x004fe2000fffe1ff */
[----:B0-----:R-:W-:Y:S01]  /*00d0*/  IMAD.SHL.U32 R40, R0, 0x8, RZ ;  /* 0x0000000800287824 */ /* 0x001fe200078e00ff */
[----:B------:R-:W-:-:S05]  /*00e0*/  SHF.R.U32.HI R2, RZ, 0x3, R0 ;  /* 0x00000003ff027819 */ /* 0x000fca0000011600 */
[----:B------:R-:W0:Y:S01]  /*00f0*/  LDC.64 R20, c[0x0][0x3c0] ;  /* 0x0000f000ff147b82 */ /* 0x000e220000000a00 */
[----:B------:R-:W-:Y:S01]  /*0100*/  LOP3.LUT R40, R40, 0x38, RZ, 0xc0, !PT ;  /* 0x0000003828287812 */ /* 0x000fe200078ec0ff */
[C---:B------:R-:W-:Y:S01]  /*0110*/  VIADD R3, R2.reuse, 0x20 ;  /* 0x0000002002037836 */ /* 0x040fe20000000000 */
[----:B------:R-:W-:Y:S02]  /*0120*/  IADD3 R6, PT, PT, R2, 0x60, RZ ;  /* 0x0000006002067810 */ /* 0x000fe40007ffe0ff */
[----:B----4-:R-:W-:Y:S01]  /*0130*/  ISETP.GE.AND P0, PT, R40, UR4, PT ;  /* 0x0000000428007c0c */ /* 0x010fe2000bf06270 */
[----:B------:R-:W-:Y:S02]  /*0140*/  UIMAD.WIDE.U32 UR4, UR11, 0x80, URZ ;  /* 0x000000800b0478a5 */ /* 0x000fe4000f8e00ff */
[----:B------:R-:W2:Y:S01]  /*0150*/  LDC.64 R12, c[0x0][0x3c8] ;  /* 0x0000f200ff0c7b82 */ /* 0x000ea20000000a00 */
[----:B---3--:R-:W-:Y:S01]  /*0160*/  IMAD.WIDE.U32 R8, R14, UR14, R40 ;  /* 0x0000000e0e087c25 */ /* 0x008fe2000f8e0028 */
[----:B------:R-:W-:-:S02]  /*0170*/  ISETP.GE.OR P1, PT, R3, UR10, P0 ;  /* 0x0000000a03007c0c */ /* 0x000fc40008726670 */
[C---:B------:R-:W-:Y:S01]  /*0180*/  ISETP.GE.OR P2, PT, R2.reuse, UR10, P0 ;  /* 0x0000000a02007c0c */ /* 0x040fe20008746670 */
[----:B------:R-:W-:Y:S01]  /*0190*/  IMAD R9, R15, UR14, R9 ;  /* 0x0000000e0f097c24 */ /* 0x000fe2000f8e0209 */
[----:B------:R-:W-:Y:S02]  /*01a0*/  LOP3.LUT R7, R2, UR4, RZ, 0xfc, !PT ;  /* 0x0000000402077c12 */ /* 0x000fe4000f8efcff */
[----:B------:R-:W3:Y:S01]  /*01b0*/  LDC.64 R14, c[0x0][0x3b8] ;  /* 0x0000ee00ff0e7b82 */ /* 0x000ee20000000a00 */
[----:B-1----:R-:W-:-:S04]  /*01c0*/  IMAD.WIDE.U32 R28, R4, R22, R8 ;  /* 0x00000016041c7225 */ /* 0x002fc800078e0008 */
[----:B------:R-:W-:Y:S02]  /*01d0*/  IMAD R29, R4, R23, R29 ;  /* 0x00000017041d7224 */ /* 0x000fe400078e021d */
[C---:B------:R-:W-:Y:S01]  /*01e0*/  @!P1 IADD3 R19, P3, PT, R7.reuse, 0x20, RZ ;  /* 0x0000002007139810 */ /* 0x040fe20007f7e0ff */
[----:B------:R-:W1:Y:S01]  /*01f0*/  @!P1 LDC.64 R16, c[0x0][0x398] ;  /* 0x0000e600ff109b82 */ /* 0x000e620000000a00 */
[----:B0-----:R-:W-:Y:S01]  /*0200*/  IMAD.WIDE.U32 R10, R20, UR14, R40 ;  /* 0x0000000e140a7c25 */ /* 0x001fe2000f8e0028 */
[----:B------:R-:W-:-:S03]  /*0210*/  @!P1 IADD3 R25, P4, PT, R7, 0x20, RZ ;  /* 0x0000002007199810 */ /* 0x000fc60007f9e0ff */
[----:B------:R-:W-:Y:S02]  /*0220*/  @!P1 IMAD.X R5, RZ, RZ, UR5, P3 ;  /* 0x00000005ff059e24 */ /* 0x000fe400098e06ff */
[----:B------:R-:W-:Y:S01]  /*0230*/  IMAD R11, R21, UR14, R11 ;  /* 0x0000000e150b7c24 */ /* 0x000fe2000f8e020b */
[----:B------:R-:W0:Y:S01]  /*0240*/  @!P1 LDC.64 R52, c[0x0][0x380] ;  /* 0x0000e000ff349b82 */ /* 0x000e220000000a00 */
[----:B------:R-:W-:Y:S02]  /*0250*/  @!P1 IMAD.X R23, RZ, RZ, UR5, P4 ;  /* 0x00000005ff179e24 */ /* 0x000fe4000a0e06ff */
[----:B--2---:R-:W-:-:S04]  /*0260*/  IMAD.WIDE.U32 R26, R4, R12, R10 ;  /* 0x0000000c041a7225 */ /* 0x004fc800078e000a */
[----:B------:R-:W-:Y:S01]  /*0270*/  IMAD R27, R4, R13, R27 ;  /* 0x0000000d041b7224 */ /* 0x000fe200078e021b */
[----:B------:R-:W2:Y:S01]  /*0280*/  LDC.64 R50, c[0x0][0x3b0] ;  /* 0x0000ec00ff327b82 */ /* 0x000ea20000000a00 */
[----:B---3--:R-:W-:Y:S01]  /*0290*/  @!P1 IMAD R18, R23, R14, RZ ;  /* 0x0000000e17129224 */ /* 0x008fe200078e02ff */
[----:B------:R-:W-:Y:S01]  /*02a0*/  @!P2 MOV R13, R29 ;  /* 0x0000001d000da202 */ /* 0x000fe20000000f00 */
[----:B------:R-:W-:Y:S02]  /*02b0*/  @!P2 IMAD.MOV.U32 R12, RZ, RZ, R28 ;  /* 0x000000ffff0ca224 */ /* 0x000fe400078e001c */
[----:B-1----:R-:W-:-:S03]  /*02c0*/  @!P1 IMAD R8, R5, R16, RZ ;  /* 0x0000001005089224 */ /* 0x002fc600078e02ff */
[----:B------:R-:W1:Y:S01]  /*02d0*/  LDC.64 R10, c[0x0][0x3b8] ;  /* 0x0000ee00ff0a7b82 */ /* 0x000e620000000a00 */
[----:B------:R-:W-:Y:S02]  /*02e0*/  VIADD R5, R2, 0x40 ;  /* 0x0000004002057836 */ /* 0x000fe40000000000 */
[C---:B------:R-:W-:Y:S02]  /*02f0*/  @!P1 IMAD R21, R19.reuse, R17, R8 ;  /* 0x0000001113159224 */ /* 0x040fe400078e0208 */
[----:B------:R-:W-:Y:S01]  /*0300*/  @!P1 IMAD.WIDE.U32 R16, R19, R16, R28 ;  /* 0x0000001013109225 */ /* 0x000fe200078e001c */
[----:B------:R-:W-:Y:S02]  /*0310*/  ISETP.GE.OR P3, PT, R5, UR10, P0 ;  /* 0x0000000a05007c0c */ /* 0x000fe40008766670 */
[----:B------:R-:W3:Y:S01]  /*0320*/  @!P2 LDC.64 R8, c[0x0][0x398] ;  /* 0x0000e600ff08ab82 */ /* 0x000ee20000000a00 */
[----:B------:R-:W-:Y:S01]  /*0330*/  ISETP.GE.OR P0, PT, R6, UR10, P0 ;  /* 0x0000000a06007c0c */ /* 0x000fe20008706670 */
[----:B------:R-:W-:Y:S01]  /*0340*/  @!P1 IMAD R19, R25, R15, R18 ;  /* 0x0000000f19139224 */ /* 0x000fe200078e0212 */
[----:B------:R-:W-:Y:S01]  /*0350*/  @!P1 IADD3 R17, PT, PT, R17, R21, RZ ;  /* 0x0000001511119210 */ /* 0x000fe20007ffe0ff */
[----:B------:R-:W-:Y:S01]  /*0360*/  @!P1 IMAD.WIDE.U32 R14, R25, R14, R26 ;  /* 0x0000000e190e9225 */ /* 0x000fe200078e001a */
[----:B0-----:R-:W-:-:S03]  /*0370*/  @!P1 LEA R52, P4, R16, R52, 0x1 ;  /* 0x0000003410349211 */ /* 0x001fc600078808ff */
[----:B------:R-:W0:Y:S01]  /*0380*/  @!P2 LDC.64 R44, c[0x0][0x380] ;  /* 0x0000e000ff2cab82 */ /* 0x000e220000000a00 */
[----:B------:R-:W-:Y:S01]  /*0390*/  @!P1 LEA.HI.X R53, R16, R53, R17, 0x1, P4 ;  /* 0x0000003510359211 */ /* 0x000fe200020f0c11 */
[----:B------:R-:W-:Y:S01]  /*03a0*/  @!P2 IMAD.MOV.U32 R16, RZ, RZ, R26 ;  /* 0x000000ffff10a224 */ /* 0x000fe200078e001a */
[----:B------:R-:W-:Y:S01]  /*03b0*/  @!P1 IADD3 R15, PT, PT, R15, R19, RZ ;  /* 0x000000130f0f9210 */ /* 0x000fe20007ffe0ff */
[----:B------:R-:W-:Y:S01]  /*03c0*/  @!P2 IMAD.MOV.U32 R17, RZ, RZ, R27 ;  /* 0x000000ffff11a224 */ /* 0x000fe200078e001b */
[C---:B--2---:R-:W-:Y:S01]  /*03d0*/  @!P1 LEA R50, P4, R14.reuse, R50, 0x1 ;  /* 0x000000320e329211 */ /* 0x044fe200078808ff */
[----:B------:R-:W-:Y:S02]  /*03e0*/  @!P3 IMAD.MOV.U32 R32, RZ, RZ, R28 ;  /* 0x000000ffff20b224 */ /* 0x000fe400078e001c */
[----:B------:R-:W2:Y:S01]  /*03f0*/  LDC.64 R22, c[0x0][0x3b0] ;  /* 0x0000ec00ff167b82 */ /* 0x000ea20000000a00 */
[----:B------:R-:W-:Y:S01]  /*0400*/  @!P1 LEA.HI.X R51, R14, R51, R15, 0x1, P4 ;  /* 0x000000330e339211 */ /* 0x000fe200020f0c0f */
[----:B-1----:R-:W-:Y:S01]  /*0410*/  @!P2 IMAD R20, R10, UR5, RZ ;  /* 0x000000050a14ac24 */ /* 0x002fe2000f8e02ff */
[C---:B------:R-:W-:Y:S01]  /*0420*/  @!P3 IADD3 R15, P4, PT, R7.reuse, 0x40, RZ ;  /* 0x00000040070fb810 */ /* 0x040fe20007f9e0ff */
[----:B------:R-:W-:-:S03]  /*0430*/  @!P2 IMAD.WIDE.U32 R16, R7, R10, R16 ;  /* 0x0000000a0710a225 */ /* 0x000fc600078e0010 */
[----:B------:R-:W-:Y:S01]  /*0440*/  @!P3 IADD3.X R19, PT, PT, RZ, UR5, RZ, P4, !PT ;  /* 0x00000005ff13bc10 */ /* 0x000fe2000a7fe4ff */
[----:B------:R-:W1:Y:S01]  /*0450*/  @!P3 LDC.64 R38, c[0x0][0x398] ;  /* 0x0000e600ff26bb82 */ /* 0x000e620000000a00 */
[----:B---3--:R-:W-:Y:S02]  /*0460*/  @!P2 IMAD R18, R8, UR5, RZ ;  /* 0x000000050812ac24 */ /* 0x008fe4000f8e02ff */
[----:B------:R-:W-:-:S04]  /*0470*/  @!P2 IMAD.WIDE.U32 R12, R7, R8, R12 ;  /* 0x00000008070ca225 */ /* 0x000fc800078e000c */
[C---:B------:R-:W-:Y:S01]  /*0480*/  @!P2 IMAD R21, R7.reuse, R9, R18 ;  /* 0x000000090715a224 */ /* 0x040fe200078e0212 */
[----:B------:R-:W3:Y:S01]  /*0490*/  @!P0 LDC.64 R36, c[0x0][0x398] ;  /* 0x0000e600ff248b82 */ /* 0x000ee20000000a00 */
[C---:B------:R-:W-:Y:S01]  /*04a0*/  @!P0 IADD3 R9, P5, PT, R7.reuse, 0x60, RZ ;  /* 0x0000006007098810 */ /* 0x040fe20007fbe0ff */
[----:B------:R-:W-:Y:S01]  /*04b0*/  @!P2 IMAD R31, R7, R11, R20 ;  /* 0x0000000b071fa224 */ /* 0x000fe200078e0214 */
[C---:B0-----:R-:W-:Y:S01]  /*04c0*/  @!P2 LEA R44, P4, R12.reuse, R44, 0x1 ;  /* 0x0000002c0c2ca211 */ /* 0x041fe200078808ff */
[----:B------:R-:W-:Y:S02]  /*04d0*/  @!P2 IMAD.IADD R10, R13, 0x1, R21 ;  /* 0x000000010d0aa824 */ /* 0x000fe400078e0215 */
[----:B------:R-:W-:Y:S01]  /*04e0*/  @!P0 IMAD.X R11, RZ, RZ, UR5, P5 ;  /* 0x00000005ff0b8e24 */ /* 0x000fe2000a8e06ff */
[----:B------:R-:W-:Y:S01]  /*04f0*/  @!P2 IADD3 R8, PT, PT, R17, R31, RZ ;  /* 0x0000001f1108a210 */ /* 0x000fe20007ffe0ff */
[----:B------:R-:W0:Y:S01]  /*0500*/  @!P3 LDC.64 R46, c[0x0][0x380] ;  /* 0x0000e000ff2ebb82 */ /* 0x000e220000000a00 */
[----:B------:R-:W-:Y:S01]  /*0510*/  @!P2 LEA.HI.X R45, R12, R45, R10, 0x1, P4 ;  /* 0x0000002d0c2da211 */ /* 0x000fe200020f0c0a */
[----:B------:R-:W-:Y:S01]  /*0520*/  @!P3 IMAD.MOV.U32 R33, RZ, RZ, R29 ;  /* 0x000000ffff21b224 */ /* 0x000fe200078e001d */
[----:B--2---:R-:W-:-:S02]  /*0530*/  @!P2 LEA R22, P5, R16, R22, 0x1 ;  /* 0x000000161016a211 */ /* 0x004fc400078a08ff */
[----:B------:R-:W-:Y:S01]  /*0540*/  CS2R R12, SRZ ;  /* 0x00000000000c7805 */ /* 0x000fe2000001ff00 */
[----:B------:R-:W-:Y:S01]  /*0550*/  @!P3 IMAD.MOV.U32 R24, RZ, RZ, R26 ;  /* 0x000000ffff18b224 */ /* 0x000fe200078e001a */
[----:B------:R-:W-:Y:S01]  /*0560*/  @!P2 LEA.HI.X R23, R16, R23, R8, 0x1, P5 ;  /* 0x000000171017a211 */ /* 0x000fe200028f0c08 */
[-C--:B-1----:R-:W-:Y:S01]  /*0570*/  @!P3 IMAD R14, R19, R38.reuse, RZ ;  /* 0x00000026130eb224 */ /* 0x082fe200078e02ff */
[----:B------:R-:W1:Y:S01]  /*0580*/  LDC.64 R34, c[0x0][0x3b8] ;  /* 0x0000ee00ff227b82 */ /* 0x000e620000000a00 */
[----:B------:R-:W-:-:S04]  /*0590*/  @!P3 IMAD.WIDE.U32 R32, R15, R38, R32 ;  /* 0x000000260f20b225 */ /* 0x000fc800078e0020 */
[----:B------:R-:W-:Y:S01]  /*05a0*/  @!P3 IMAD R39, R15, R39, R14 ;  /* 0x000000270f27b224 */ /* 0x000fe200078e020e */
[----:B------:R-:W-:Y:S01]  /*05b0*/  CS2R R14, SRZ ;  /* 0x00000000000e7805 */ /* 0x000fe2000001ff00 */
[-C--:B---3--:R-:W-:Y:S01]  /*05c0*/  @!P0 IMAD R10, R11, R36.reuse, RZ ;  /* 0x000000240b0a8224 */ /* 0x088fe200078e02ff */
[----:B------:R-:W2:Y:S01]  /*05d0*/  LDC.64 R30, c[0x0][0x3b8] ;  /* 0x0000ee00ff1e7b82 */ /* 0x000ea20000000a00 */
[----:B------:R-:W-:-:S03]  /*05e0*/  @!P0 IMAD.WIDE.U32 R28, R9, R36, R28 ;  /* 0x00000024091c8225 */ /* 0x000fc600078e001c */
[----:B------:R3:W4:Y:S01]  /*05f0*/  @!P2 LDG.E.128 R12, desc[UR12][R22.64] ;  /* 0x0000000c160ca981 */ /* 0x000722000c1e1d00 */
[----:B------:R-:W-:Y:S01]  /*0600*/  @!P0 IMAD R37, R9, R37, R10 ;  /* 0x0000002509258224 */ /* 0x000fe200078e020a */
[----:B------:R-:W-:Y:S02]  /*0610*/  CS2R R8, SRZ ;  /* 0x0000000000087805 */ /* 0x000fe4000001ff00 */
[----:B------:R-:W-:Y:S01]  /*0620*/  CS2R R10, SRZ ;  /* 0x00000000000a7805 */ /* 0x000fe2000001ff00 */
[----:B------:R-:W2:Y:S01]  /*0630*/  @!P0 LDC.64 R42, c[0x0][0x380] ;  /* 0x0000e000ff2a8b82 */ /* 0x000ea20000000a00 */
[----:B------:R-:W-:Y:S01]  /*0640*/  CS2R R16, SRZ ;  /* 0x0000000000107805 */ /* 0x000fe2000001ff00 */
[----:B------:R-:W-:-:S03]  /*0650*/  @!P3 IMAD.MOV.U32 R25, RZ, RZ, R27 ;  /* 0x000000ffff19b224 */ /* 0x000fc600078e001b */
[----:B------:R0:W4:Y:S01]  /*0660*/  @!P2 LDG.E.128 R8, desc[UR12][R44.64] ;  /* 0x0000000c2c08a981 */ /* 0x000122000c1e1d00 */
[C---:B------:R-:W-:Y:S02]  /*0670*/  @!P3 IADD3 R41, P2, PT, R7.reuse, 0x40, RZ ;  /* 0x000000400729b810 */ /* 0x040fe40007f5e0ff */
[----:B------:R-:W2:Y:S01]  /*0680*/  LDC.64 R48, c[0x0][0x3b0] ;  /* 0x0000ec00ff307b82 */ /* 0x000ea20000000a00 */
[----:B------:R-:W-:Y:S02]  /*0690*/  CS2R R18, SRZ ;  /* 0x0000000000127805 */ /* 0x000fe4000001ff00 */
[----:B------:R-:W-:Y:S02]  /*06a0*/  CS2R R20, SRZ ;  /* 0x0000000000147805 */ /* 0x000fe4000001ff00 */
[----:B---3--:R-:W-:Y:S01]  /*06b0*/  CS2R R22, SRZ ;  /* 0x0000000000167805 */ /* 0x008fe2000001ff00 */
[----:B------:R-:W-:Y:S02]  /*06c0*/  @!P3 IMAD.X R36, RZ, RZ, UR5, P2 ;  /* 0x00000005ff24be24 */ /* 0x000fe400090e06ff */
[----:B0-----:R-:W0:Y:S01]  /*06d0*/  LDC.64 R44, c[0x0][0x3b0] ;  /* 0x0000ec00ff2c7b82 */ /* 0x001e220000000a00 */
[----:B------:R-:W-:Y:S01]  /*06e0*/  @!P0 IADD3 R7, P2, PT, R7, 0x60, RZ ;  /* 0x0000006007078810 */ /* 0x000fe20007f5e0ff */
[----:B------:R-:W3:Y:S01]  /*06f0*/  @!P1 LDG.E.128 R16, desc[UR12][R52.64] ;  /* 0x0000000c34109981 */ /* 0x000ee2000c1e1d00 */
[----:B------:R-:W-:-:S02]  /*0700*/  @!P3 IMAD.IADD R33, R33, 0x1, R39 ;  /* 0x000000012121b824 */ /* 0x000fc400078e0227 */
[----:B------:R-:W-:Y:S01]  /*0710*/  @!P0 IADD3.X R39, PT, PT, RZ, UR5, RZ, P2, !PT ;  /* 0x00000005ff278c10 */ /* 0x000fe200097fe4ff */
[----:B------:R2:W3:Y:S01]  /*0720*/  @!P1 LDG.E.128 R20, desc[UR12][R50.64] ;  /* 0x0000000c32149981 */ /* 0x0004e2000c1e1d00 */
[----:B------:R-:W-:Y:S01]  /*0730*/  @!P3 LEA R46, P1, R32, R46, 0x1 ;  /* 0x0000002e202eb211 */ /* 0x000fe200078208ff */
[----:B-1----:R-:W-:-:S03]  /*0740*/  @!P3 IMAD R36, R36, R34, RZ ;  /* 0x000000222424b224 */ /* 0x002fc600078e02ff */
[----:B------:R-:W-:Y:S01]  /*0750*/  @!P3 LEA.HI.X R47, R32, R47, R33, 0x1, P1 ;  /* 0x0000002f202fb211 */ /* 0x000fe200008f0c21 */
[----:B--2---:R-:W-:Y:S02]  /*0760*/  @!P0 IMAD R32, R39, R30, RZ ;  /* 0x0000001e27208224 */ /* 0x004fe400078e02ff */
[C---:B------:R-:W-:Y:S02]  /*0770*/  @!P3 IMAD R35, R41.reuse, R35, R36 ;  /* 0x000000232923b224 */ /* 0x040fe400078e0224 */
[----:B------:R-:W-:Y:S01]  /*0780*/  @!P3 IMAD.WIDE.U32 R24, R41, R34, R24 ;  /* 0x000000222918b225 */ /* 0x000fe200078e0018 */
[----:B------:R-:W-:Y:S01]  /*0790*/  @!P0 LEA R42, P1, R28, R42, 0x1 ;  /* 0x0000002a1c2a8211 */ /* 0x000fe200078208ff */
[----:B------:R-:W1:Y:S02]  /*07a0*/  LDC.64 R50, c[0x0][0x400] ;  /* 0x00010000ff327b82 */ /* 0x000e640000000a00 */
[----:B------:R-:W-:Y:S02]  /*07b0*/  @!P0 IMAD.IADD R37, R29, 0x1, R37 ;  /* 0x000000011d258824 */ /* 0x000fe400078e0225 */
[----:B------:R-:W-:-:S02]  /*07c0*/  @!P0 IMAD R31, R7, R31, R32 ;  /* 0x0000001f071f8224 */ /* 0x000fc400078e0220 */
[----:B------:R-:W-:Y:S01]  /*07d0*/  @!P0 IMAD.WIDE.U32 R32, R7, R30, R26 ;  /* 0x0000001e07208225 */ /* 0x000fe200078e001a */
[----:B------:R-:W-:-:S03]  /*07e0*/  @!P3 LEA R48, P2, R24, R48, 0x1 ;  /* 0x000000301830b211 */ /* 0x000fc600078408ff */
[----:B------:R-:W-:Y:S01]  /*07f0*/  @!P3 IMAD.IADD R35, R25, 0x1, R35 ;  /* 0x000000011923b824 */ /* 0x000fe200078e0223 */
[----:B------:R-:W-:Y:S02]  /*0800*/  @!P0 LEA.HI.X R43, R28, R43, R37, 0x1, P1 ;  /* 0x0000002b1c2b8211 */ /* 0x000fe400008f0c25 */
[----:B------:R-:W-:Y:S02]  /*0810*/  @!P0 IADD3 R7, PT, PT, R33, R31, RZ ;  /* 0x0000001f21078210 */ /* 0x000fe40007ffe0ff */
[----:B0-----:R-:W-:Y:S02]  /*0820*/  @!P0 LEA R44, P1, R32, R44, 0x1 ;  /* 0x0000002c202c8211 */ /* 0x001fe400078208ff */
[----:B------:R-:W-:Y:S02]  /*0830*/  CS2R R26, SRZ ;  /* 0x00000000001a7805 */ /* 0x000fe4000001ff00 */
[----:B------:R-:W-:Y:S02]  /*0840*/  @!P3 LEA.HI.X R49, R24, R49, R35, 0x1, P2 ;  /* 0x000000311831b211 */ /* 0x000fe400010f0c23 */
[----:B------:R-:W-:-:S02]  /*0850*/  CS2R R24, SRZ ;  /* 0x0000000000187805 */ /* 0x000fc4000001ff00 */
[----:B------:R-:W-:Y:S02]  /*0860*/  CS2R R28, SRZ ;  /* 0x00000000001c7805 */ /* 0x000fe4000001ff00 */
[----:B------:R-:W-:Y:S02]  /*0870*/  CS2R R30, SRZ ;  /* 0x00000000001e7805 */ /* 0x000fe4000001ff00 */
[----:B------:R-:W-:Y:S02]  /*0880*/  @!P0 LEA.HI.X R45, R32, R45, R7, 0x1, P1 ;  /* 0x0000002d202d8211 */ /* 0x000fe400008f0c07 */
[----:B------:R-:W-:Y:S02]  /*0890*/  CS2R R32, SRZ ;  /* 0x0000000000207805 */ /* 0x000fe4000001ff00 */
[----:B------:R-:W-:Y:S02]  /*08a0*/  CS2R R34, SRZ ;  /* 0x0000000000227805 */ /* 0x000fe4000001ff00 */
[----:B------:R-:W-:-:S02]  /*08b0*/  CS2R R36, SRZ ;  /* 0x0000000000247805 */ /* 0x000fc4000001ff00 */
[----:B------:R-:W-:Y:S01]  /*08c0*/  CS2R R38, SRZ ;  /* 0x0000000000267805 */ /* 0x000fe2000001ff00 */
[----:B------:R-:W2:Y:S04]  /*08d0*/  @!P3 LDG.E.128 R24, desc[UR12][R46.64] ;  /* 0x0000000c2e18b981 */ /* 0x000ea8000c1e1d00 */
[----:B------:R0:W2:Y:S04]  /*08e0*/  @!P3 LDG.E.128 R28, desc[UR12][R48.64] ;  /* 0x0000000c301cb981 */ /* 0x0000a8000c1e1d00 */
[----:B------:R1:W2:Y:S04]  /*08f0*/  @!P0 LDG.E.128 R32, desc[UR12][R42.64] ;  /* 0x0000000c2a208981 */ /* 0x0002a8000c1e1d00 */
[----:B------:R4:W2:Y:S01]  /*0900*/  @!P0 LDG.E.128 R36, desc[UR12][R44.64] ;  /* 0x0000000c2c248981 */ /* 0x0008a2000c1e1d00 */
[C---:B------:R-:W-:Y:S01]  /*0910*/  ISETP.GE.AND P0, PT, R0.reuse, UR10, PT ;  /* 0x0000000a00007c0c */ /* 0x040fe2000bf06270 */
[----:B0-----:R-:W0:Y:S03]  /*0920*/  LDC.64 R48, c[0x0][0x408] ;  /* 0x00010200ff307b82 */ /* 0x001e260000000a00 */
[----:B------:R-:W-:-:S13]  /*0930*/  ISETP.GT.U32.OR P0, PT, R0, 0x7f, P0 ;  /* 0x0000007f0000780c */ /* 0x000fda0000704470 */
[----:B------:R-:W0:Y:S01]  /*0940*/  @!P0 LDC.64 R46, c[0x0][0x3f8] ;  /* 0x0000fe00ff2e8b82 */ /* 0x000e220000000a00 */
[----:B------:R-:W-:Y:S01]  /*0950*/  @!P0 MOV R53, RZ ;  /* 0x000000ff00358202 */ /* 0x000fe20000000f00 */
[----:B------:R-:W-:-:S04]  /*0960*/  @!P0 VIADD R52, R0, UR6 ;  /* 0x0000000600348c36 */ /* 0x000fc80008000000 */
[----:B-1----:R-:W-:-:S04]  /*0970*/  @!P0 IMAD.WIDE.U32 R52, R50, UR14, R52 ;  /* 0x0000000e32348c25 */ /* 0x002fc8000f8e0034 */
[----:B------:R-:W-:Y:S02]  /*0980*/  @!P0 IMAD R53, R51, UR14, R53 ;  /* 0x0000000e33358c24 */ /* 0x000fe4000f8e0235 */
[----:B0-----:R-:W-:-:S04]  /*0990*/  @!P0 IMAD.WIDE.U32 R42, R4, R48, R52 ;  /* 0x00000030042a8225 */ /* 0x001fc800078e0034 */
[----:B------:R-:W-:Y:S02]  /*09a0*/  @!P0 IMAD R49, R4, R49, R43 ;  /* 0x0000003104318224 */ /* 0x000fe400078e022b */
[----:B------:R-:W-:Y:S01]  /*09b0*/  IMAD.MOV.U32 R48, RZ, RZ, 0x7f800000 ;  /* 0x7f800000ff307424 */ /* 0x000fe200078e00ff */
[----:B------:R-:W-:-:S04]  /*09c0*/  @!P0 LEA R46, P1, R42, R46, 0x2 ;  /* 0x0000002e2a2e8211 */ /* 0x000fc800078210ff */
[----:B------:R-:W-:-:S05]  /*09d0*/  @!P0 LEA.HI.X R47, R42, R47, R49, 0x2, P1 ;  /* 0x0000002f2a2f8211 */ /* 0x000fca00008f1431 */
[----:B------:R0:W5:Y:S01]  /*09e0*/  @!P0 LDG.E R48, desc[UR12][R46.64] ;  /* 0x0000000c2e308981 */ /* 0x000162000c1e1900 */
[----:B------:R-:W-:Y:S01]  /*09f0*/  ISETP.NE.AND P0, PT, R40, RZ, PT ;  /* 0x000000ff2800720c */ /* 0x000fe20003f05270 */
[----:B------:R-:W-:Y:S01]  /*0a00*/  BSSY.RECONVERGENT B0, `(.L_x_63) ;  /* 0x0000093000007945 */ /* 0x000fe20003800200 */
[C---:B----4-:R-:W-:Y:S02]  /*0a10*/  LOP3.LUT R45, R12.reuse, 0xffff0000, RZ, 0xc0, !PT ;  /* 0xffff00000c2d7812 */ /* 0x050fe400078ec0ff */
[----:B------:R-:W-:Y:S02]  /*0a20*/  SHF.L.U32 R44, R12, 0x10, RZ ;  /* 0x000000100c2c7819 */ /* 0x000fe400000006ff */
[C---:B------:R-:W-:Y:S02]  /*0a30*/  SHF.L.U32 R7, R8.reuse, 0x10, RZ ;  /* 0x0000001008077819 */ /* 0x040fe400000006ff */
[----:B------:R-:W-:Y:S01]  /*0a40*/  LOP3.LUT R8, R8, 0xffff0000, RZ, 0xc0, !PT ;  /* 0xffff000008087812 */ /* 0x000fe200078ec0ff */
[----:B0-----:R-:W-:Y:S01]  /*0a50*/  IMAD.U32 R47, R15, 0x10000, RZ ;  /* 0x000100000f2f7824 */ /* 0x001fe200078e00ff */
[----:B------:R-:W-:-:S02]  /*0a60*/  SHF.L.U32 R46, R14, 0x10, RZ ;  /* 0x000000100e2e7819 */ /* 0x000fc400000006ff */
[----:B------:R-:W-:Y:S01]  /*0a70*/  LOP3.LUT R50, R14, 0xffff0000, RZ, 0xc0, !PT ;  /* 0xffff00000e327812 */ /* 0x000fe200078ec0ff */
[----:B------:R-:W-:Y:S01]  /*0a80*/  FMUL.FTZ R8, R8, R45 ;  /* 0x0000002d08087220 */ /* 0x000fe20000410000 */
[----:B------:R-:W-:Y:S02]  /*0a90*/  LOP3.LUT R14, R15, 0xffff0000, RZ, 0xc0, !PT ;  /* 0xffff00000f0e7812 */ /* 0x000fe400078ec0ff */
[----:B---3--:R-:W-:Y:S02]  /*0aa0*/  LOP3.LUT R49, R16, 0xffff0000, RZ, 0xc0, !PT ;  /* 0xffff000010317812 */ /* 0x008fe400078ec0ff */
[C---:B------:R-:W-:Y:S01]  /*0ab0*/  LOP3.LUT R52, R20.reuse, 0xffff0000, RZ, 0xc0, !PT ;  /* 0xffff000014347812 */ /* 0x040fe200078ec0ff */
[----:B------:R-:W-:Y:S01]  /*0ac0*/  IMAD.U32 R15, R20, 0x10000, RZ ;  /* 0x00010000140f7824 */ /* 0x000fe200078e00ff */
[----:B------:R-:W-:Y:S01]  /*0ad0*/  SHF.L.U32 R16, R16, 0x10, RZ ;  /* 0x0000001010107819 */ /* 0x000fe200000006ff */
[----:B------:R-:W-:Y:S02]  /*0ae0*/  IMAD.U32 R41, R9, 0x10000, RZ ;  /* 0x0001000009297824 */ /* 0x000fe400078e00ff */
[----:B------:R-:W-:Y:S01]  /*0af0*/  FMUL.FTZ R49, R49, R52 ;  /* 0x0000003431317220 */ /* 0x000fe20000410000 */
[----:B------:R-:W-:-:S02]  /*0b00*/  IMAD.U32 R12, R13, 0x10000, RZ ;  /* 0x000100000d0c7824 */ /* 0x000fc400078e00ff */
[----:B------:R-:W-:Y:S01]  /*0b10*/  FFMA.FTZ R44, R7, R44, R8 ;  /* 0x0000002c072c7223 */ /* 0x000fe20000010008 */
[----:B------:R-:W-:Y:S01]  /*0b20*/  SHF.L.U32 R7, R17, 0x10, RZ ;  /* 0x0000001011077819 */ /* 0x000fe200000006ff */
[----:B------:R-:W-:Y:S02]  /*0b30*/  IMAD.U32 R8, R21, 0x10000, RZ ;  /* 0x0001000015087824 */ /* 0x000fe400078e00ff */
        /* <DEDUP_REMOVED lines=8> */
[----:B------:R-:W-:Y:S01]  /*0bc0*/  SHF.L.U32 R9, R10, 0x10, RZ ;  /* 0x000000100a097819 */ /* 0x000fe200000006ff */
[----:B------:R-:W-:Y:S01]  /*0bd0*/  IMAD.U32 R8, R22, 0x10000, RZ ;  /* 0x0001000016087824 */ /* 0x000fe200078e00ff */
[----:B------:R-:W-:Y:S01]  /*0be0*/  SHF.L.U32 R7, R18, 0x10, RZ ;  /* 0x0000001012077819 */ /* 0x000fe200000006ff */
[----:B------:R-:W-:Y:S01]  /*0bf0*/  FFMA.FTZ R12, R17, R12, R16 ;  /* 0x0000000c110c7223 */ /* 0x000fe20000010010 */
[----:B------:R-:W-:Y:S01]  /*0c00*/  LOP3.LUT R43, R10, 0xffff0000, RZ, 0xc0, !PT ;  /* 0xffff00000a2b7812 */ /* 0x000fe200078ec0ff */
[----:B------:R-:W-:-:S02]  /*0c10*/  FFMA.FTZ R42, R9, R46, R42 ;  /* 0x0000002e092a7223 */ /* 0x000fc4000001002a */
[----:B------:R-:W-:Y:S01]  /*0c20*/  FFMA.FTZ R13, R7, R8, R12 ;  /* 0x00000008070d7223 */ /* 0x000fe2000001000c */
[C---:B------:R-:W-:Y:S01]  /*0c30*/  IMAD.U32 R7, R23.reuse, 0x10000, RZ ;  /* 0x0001000017077824 */ /* 0x040fe200078e00ff */
[----:B------:R-:W-:Y:S01]  /*0c40*/  LOP3.LUT R8, R23, 0xffff0000, RZ, 0xc0, !PT ;  /* 0xffff000017087812 */ /* 0x000fe200078ec0ff */
[----:B------:R-:W-:Y:S01]  /*0c50*/  FFMA.FTZ R43, R43, R50, R42 ;  /* 0x000000322b2b7223 */ /* 0x000fe2000001002a */
[----:B------:R-:W-:Y:S02]  /*0c60*/  LOP3.LUT R18, R18, 0xffff0000, RZ, 0xc0, !PT ;  /* 0xffff000012127812 */ /* 0x000fe400078ec0ff */
[C---:B--2---:R-:W-:Y:S02]  /*0c70*/  SHF.L.U32 R17, R24.reuse, 0x10, RZ ;  /* 0x0000001018117819 */ /* 0x044fe400000006ff */
[----:B------:R-:W-:Y:S02]  /*0c80*/  LOP3.LUT R24, R24, 0xffff0000, RZ, 0xc0, !PT ;  /* 0xffff000018187812 */ /* 0x000fe400078ec0ff */
[----:B------:R-:W-:-:S02]  /*0c90*/  LOP3.LUT R23, R28, 0xffff0000, RZ, 0xc0, !PT ;  /* 0xffff00001c177812 */ /* 0x000fc400078ec0ff */
[----:B------:R-:W-:Y:S02]  /*0ca0*/  SHF.L.U32 R42, R28, 0x10, RZ ;  /* 0x000000101c2a7819 */ /* 0x000fe400000006ff */
[----:B------:R-:W-:Y:S01]  /*0cb0*/  LOP3.LUT R21, R32, 0xffff0000, RZ, 0xc0, !PT ;  /* 0xffff000020157812 */ /* 0x000fe200078ec0ff */
[----:B------:R-:W-:Y:S01]  /*0cc0*/  FMUL.FTZ R24, R24, R23 ;  /* 0x0000001718187220 */ /* 0x000fe20000410000 */
[C---:B------:R-:W-:Y:S01]  /*0cd0*/  LOP3.LUT R28, R36.reuse, 0xffff0000, RZ, 0xc0, !PT ;  /* 0xffff0000241c7812 */ /* 0x040fe200078ec0ff */
[----:B------:R-:W-:Y:S01]  /*0ce0*/  IMAD.U32 R23, R36, 0x10000, RZ ;  /* 0x0001000024177824 */ /* 0x000fe200078e00ff */
[----:B------:R-:W-:Y:S02]  /*0cf0*/  LOP3.LUT R9, R22, 0xffff0000, RZ, 0xc0, !PT ;  /* 0xffff000016097812 */ /* 0x000fe400078ec0ff */
[----:B------:R-:W-:Y:S01]  /*0d00*/  SHF.L.U32 R32, R32, 0x10, RZ ;  /* 0x0000001020207819 */ /* 0x000fe200000006ff */
[----:B------:R-:W-:Y:S01]  /*0d10*/  FMUL.FTZ R21, R21, R28 ;  /* 0x0000001c15157220 */ /* 0x000fe20000410000 */
[----:B------:R-:W-:-:S02]  /*0d20*/  IMAD.U32 R15, R25, 0x10000, RZ ;  /* 0x00010000190f7824 */ /* 0x000fc400078e00ff */
[----:B------:R-:W-:Y:S01]  /*0d30*/  FFMA.FTZ R42, R17, R42, R24 ;  /* 0x0000002a112a7223 */ /* 0x000fe20000010018 */
[----:B------:R-:W-:Y:S01]  /*0d40*/  IMAD.U32 R44, R29, 0x10000, RZ ;  /* 0x000100001d2c7824 */ /* 0x000fe200078e00ff */
[----:B------:R-:W-:Y:S01]  /*0d50*/  SHF.L.U32 R12, R19, 0x10, RZ ;  /* 0x00000010130c7819 */ /* 0x000fe200000006ff */
        /* <DEDUP_REMOVED lines=8> */
[----:B------:R-:W-:Y:S01]  /*0de0*/  LOP3.LUT R33, R33, 0xffff0000, RZ, 0xc0, !PT ;  /* 0xffff000021217812 */ /* 0x000fe200078ec0ff */
[----:B------:R-:W-:Y:S01]  /*0df0*/  FFMA.FTZ R24, R17, R24, R32 ;  /* 0x0000001811187223 */ /* 0x000fe20000010020 */
[----:B------:R-:W-:Y:S01]  /*0e00*/  LOP3.LUT R28, R37, 0xffff0000, RZ, 0xc0, !PT ;  /* 0xffff0000251c7812 */ /* 0x000fe200078ec0ff */
[----:B------:R-:W-:Y:S01]  /*0e10*/  FFMA.FTZ R42, R25, R22, R42 ;  /* 0x00000016192a7223 */ /* 0x000fe2000001002a */
[----:B------:R-:W-:-:S02]  /*0e20*/  SHF.L.U32 R9, R26, 0x10, RZ ;  /* 0x000000101a097819 */ /* 0x000fc400000006ff */
        /* <DEDUP_REMOVED lines=8> */
[----:B------:R-:W-:Y:S02]  /*0eb0*/  LOP3.LUT R34, R34, 0xffff0000, RZ, 0xc0, !PT ;  /* 0xffff000022227812 */ /* 0x000fe400078ec0ff */
[----:B------:R-:W-:Y:S01]  /*0ec0*/  LOP3.LUT R17, R38, 0xffff0000, RZ, 0xc0, !PT ;  /* 0xffff000026117812 */ /* 0x000fe200078ec0ff */
[----:B------:R-:W-:-:S02]  /*0ed0*/  IMAD.U32 R7, R27, 0x10000, RZ ;  /* 0x000100001b077824 */ /* 0x000fc400078e00ff */
[----:B------:R-:W-:Y:S01]  /*0ee0*/  FFMA.FTZ R26, R26, R13, R9 ;  /* 0x0000000d1a1a7223 */ /* 0x000fe20000010009 */
[----:B------:R-:W-:Y:S01]  /*0ef0*/  IMAD.U32 R18, R31, 0x10000, RZ ;  /* 0x000100001f127824 */ /* 0x000fe200078e00ff */
[----:B------:R-:W-:Y:S01]  /*0f00*/  SHF.L.U32 R9, R35, 0x10, RZ ;  /* 0x0000001023097819 */ /* 0x000fe200000006ff */
[----:B------:R-:W-:Y:S02]  /*0f10*/  IMAD.U32 R10, R11, 0x10000, RZ ;  /* 0x000100000b0a7824 */ /* 0x000fe400078e00ff */
[----:B------:R-:W-:Y:S01]  /*0f20*/  FFMA.FTZ R34, R34, R17, R15 ;  /* 0x0000001122227223 */ /* 0x000fe2000001000f */
[----:B------:R-:W-:Y:S02]  /*0f30*/  IMAD.U32 R20, R39, 0x10000, RZ ;  /* 0x0001000027147824 */ /* 0x000fe400078e00ff */
[----:B------:R-:W-:Y:S01]  /*0f40*/  FFMA.FTZ R26, R7, R18, R26 ;  /* 0x00000012071a7223 */ /* 0x000fe2000001001a */
[----:B------:R-:W-:Y:S01]  /*0f50*/  LOP3.LUT R11, R11, 0xffff0000, RZ, 0xc0, !PT ;  /* 0xffff00000b0b7812 */ /* 0x000fe200078ec0ff */
[----:B------:R-:W-:Y:S01]  /*0f60*/  FFMA.FTZ R10, R10, R47, R43 ;  /* 0x0000002f0a0a7223 */ /* 0x000fe2000001002b */
[----:B------:R-:W-:Y:S01]  /*0f70*/  LOP3.LUT R19, R19, 0xffff0000, RZ, 0xc0, !PT ;  /* 0xffff000013137812 */ /* 0x000fe200078ec0ff */
[----:B------:R-:W-:Y:S01]  /*0f80*/  FFMA.FTZ R20, R9, R20, R34 ;  /* 0x0000001409147223 */ /* 0x000fe20000010022 */
[----:B------:R-:W-:-:S02]  /*0f90*/  LOP3.LUT R27, R27, 0xffff0000, RZ, 0xc0, !PT ;  /* 0xffff00001b1b7812 */ /* 0x000fc400078ec0ff */
[----:B------:R-:W-:Y:S02]  /*0fa0*/  LOP3.LUT R16, R31, 0xffff0000, RZ, 0xc0, !PT ;  /* 0xffff00001f107812 */ /* 0x000fe400078ec0ff */
[----:B------:R-:W-:Y:S02]  /*0fb0*/  LOP3.LUT R35, R35, 0xffff0000, RZ, 0xc0, !PT ;  /* 0xffff000023237812 */ /* 0x000fe400078ec0ff */
[----:B------:R-:W-:Y:S01]  /*0fc0*/  LOP3.LUT R18, R39, 0xffff0000, RZ, 0xc0, !PT ;  /* 0xffff000027127812 */ /* 0x000fe200078ec0ff */
[----:B------:R-:W-:Y:S01]  /*0fd0*/  FFMA.FTZ R10, R11, R14, R10 ;  /* 0x0000000e0b0a7223 */ /* 0x000fe2000001000a */
[----:B------:R-:W-:Y:S01]  /*0fe0*/  FFMA.FTZ R12, R19, R8, R12 ;  /* 0x00000008130c7223 */ /* 0x000fe2000001000c */
[----:B------:R-:W-:Y:S02]  /*0ff0*/  FFMA.FTZ R16, R27, R16, R26 ;  /* 0x000000101b107223 */ /* 0x000fe4000001001a */
[----:B------:R-:W-:Y:S01]  /*1000*/  FFMA.FTZ R20, R35, R18, R20 ;  /* 0x0000001223147223 */ /* 0x000fe20000010014 */
[----:B------:R-:W0:Y:S04]  /*1010*/  SHFL.BFLY PT, R7, R10, 0x4, 0x1f ;  /* 0x0c801f000a077f89 */ /* 0x000e2800000e0000 */
[----:B------:R-:W1:Y:S04]  /*1020*/  SHFL.BFLY PT, R9, R12, 0x4, 0x1f ;  /* 0x0c801f000c097f89 */ /* 0x000e6800000e0000 */
[----:B------:R-:W2:Y:S04]  /*1030*/  SHFL.BFLY PT, R13, R16, 0x4, 0x1f ;  /* 0x0c801f00100d7f89 */ /* 0x000ea800000e0000 */
[----:B------:R-:W3:Y:S01]  /*1040*/  SHFL.BFLY PT, R17, R20, 0x4, 0x1f ;  /* 0x0c801f0014117f89 */ /* 0x000ee200000e0000 */
[----:B0-----:R-:W-:Y:S01]  /*1050*/  FADD.FTZ R7, R10, R7 ;  /* 0x000000070a077221 */ /* 0x001fe20000010000 */
[----:B-1----:R-:W-:Y:S01]  /*1060*/  FADD.FTZ R11, R12, R9 ;  /* 0x000000090c0b7221 */ /* 0x002fe20000010000 */
[----:B--2---:R-:W-:Y:S01]  /*1070*/  FADD.FTZ R15, R16, R13 ;  /* 0x0000000d100f7221 */ /* 0x004fe20000010000 */
[----:B---3--:R-:W-:-:S02]  /*1080*/  FADD.FTZ R19, R20, R17 ;  /* 0x0000001114137221 */ /* 0x008fc40000010000 */
        /* <DEDUP_REMOVED lines=15> */
[----:B---3--:R-:W-:Y:S01]  /*1180*/  FADD.FTZ R15, R10, R7 ;  /* 0x000000070a0f7221 */ /* 0x008fe20000010000 */
[----:B------:R-:W-:Y:S06]  /*1190*/  @P0 BRA `(.L_x_64) ;  /* 0x0000000000640947 */ /* 0x000fec0003800000 */
[----:B------:R-:W0:Y:S01]  /*11a0*/  LDCU.64 UR8, c[0x0][0x3e8] ;  /* 0x00007d00ff0877ac */ /* 0x000e220008000a00 */
[----:B------:R-:W1:Y:S01]  /*11b0*/  LDC.64 R10, c[0x0][0x3f0] ;  /* 0x0000fc00ff0a7b82 */ /* 0x000e620000000a00 */
[----:B------:R-:W-:Y:S01]  /*11c0*/  ISETP.GE.AND P0, PT, R6, UR10, PT ;  /* 0x0000000a06007c0c */ /* 0x000fe2000bf06270 */
[----:B------:R-:W-:Y:S01]  /*11d0*/  UMOV UR4, UR6 ;  /* 0x0000000600047c82 */ /* 0x000fe20008000000 */
[----:B------:R-:W-:Y:S01]  /*11e0*/  UMOV UR5, URZ ;  /* 0x000000ff00057c82 */ /* 0x000fe20008000000 */
[----:B------:R-:W2:Y:S01]  /*11f0*/  LDCU.64 UR16, c[0x0][0x3d0] ;  /* 0x00007a00ff1077ac */ /* 0x000ea20008000a00 */
[----:B------:R-:W-:Y:S02]  /*1200*/  ISETP.GE.AND P3, PT, R2, UR10, PT ;  /* 0x0000000a02007c0c */ /* 0x000fe4000bf66270 */
[----:B------:R-:W-:Y:S02]  /*1210*/  ISETP.GE.AND P2, PT, R3, UR10, PT ;  /* 0x0000000a03007c0c */ /* 0x000fe4000bf46270 */
[----:B------:R-:W-:Y:S01]  /*1220*/  FSEL R3, R12, RZ, !P3 ;  /* 0x000000ff0c037208 */ /* 0x000fe20005800000 */
[----:B0-----:R-:W-:-:S04]  /*1230*/  UIMAD.WIDE.U32 UR4, UR14, UR8, UR4 ;  /* 0x000000080e0472a5 */ /* 0x001fc8000f8e0004 */
[----:B------:R-:W-:-:S06]  /*1240*/  UIMAD UR5, UR14, UR9, UR5 ;  /* 0x000000090e0572a4 */ /* 0x000fcc000f8e0205 */
[----:B-1----:R-:W-:-:S04]  /*1250*/  IMAD.WIDE.U32 R8, R4, R10, UR4 ;  /* 0x0000000404087e25 */ /* 0x002fc8000f8e000a */
[----:B------:R-:W-:Y:S01]  /*1260*/  IMAD R7, R4, R11, R9 ;  /* 0x0000000b04077224 */ /* 0x000fe200078e0209 */
[----:B------:R-:W-:Y:S02]  /*1270*/  IADD3 R8, P1, PT, R2, R8, RZ ;  /* 0x0000000802087210 */ /* 0x000fe40007f3e0ff */
[----:B------:R-:W-:Y:S02]  /*1280*/  FSEL R11, R15, RZ, !P0 ;  /* 0x000000ff0f0b7208 */ /* 0x000fe40004000000 */
[----:B------:R-:W-:Y:S02]  /*1290*/  IADD3.X R7, PT, PT, RZ, R7, RZ, P1, !PT ;  /* 0x00000007ff077210 */ /* 0x000fe40000ffe4ff */
[C---:B--2---:R-:W-:Y:S02]  /*12a0*/  LEA R6, P4, R8.reuse, UR16, 0x2 ;  /* 0x0000001008067c11 */ /* 0x044fe4000f8810ff */
[----:B------:R-:W-:Y:S02]  /*12b0*/  ISETP.GE.AND P1, PT, R5, UR10, PT ;  /* 0x0000000a05007c0c */ /* 0x000fe4000bf26270 */
[----:B------:R-:W-:-:S02]  /*12c0*/  LEA.HI.X R7, R8, UR17, R7, 0x2, P4 ;  /* 0x0000001108077c11 */ /* 0x000fc4000a0f1407 */
[----:B------:R-:W-:Y:S02]  /*12d0*/  FSEL R5, R13, RZ, !P2 ;  /* 0x000000ff0d057208 */ /* 0x000fe40005000000 */
[----:B------:R-:W-:Y:S01]  /*12e0*/  FSEL R9, R17, RZ, !P1 ;  /* 0x000000ff11097208 */ /* 0x000fe20004800000 */
[----:B------:R0:W-:Y:S04]  /*12f0*/  STG.E desc[UR12][R6.64], R3 ;  /* 0x0000000306007986 */ /* 0x0001e8000c10190c */
[----:B------:R0:W-:Y:S04]  /*1300*/  STG.E desc[UR12][R6.64+0x80], R5 ;  /* 0x0000800506007986 */ /* 0x0001e8000c10190c */
[----:B------:R0:W-:Y:S04]  /*1310*/  STG.E desc[UR12][R6.64+0x100], R9 ;  /* 0x0001000906007986 */ /* 0x0001e8000c10190c */
[----:B------:R0:W-:Y:S02]  /*1320*/  STG.E desc[UR12][R6.64+0x180], R11 ;  /* 0x0001800b06007986 */ /* 0x0001e4000c10190c */
.L_x_64:
[----:B------:R-:W-:Y:S05]  /*1330*/  BSYNC.RECONVERGENT B0 ;  /* 0x0000000000007941 */ /* 0x000fea0003800200 */
.L_x_63:
[----:B------:R-:W-:Y:S01]  /*1340*/  UIADD3 UR4, UPT, UPT, UR7, 0x7f, URZ ;  /* 0x0000007f07047890 */ /* 0x000fe2000fffe0ff */
[----:B0-----:R-:W0:Y:S01]  /*1350*/  LDC.64 R10, c[0x0][0x440] ;  /* 0x00011000ff0a7b82 */ /* 0x001e220000000a00 */
[----:B------:R-:W-:Y:S02]  /*1360*/  BSSY.RECONVERGENT B0, `(.L_x_65) ;  /* 0x0000019000007945 */ /* 0x000fe40003800200 */
[----:B------:R-:W-:-:S04]  /*1370*/  USHF.R.S32.HI UR5, URZ, 0x1f, UR4 ;  /* 0x0000001fff057899 */ /* 0x000fc80008011404 */
[----:B------:R-:W-:Y:S01]  /*1380*/  ULEA.HI UR5, UR5, UR4, URZ, 0x7 ;  /* 0x0000000405057291 */ /* 0x000fe2000f8f38ff */
[----:B------:R-:W1:Y:S03]  /*1390*/  LDC.64 R12, c[0x0][0x448] ;  /* 0x00011200ff0c7b82 */ /* 0x000e660000000a00 */
[----:B------:R-:W-:-:S04]  /*13a0*/  ULOP3.LUT UR5, UR5, 0xffffff80, URZ, 0xc0, !UPT ;  /* 0xffffff8005057892 */ /* 0x000fc8000f8ec0ff */
[----:B------:R-:W-:-:S04]  /*13b0*/  UIADD3 UR5, UPT, UPT, UR6, UR4, -UR5 ;  /* 0x0000000406057290 */ /* 0x000fc8000fffe805 */
[----:B------:R-:W-:-:S06]  /*13c0*/  UIADD3 UR5, UPT, UPT, UR4, -UR5, URZ ;  /* 0x8000000504057290 */ /* 0x000fcc000fffe0ff */
[----:B------:R-:W-:-:S04]  /*13d0*/  ISETP.GE.AND P0, PT, R0, UR5, PT ;  /* 0x0000000500007c0c */ /* 0x000fc8000bf06270 */
[----:B------:R-:W-:-:S13]  /*13e0*/  ISETP.GT.U32.OR P0, PT, R0, 0x7f, P0 ;  /* 0x0000007f0000780c */ /* 0x000fda0000704470 */
[----:B------:R-:W-:Y:S05]  /*13f0*/  @P0 BRA `(.L_x_66) ;  /* 0x00000000003c0947 */ /* 0x000fea0003800000 */
[----:B------:R-:W2:Y:S01]  /*1400*/  LDC.64 R6, c[0x0][0x418] ;  /* 0x00010600ff067b82 */ /* 0x000ea20000000a00 */
[----:B------:R-:W3:Y:S01]  /*1410*/  LDCU.64 UR4, c[0x0][0x420] ;  /* 0x00008400ff0477ac */ /* 0x000ee20008000a00 */
[----:B------:R-:W-:Y:S02]  /*1420*/  HFMA2 R3, -RZ, RZ, 0, 0 ;  /* 0x00000000ff037431 */ /* 0x000fe400000001ff */
[----:B------:R-:W-:Y:S02]  /*1430*/  VIADD R2, R0, UR6 ;  /* 0x0000000600027c36 */ /* 0x000fe40008000000 */
[C---:B-----5:R-:W-:Y:S01]  /*1440*/  FMUL.FTZ R5, R48.reuse, 1.4426950216293334961 ;  /* 0x3fb8aa3b30057820 */ /* 0x060fe20000410000 */
[----:B------:R-:W-:Y:S01]  /*1450*/  FSETP.NEU.FTZ.AND P0, PT, R48, -INF , PT ;  /* 0xff8000003000780b */ /* 0x000fe20003f1d000 */
[----:B------:R-:W4:Y:S03]  /*1460*/  LDC.64 R8, c[0x0][0x410] ;  /* 0x00010400ff087b82 */ /* 0x000f260000000a00 */
[----:B------:R-:W-:Y:S01]  /*1470*/  FSEL R5, R5, RZ, P0 ;  /* 0x000000ff05057208 */ /* 0x000fe20000000000 */
[----:B--2---:R-:W-:-:S04]  /*1480*/  IMAD.WIDE.U32 R2, R6, UR14, R2 ;  /* 0x0000000e06027c25 */ /* 0x004fc8000f8e0002 */
[----:B------:R-:W-:Y:S02]  /*1490*/  IMAD R3, R7, UR14, R3 ;  /* 0x0000000e07037c24 */ /* 0x000fe4000f8e0203 */
[----:B---3--:R-:W-:-:S04]  /*14a0*/  IMAD.WIDE.U32 R2, R4, UR4, R2 ;  /* 0x0000000404027c25 */ /* 0x008fc8000f8e0002 */
[----:B------:R-:W-:Y:S01]  /*14b0*/  IMAD R3, R4, UR5, R3 ;  /* 0x0000000504037c24 */ /* 0x000fe2000f8e0203 */
[----:B----4-:R-:W-:-:S04]  /*14c0*/  LEA R6, P1, R2, R8, 0x2 ;  /* 0x0000000802067211 */ /* 0x010fc800078210ff */
[----:B------:R-:W-:-:S05]  /*14d0*/  LEA.HI.X R7, R2, R9, R3, 0x2, P1 ;  /* 0x0000000902077211 */ /* 0x000fca00008f1403 */
[----:B------:R2:W-:Y:S04]  /*14e0*/  STG.E desc[UR12][R6.64], R5 ;  /* 0x0000000506007986 */ /* 0x0005e8000c10190c */
.L_x_66:
[----:B------:R-:W-:Y:S05]  /*14f0*/  BSYNC.RECONVERGENT B0 ;  /* 0x0000000000007941 */ /* 0x000fea0003800200 */
.L_x_65:
[----:B------:R-:W-:Y:S01]  /*1500*/  USHF.L.U32 UR4, UR11, 0xd, URZ ;  /* 0x0000000d0b047899 */ /* 0x000fe200080006ff */
[----:B------:R-:W-:Y:S01]  /*1510*/  IMAD.SHL.U32 R2, R0, 0x4, RZ ;  /* 0x0000000400027824 */ /* 0x000fe200078e00ff */
[----:B------:R-:W3:Y:S01]  /*1520*/  LDCU.64 UR8, c[0x0][0x458] ;  /* 0x00008b00ff0877ac */ /* 0x000ee20008000a00 */
[----:B------:R-:W-:-:S03]  /*1530*/  MOV R3, RZ ;  /* 0x000000ff00037202 */ /* 0x000fc60000000f00 */
[----:B------:R-:W-:-:S05]  /*1540*/  LOP3.LUT R2, R2, UR4, RZ, 0xfc, !PT ;  /* 0x0000000402027c12 */ /* 0x000fca000f8efcff */
[----:B------:R-:W2:Y:S01]  /*1550*/  LDCU.64 UR4, c[0x0][0x428] ;  /* 0x00008500ff0477ac */ /* 0x000ea20008000a00 */
[----:B0-----:R-:W-:-:S04]  /*1560*/  IMAD.WIDE.U32 R2, R10, UR14, R2 ;  /* 0x0000000e0a027c25 */ /* 0x001fc8000f8e0002 */
[----:B------:R-:W-:Y:S01]  /*1570*/  IMAD R3, R11, UR14, R3 ;  /* 0x0000000e0b037c24 */ /* 0x000fe2000f8e0203 */
[----:B---3--:R-:W-:Y:S01]  /*1580*/  ISETP.NE.U32.AND P0, PT, RZ, UR8, PT ;  /* 0x00000008ff007c0c */ /* 0x008fe2000bf05070 */
[----:B-1----:R-:W-:-:S03]  /*1590*/  IMAD.WIDE.U32 R2, R4, R12, R2 ;  /* 0x0000000c04027225 */ /* 0x002fc600078e0002 */
[----:B------:R-:W-:Y:S01]  /*15a0*/  ISETP.NE.AND.EX P0, PT, RZ, UR9, PT, P0 ;  /* 0x00000009ff007c0c */ /* 0x000fe2000bf05300 */
[----:B------:R-:W-:-:S03]  /*15b0*/  IMAD R3, R4, R13, R3 ;  /* 0x0000000d04037224 */ /* 0x000fc600078e0203 */
[----:B------:R-:W-:Y:S02]  /*15c0*/  ISETP.NE.OR P0, PT, R0, RZ, !P0 ;  /* 0x000000ff0000720c */ /* 0x000fe40004705670 */
[----:B--2---:R-:W-:-:S04]  /*15d0*/  LEA R6, P1, R2, UR4, 0x2 ;  /* 0x0000000402067c11 */ /* 0x004fc8000f8210ff */
[----:B------:R-:W-:-:S05]  /*15e0*/  LEA.HI.X R7, R2, UR5, R3, 0x2, P1 ;  /* 0x0000000502077c11 */ /* 0x000fca00088f1403 */
[----:B------:R0:W-:Y:S04]  /*15f0*/  STG.E.128 desc[UR12][R6.64], RZ ;  /* 0x000000ff06007986 */ /* 0x0001e8000c101d0c */
[----:B------:R0:W-:Y:S04]  /*1600*/  STG.E.128 desc[UR12][R6.64+0x1000], RZ ;  /* 0x001000ff06007986 */ /* 0x0001e8000c101d0c */
[----:B------:R0:W-:Y:S04]  /*1610*/  STG.E.128 desc[UR12][R6.64+0x2000], RZ ;  /* 0x002000ff06007986 */ /* 0x0001e8000c101d0c */
[----:B------:R0:W-:Y:S04]  /*1620*/  STG.E.128 desc[UR12][R6.64+0x3000], RZ ;  /* 0x003000ff06007986 */ /* 0x0001e8000c101d0c */
[----:B------:R0:W-:Y:S04]  /*1630*/  STG.E.128 desc[UR12][R6.64+0x4000], RZ ;  /* 0x004000ff06007986 */ /* 0x0001e8000c101d0c */
[----:B------:R0:W-:Y:S04]  /*1640*/  STG.E.128 desc[UR12][R6.64+0x5000], RZ ;  /* 0x005000ff06007986 */ /* 0x0001e8000c101d0c */
[----:B------:R0:W-:Y:S04]  /*1650*/  STG.E.128 desc[UR12][R6.64+0x6000], RZ ;  /* 0x006000ff06007986 */ /* 0x0001e8000c101d0c */
[----:B------:R0:W-:Y:S01]  /*1660*/  STG.E.128 desc[UR12][R6.64+0x7000], RZ ;  /* 0x007000ff06007986 */ /* 0x0001e2000c101d0c */
[----:B------:R-:W-:Y:S05]  /*1670*/  @P0 EXIT ;  /* 0x000000000000094d */ /* 0x000fea0003800000 */
[----:B------:R-:W1:Y:S08]  /*1680*/  LDC R5, c[0x0][0x450] ;  /* 0x00011400ff057b82 */ /* 0x000e700000000800 */
[----:B0-----:R-:W0:Y:S08]  /*1690*/  LDC R7, c[0x0][0x390] ;  /* 0x0000e400ff077b82 */ /* 0x001e300000000800 */
[----:B------:R-:W2:Y:S01]  /*16a0*/  LDC.64 R2, c[0x0][0x458] ;  /* 0x00011600ff027b82 */ /* 0x000ea20000000a00 */
[----:B-1----:R-:W-:-:S04]  /*16b0*/  IMAD R4, R5, UR11, R4 ;  /* 0x0000000b05047c24 */ /* 0x002fc8000f8e0204 */
[----:B0-----:R-:W-:-:S04]  /*16c0*/  IMAD R5, R4, R7, UR14 ;  /* 0x0000000e04057e24 */ /* 0x001fc8000f8e0207 */
[----:B--2---:R-:W-:-:S05]  /*16d0*/  IMAD.WIDE R2, R5, 0x4, R2 ;  /* 0x0000000405027825 */ /* 0x004fca00078e0202 */
[----:B------:R-:W-:Y:S01]  /*16e0*/  STG.E desc[UR12][R2.64], RZ ;  /* 0x000000ff02007986 */ /* 0x000fe2000c10190c */
[----:B------:R-:W-:Y:S05]  /*16f0*/  EXIT ;  /* 0x000000000000794d */ /* 0x000fea0003800000 */
.L_x_67:
        /* <DEDUP_REMOVED lines=16> */
.L_x_139:


//--------------------- .text._ZN7cutlass13device_kernelIN5flash19enable_sm80_to_sm89INS1_16FlashAttnBwdSm80INS1_25CollectiveMainloopBwdSm80ILi2ELi2EN4cute5tupleIJNS5_1CILi128EEES8_NS7_ILi64EEEEEENS_10bfloat16_tEfNS_4arch4Sm80ELb1ELb0ELb1ELb1ELb0ELb0ELb0ELb0ELi2ELi4ELi4ELi4ELb0EEENS1_21CollectiveEpilogueBwdISA_SB_SD_Li256ELb1ELb0ELi2EEENS1_25SingleTileBwdLPTSchedulerILb1ELi128ELb0EEEEEEEEEvNT_6ParamsE --------------------------
	.section	.text._ZN7cutlass13device_kernelIN5flash19enable_sm80_to_sm89INS1_16FlashAttnBwdSm80INS1_25CollectiveMainloopBwdSm80ILi2ELi2EN4cute5tupleIJNS5_1CILi128EEES8_NS7_ILi64EEEEEENS_10bfloat16_tEfNS_4arch4Sm80ELb1ELb0ELb1ELb1ELb0ELb0ELb0ELb0ELi2ELi4ELi4ELi4ELb0EEENS1_21CollectiveEpilogueBwdISA_SB_SD_Li256ELb1ELb0ELi2EEENS1_25SingleTileBwdLPTSchedulerILb1ELi128ELb0EEEEEEEEEvNT_6ParamsE,"ax",@progbits
	.align	128
.text._ZN7cutlass13device_kernelIN5flash19enable_sm80_to_sm89INS1_16FlashAttnBwdSm80INS1_25CollectiveMainloopBwdSm80ILi2ELi2EN4cute5tupleIJNS5_1CILi128EEES8_NS7_ILi64EEEEEENS_10bfloat16_tEfNS_4arch4Sm80ELb1ELb0ELb1ELb1ELb0ELb0ELb0ELb0ELi2ELi4ELi4ELi4ELb0EEENS1_21CollectiveEpilogueBwdISA_SB_SD_Li256ELb1ELb0ELi2EEENS1_25SingleTileBwdLPTSchedulerILb1ELi128ELb0EEEEEEEEEvNT_6ParamsE:
        .type           _ZN7cutlass13device_kernelIN5flash19enable_sm80_to_sm89INS1_16FlashAttnBwdSm80INS1_25CollectiveMainloopBwdSm80ILi2ELi2EN4cute5tupleIJNS5_1CILi128EEES8_NS7_ILi64EEEEEENS_10bfloat16_tEfNS_4arch4Sm80ELb1ELb0ELb1ELb1ELb0ELb0ELb0ELb0ELi2ELi4ELi4ELi4ELb0EEENS1_21CollectiveEpilogueBwdISA_SB_SD_Li256ELb1ELb0ELi2EEENS1_25SingleTileBwdLPTSchedulerILb1ELi128ELb0EEEEEEEEEvNT_6ParamsE,@function
        .size           _ZN7cutlass13device_kernelIN5flash19enable_sm80_to_sm89INS1_16FlashAttnBwdSm80INS1_25CollectiveMainloopBwdSm80ILi2ELi2EN4cute5tupleIJNS5_1CILi128EEES8_NS7_ILi64EEEEEENS_10bfloat16_tEfNS_4arch4Sm80ELb1ELb0ELb1ELb1ELb0ELb0ELb0ELb0ELi2ELi4ELi4ELi4ELb0EEENS1_21CollectiveEpilogueBwdISA_SB_SD_Li256ELb1ELb0ELi2EEENS1_25SingleTileBwdLPTSchedulerILb1ELi128ELb0EEEEEEEEEvNT_6ParamsE,(.L_x_140 - _ZN7cutlass13device_kernelIN5flash19enable_sm80_to_sm89INS1_16FlashAttnBwdSm80INS1_25CollectiveMainloopBwdSm80ILi2ELi2EN4cute5tupleIJNS5_1CILi128EEES8_NS7_ILi64EEEEEENS_10bfloat16_tEfNS_4arch4Sm80ELb1ELb0ELb1ELb1ELb0ELb0ELb0ELb0ELi2ELi4ELi4ELi4ELb0EEENS1_21CollectiveEpilogueBwdISA_SB_SD_Li256ELb1ELb0ELi2EEENS1_25SingleTileBwdLPTSchedulerILb1ELi128ELb0EEEEEEEEEvNT_6ParamsE)
        .other          _ZN7cutlass13device_kernelIN5flash19enable_sm80_to_sm89INS1_16FlashAttnBwdSm80INS1_25CollectiveMainloopBwdSm80ILi2ELi2EN4cute5tupleIJNS5_1CILi128EEES8_NS7_ILi64EEEEEENS_10bfloat16_tEfNS_4arch4Sm80ELb1ELb0ELb1ELb1ELb0ELb0ELb0ELb0ELi2ELi4ELi4ELi4ELb0EEENS1_21CollectiveEpilogueBwdISA_SB_SD_Li256ELb1ELb0ELi2EEENS1_25SingleTileBwdLPTSchedulerILb1ELi128ELb0EEEEEEEEEvNT_6ParamsE,@"STO_CUDA_ENTRY STV_DEFAULT"
_ZN7cutlass13device_kernelIN5flash19enable_sm80_to_sm89INS1_16FlashAttnBwdSm80INS1_25CollectiveMainloopBwdSm80ILi2ELi2EN4cute5tupleIJNS5_1CILi128EEES8_NS7_ILi64EEEEEENS_10bfloat16_tEfNS_4arch4Sm80ELb1ELb0ELb1ELb1ELb0ELb0ELb0ELb0ELi2ELi4ELi4ELi4ELb0EEENS1_21CollectiveEpilogueBwdISA_SB_SD_Li256ELb1ELb0ELi2EEENS1_25SingleTileBwdLPTSchedulerILb1ELi128ELb0EEEEEEEEEvNT_6ParamsE:
[----:B------:R-:W-:Y:S01]  /*0000*/  LDC R1, c[0x0][0x37c] ;  /* 0x0000df00ff017b82 */ /* 0x000fe20000000800 */
[----:B------:R-:W-:Y:S05]  /*0010*/  EXIT ;  /* 0x000000000000794d */ /* 0x000fea0003800000 */
.L_x_68:
        /* <DEDUP_REMOVED lines=14> */
.L_x_140:


//--------------------- .text._ZN7cutlass13device_kernelIN5flash19enable_sm80_to_sm89INS1_16FlashAttnBwdSm80INS1_25CollectiveMainloopBwdSm80ILi2ELi2EN4cute5tupleIJNS5_1CILi128EEES8_NS7_ILi64EEEEEENS_10bfloat16_tEfNS_4arch4Sm80ELb1ELb0ELb1ELb1ELb1ELb0ELb0ELb0ELi2ELi4ELi4ELi4ELb0EEENS1_21CollectiveEpilogueBwdISA_SB_SD_Li256ELb1ELb0ELi2EEENS1_25SingleTileBwdLPTSchedulerILb1ELi128ELb1EEEEEEEEEvNT_6ParamsE --------------------------
	.section	.text._ZN7cutlass13device_kernelIN5flash19enable_sm80_to_sm89INS1_16FlashAttnBwdSm80INS1_25CollectiveMainloopBwdSm80ILi2ELi2EN4cute5tupleIJNS5_1CILi128EEES8_NS7_ILi64EEEEEENS_10bfloat16_tEfNS_4arch4Sm80ELb1ELb0ELb1ELb1ELb1ELb0ELb0ELb0ELi2ELi4ELi4ELi4ELb0EEENS1_21CollectiveEpilogueBwdISA_SB_SD_Li256ELb1ELb0ELi2EEENS1_25SingleTileBwdLPTSchedulerILb1ELi128ELb1EEEEEEEEEvNT_6ParamsE,"ax",@progbits
	.align	128
.text._ZN7cutlass13device_kernelIN5flash19enable_sm80_to_sm89INS1_16FlashAttnBwdSm80INS1_25CollectiveMainloopBwdSm80ILi2ELi2EN4cute5tupleIJNS5_1CILi128EEES8_NS7_ILi64EEEEEENS_10bfloat16_tEfNS_4arch4Sm80ELb1ELb0ELb1ELb1ELb1ELb0ELb0ELb0ELi2ELi4ELi4ELi4ELb0EEENS1_21CollectiveEpilogueBwdISA_SB_SD_Li256ELb1ELb0ELi2EEENS1_25SingleTileBwdLPTSchedulerILb1ELi128ELb1EEEEEEEEEvNT_6ParamsE:
        .type           _ZN7cutlass13device_kernelIN5flash19enable_sm80_to_sm89INS1_16FlashAttnBwdSm80INS1_25CollectiveMainloopBwdSm80ILi2ELi2EN4cute5tupleIJNS5_1CILi128EEES8_NS7_ILi64EEEEEENS_10bfloat16_tEfNS_4arch4Sm80ELb1ELb0ELb1ELb1ELb1ELb0ELb0ELb0ELi2ELi4ELi4ELi4ELb0EEENS1_21CollectiveEpilogueBwdISA_SB_SD_Li256ELb1ELb0ELi2EEENS1_25SingleTileBwdLPTSchedulerILb1ELi128ELb1EEEEEEEEEvNT_6ParamsE,@function
        .size           _ZN7cutlass13device_kernelIN5flash19enable_sm80_to_sm89INS1_16FlashAttnBwdSm80INS1_25CollectiveMainloopBwdSm80ILi2ELi2EN4cute5tupleIJNS5_1CILi128EEES8_NS7_ILi64EEEEEENS_10bfloat16_tEfNS_4arch4Sm80ELb1ELb0ELb1ELb1ELb1ELb0ELb0ELb0ELi2ELi4ELi4ELi4ELb0EEENS1_21CollectiveEpilogueBwdISA_SB_SD_Li256ELb1ELb0ELi2EEENS1_25SingleTileBwdLPTSchedulerILb1ELi128ELb1EEEEEEEEEvNT_6ParamsE,(.L_x_141 - _ZN7cutlass13device_kernelIN5flash19enable_sm80_to_sm89INS1_16FlashAttnBwdSm80INS1_25CollectiveMainloopBwdSm80ILi2ELi2EN4cute5tupleIJNS5_1CILi128EEES8_NS7_ILi64EEEEEENS_10bfloat16_tEfNS_4arch4Sm80ELb1ELb0ELb1ELb1ELb1ELb0ELb0ELb0ELi2ELi4ELi4ELi4ELb0EEENS1_21CollectiveEpilogueBwdISA_SB_SD_Li256ELb1ELb0ELi2EEENS1_25SingleTileBwdLPTSchedulerILb1ELi128ELb1EEEEEEEEEvNT_6ParamsE)
        .other          _ZN7cutlass13device_kernelIN5flash19enable_sm80_to_sm89INS1_16FlashAttnBwdSm80INS1_25CollectiveMainloopBwdSm80ILi2ELi2EN4cute5tupleIJNS5_1CILi128EEES8_NS7_ILi64EEEEEENS_10bfloat16_tEfNS_4arch4Sm80ELb1ELb0ELb1ELb1ELb1ELb0ELb0ELb0ELi2ELi4ELi4ELi4ELb0EEENS1_21CollectiveEpilogueBwdISA_SB_SD_Li256ELb1ELb0ELi2EEENS1_25SingleTileBwdLPTSchedulerILb1ELi128ELb1EEEEEEEEEvNT_6ParamsE,@"STO_CUDA_ENTRY STV_DEFAULT"
_ZN7cutlass13device_kernelIN5flash19enable_sm80_to_sm89INS1_16FlashAttnBwdSm80INS1_25CollectiveMainloopBwdSm80ILi2ELi2EN4cute5tupleIJNS5_1CILi128EEES8_NS7_ILi64EEEEEENS_10bfloat16_tEfNS_4arch4Sm80ELb1ELb0ELb1ELb1ELb1ELb0ELb0ELb0ELi2ELi4ELi4ELi4ELb0EEENS1_21CollectiveEpilogueBwdISA_SB_SD_Li256ELb1ELb0ELi2EEENS1_25SingleTileBwdLPTSchedulerILb1ELi128ELb1EEEEEEEEEvNT_6ParamsE:
[----:B------:R-:W-:Y:S01]  /*0000*/  LDC R1, c[0x0][0x37c] ;  /* 0x0000df00ff017b82 */ /* 0x000fe20000000800 */
[----:B------:R-:W-:Y:S05]  /*0010*/  EXIT ;  /* 0x000000000000794d */ /* 0x000fea0003800000 */
.L_x_69:
        /* <DEDUP_REMOVED lines=14> */
.L_x_141:


//--------------------- .text._ZN7cutlass13device_kernelIN5flash19enable_sm80_to_sm89INS1_16FlashAttnBwdSm80INS1_25CollectiveMainloopBwdSm80ILi2ELi2EN4cute5tupleIJNS5_1CILi128EEES8_NS7_ILi64EEEEEENS_10bfloat16_tEfNS_4arch4Sm80ELb1ELb0ELb1ELb1ELb0ELb0ELb0ELb0ELi2ELi4ELi4ELi4ELb0EEENS1_24CollectiveEpilogueBwdGQAISA_fSD_Li256ELb1ELb0EEENS1_25SingleTileBwdLPTSchedulerILb1ELi128ELb0EEEEEEEEEvNT_6ParamsE --------------------------
	.section	.text._ZN7cutlass13device_kernelIN5flash19enable_sm80_to_sm89INS1_16FlashAttnBwdSm80INS1_25CollectiveMainloopBwdSm80ILi2ELi2EN4cute5tupleIJNS5_1CILi128EEES8_NS7_ILi64EEEEEENS_10bfloat16_tEfNS_4arch4Sm80ELb1ELb0ELb1ELb1ELb0ELb0ELb0ELb0ELi2ELi4ELi4ELi4ELb0EEENS1_24CollectiveEpilogueBwdGQAISA_fSD_Li256ELb1ELb0EEENS1_25SingleTileBwdLPTSchedulerILb1ELi128ELb0EEEEEEEEEvNT_6ParamsE,"ax",@progbits
	.align	128
.text._ZN7cutlass13device_kernelIN5flash19enable_sm80_to_sm89INS1_16FlashAttnBwdSm80INS1_25CollectiveMainloopBwdSm80ILi2ELi2EN4cute5tupleIJNS5_1CILi128EEES8_NS7_ILi64EEEEEENS_10bfloat16_tEfNS_4arch4Sm80ELb1ELb0ELb1ELb1ELb0ELb0ELb0ELb0ELi2ELi4ELi4ELi4ELb0EEENS1_24CollectiveEpilogueBwdGQAISA_fSD_Li256ELb1ELb0EEENS1_25SingleTileBwdLPTSchedulerILb1ELi128ELb0EEEEEEEEEvNT_6ParamsE:
        .type           _ZN7cutlass13device_kernelIN5flash19enable_sm80_to_sm89INS1_16FlashAttnBwdSm80INS1_25CollectiveMainloopBwdSm80ILi2ELi2EN4cute5tupleIJNS5_1CILi128EEES8_NS7_ILi64EEEEEENS_10bfloat16_tEfNS_4arch4Sm80ELb1ELb0ELb1ELb1ELb0ELb0ELb0ELb0ELi2ELi4ELi4ELi4ELb0EEENS1_24CollectiveEpilogueBwdGQAISA_fSD_Li256ELb1ELb0EEENS1_25SingleTileBwdLPTSchedulerILb1ELi128ELb0EEEEEEEEEvNT_6ParamsE,@function
        .size           _ZN7cutlass13device_kernelIN5flash19enable_sm80_to_sm89INS1_16FlashAttnBwdSm80INS1_25CollectiveMainloopBwdSm80ILi2ELi2EN4cute5tupleIJNS5_1CILi128EEES8_NS7_ILi64EEEEEENS_10bfloat16_tEfNS_4arch4Sm80ELb1ELb0ELb1ELb1ELb0ELb0ELb0ELb0ELi2ELi4ELi4ELi4ELb0EEENS1_24CollectiveEpilogueBwdGQAISA_fSD_Li256ELb1ELb0EEENS1_25SingleTileBwdLPTSchedulerILb1ELi128ELb0EEEEEEEEEvNT_6ParamsE,(.L_x_142 - _ZN7cutlass13device_kernelIN5flash19enable_sm80_to_sm89INS1_16FlashAttnBwdSm80INS1_25CollectiveMainloopBwdSm80ILi2ELi2EN4cute5tupleIJNS5_1CILi128EEES8_NS7_ILi64EEEEEENS_10bfloat16_tEfNS_4arch4Sm80ELb1ELb0ELb1ELb1ELb0ELb0ELb0ELb0ELi2ELi4ELi4ELi4ELb0EEENS1_24CollectiveEpilogueBwdGQAISA_fSD_Li256ELb1ELb0EEENS1_25SingleTileBwdLPTSchedulerILb1ELi128ELb0EEEEEEEEEvNT_6ParamsE)
        .other          _ZN7cutlass13device_kernelIN5flash19enable_sm80_to_sm89INS1_16FlashAttnBwdSm80INS1_25CollectiveMainloopBwdSm80ILi2ELi2EN4cute5tupleIJNS5_1CILi128EEES8_NS7_ILi64EEEEEENS_10bfloat16_tEfNS_4arch4Sm80ELb1ELb0ELb1ELb1ELb0ELb0ELb0ELb0ELi2ELi4ELi4ELi4ELb0EEENS1_24CollectiveEpilogueBwdGQAISA_fSD_Li256ELb1ELb0EEENS1_25SingleTileBwdLPTSchedulerILb1ELi128ELb0EEEEEEEEEvNT_6ParamsE,@"STO_CUDA_ENTRY STV_DEFAULT"
_ZN7cutlass13device_kernelIN5flash19enable_sm80_to_sm89INS1_16FlashAttnBwdSm80INS1_25CollectiveMainloopBwdSm80ILi2ELi2EN4cute5tupleIJNS5_1CILi128EEES8_NS7_ILi64EEEEEENS_10bfloat16_tEfNS_4arch4Sm80ELb1ELb0ELb1ELb1ELb0ELb0ELb0ELb0ELi2ELi4ELi4ELi4ELb0EEENS1_24CollectiveEpilogueBwdGQAISA_fSD_Li256ELb1ELb0EEENS1_25SingleTileBwdLPTSchedulerILb1ELi128ELb0EEEEEEEEEvNT_6ParamsE:
[----:B------:R-:W-:Y:S01]  /*0000*/  LDC R1, c[0x0][0x37c] ;  /* 0x0000df00ff017b82 */ /* 0x000fe20000000800 */
[----:B------:R-:W-:Y:S05]  /*0010*/  EXIT ;  /* 0x000000000000794d */ /* 0x000fea0003800000 */
.L_x_70:
        /* <DEDUP_REMOVED lines=14> */
.L_x_142:


//--------------------- .text._ZN7cutlass13device_kernelIN5flash32FlashAttnBwdPostprocessConvertdQIN4cute5tupleIJNS3_1CILi128EEENS5_ILi64EEEEEENS_10bfloat16_tEfNS_4arch4Sm80ELi256ENS3_8TiledMMAINS3_8MMA_AtomIJNS3_30SM80_16x8x16_F32BF16BF16F32_TNEEEENS3_6LayoutINS4_IJNS5_ILi4EEENS5_ILi2EEENS5_ILi1EEEEEENS4_IJSJ_SH_NS5_ILi0EEEEEEEENS4_IJS7_NS5_ILi32EEENS5_ILi16EEEEEEEELb0EEEEEvNT_6ParamsE --------------------------
	.section	.text._ZN7cutlass13device_kernelIN5flash32FlashAttnBwdPostprocessConvertdQIN4cute5tupleIJNS3_1CILi128EEENS5_ILi64EEEEEENS_10bfloat16_tEfNS_4arch4Sm80ELi256ENS3_8TiledMMAINS3_8MMA_AtomIJNS3_30SM80_16x8x16_F32BF16BF16F32_TNEEEENS3_6LayoutINS4_IJNS5_ILi4EEENS5_ILi2EEENS5_ILi1EEEEEENS4_IJSJ_SH_NS5_ILi0EEEEEEEENS4_IJS7_NS5_ILi32EEENS5_ILi16EEEEEEEELb0EEEEEvNT_6ParamsE,"ax",@progbits
	.align	128
.text._ZN7cutlass13device_kernelIN5flash32FlashAttnBwdPostprocessConvertdQIN4cute5tupleIJNS3_1CILi128EEENS5_ILi64EEEEEENS_10bfloat16_tEfNS_4arch4Sm80ELi256ENS3_8TiledMMAINS3_8MMA_AtomIJNS3_30SM80_16x8x16_F32BF16BF16F32_TNEEEENS3_6LayoutINS4_IJNS5_ILi4EEENS5_ILi2EEENS5_ILi1EEEEEENS4_IJSJ_SH_NS5_ILi0EEEEEEEENS4_IJS7_NS5_ILi32EEENS5_ILi16EEEEEEEELb0EEEEEvNT_6ParamsE:
        .type           _ZN7cutlass13device_kernelIN5flash32FlashAttnBwdPostprocessConvertdQIN4cute5tupleIJNS3_1CILi128EEENS5_ILi64EEEEEENS_10bfloat16_tEfNS_4arch4Sm80ELi256ENS3_8TiledMMAINS3_8MMA_AtomIJNS3_30SM80_16x8x16_F32BF16BF16F32_TNEEEENS3_6LayoutINS4_IJNS5_ILi4EEENS5_ILi2EEENS5_ILi1EEEEEENS4_IJSJ_SH_NS5_ILi0EEEEEEEENS4_IJS7_NS5_ILi32EEENS5_ILi16EEEEEEEELb0EEEEEvNT_6ParamsE,@function
        .size           _ZN7cutlass13device_kernelIN5flash32FlashAttnBwdPostprocessConvertdQIN4cute5tupleIJNS3_1CILi128EEENS5_ILi64EEEEEENS_10bfloat16_tEfNS_4arch4Sm80ELi256ENS3_8TiledMMAINS3_8MMA_AtomIJNS3_30SM80_16x8x16_F32BF16BF16F32_TNEEEENS3_6LayoutINS4_IJNS5_ILi4EEENS5_ILi2EEENS5_ILi1EEEEEENS4_IJSJ_SH_NS5_ILi0EEEEEEEENS4_IJS7_NS5_ILi32EEENS5_ILi16EEEEEEEELb0EEEEEvNT_6ParamsE,(.L_x_143 - _ZN7cutlass13device_kernelIN5flash32FlashAttnBwdPostprocessConvertdQIN4cute5tupleIJNS3_1CILi128EEENS5_ILi64EEEEEENS_10bfloat16_tEfNS_4arch4Sm80ELi256ENS3_8TiledMMAINS3_8MMA_AtomIJNS3_30SM80_16x8x16_F32BF16BF16F32_TNEEEENS3_6LayoutINS4_IJNS5_ILi4EEENS5_ILi2EEENS5_ILi1EEEEEENS4_IJSJ_SH_NS5_ILi0EEEEEEEENS4_IJS7_NS5_ILi32EEENS5_ILi16EEEEEEEELb0EEEEEvNT_6ParamsE)
        .other          _ZN7cutlass13device_kernelIN5flash32FlashAttnBwdPostprocessConvertdQIN4cute5tupleIJNS3_1CILi128EEENS5_ILi64EEEEEENS_10bfloat16_tEfNS_4arch4Sm80ELi256ENS3_8TiledMMAINS3_8MMA_AtomIJNS3_30SM80_16x8x16_F32BF16BF16F32_TNEEEENS3_6LayoutINS4_IJNS5_ILi4EEENS5_ILi2EEENS5_ILi1EEEEEENS4_IJSJ_SH_NS5_ILi0EEEEEEEENS4_IJS7_NS5_ILi32EEENS5_ILi16EEEEEEEELb0EEEEEvNT_6ParamsE,@"STO_CUDA_ENTRY STV_DEFAULT"
_ZN7cutlass13device_kernelIN5flash32FlashAttnBwdPostprocessConvertdQIN4cute5tupleIJNS3_1CILi128EEENS5_ILi64EEEEEENS_10bfloat16_tEfNS_4arch4Sm80ELi256ENS3_8TiledMMAINS3_8MMA_AtomIJNS3_30SM80_16x8x16_F32BF16BF16F32_TNEEEENS3_6LayoutINS4_IJNS5_ILi4EEENS5_ILi2EEENS5_ILi1EEEEEENS4_IJSJ_SH_NS5_ILi0EEEEEEEENS4_IJS7_NS5_ILi32EEENS5_ILi16EEEEEEEELb0EEEEEvNT_6ParamsE:
        /* <DEDUP_REMOVED lines=17> */
.L_x_71:
        /* <DEDUP_REMOVED lines=9> */
[----:B------:R-:W-:-:S05]  /*01a0*/  LEA.HI R5, R5, R0, RZ, 0x7 ;  /* 0x0000000005057211 */ /* 0x000fca00078f38ff */
[----:B------:R-:W-:-:S05]  /*01b0*/  IMAD.SHL.U32 R5, R5, 0x40, RZ ;  /* 0x0000004005057824 */ /* 0x000fca00078e00ff */
[----:B------:R-:W-:-:S04]  /*01c0*/  LOP3.LUT R4, R5, 0xffffe000, RZ, 0xc0, !PT ;  /* 0xffffe00005047812 */ /* 0x000fc800078ec0ff */
[----:B------:R-:W-:Y:S01]  /*01d0*/  SHF.R.S32.HI R5, RZ, 0x1f, R4 ;  /* 0x0000001fff057819 */ /* 0x000fe20000011404 */
[----:B------:R-:W-:Y:S06]  /*01e0*/  BRA.U !UP0, `(.L_x_74) ;  /* 0x0000000108107547 */ /* 0x000fec000b800000 */
.L_x_73:
[----:B------:R-:W0:Y:S02]  /*01f0*/  LDC.64 R6, c[0x0][0x3e8] ;  /* 0x0000fa00ff067b82 */ /* 0x000e240000000a00 */
[----:B0-----:R-:W-:-:S05]  /*0200*/  IMAD.WIDE.U32 R6, R9, 0x4, R6 ;  /* 0x0000000409067825 */ /* 0x001fca00078e0006 */
[----:B------:R0:W5:Y:S01]  /*0210*/  LDG.E R41, desc[UR6][R6.64] ;  /* 0x0000000606297981 */ /* 0x000162000c1e1900 */
[----:B------:R-:W-:Y:S05]  /*0220*/  BRA `(.L_x_72) ;  /* 0x0000000000087947 */ /* 0x000fea0003800000 */
.L_x_74:
[----:B------:R-:W2:Y:S02]  /*0230*/  LDG.E R7, desc[UR6][R6.64+0x4] ;  /* 0x0000040606077981 */ /* 0x000ea4000c1e1900 */
[----:B--2---:R-:W-:-:S07]  /*0240*/  IADD3 R41, PT, PT, -R36, R7, RZ ;  /* 0x0000000724297210 */ /* 0x004fce0007ffe1ff */
.L_x_72:
        /* <DEDUP_REMOVED lines=13> */
[----:B------:R-:W-:-:S04]  /*0320*/  IADD3 R4, P0, PT, R7, R4, RZ ;  /* 0x0000000407047210 */ /* 0x000fc80007f1e0ff */
[----:B------:R-:W-:-:S03]  /*0330*/  IADD3.X R5, PT, PT, RZ, R5, RZ, P0, !PT ;  /* 0x00000005ff057210 */ /* 0x000fc600007fe4ff */
        /* <DEDUP_REMOVED lines=8> */
[--C-:B------:R-:W-:Y:S01]  /*03c0*/  SHF.R.U32.HI R45, RZ, 0x4, R39.reuse ;  /* 0x00000004ff2d7819 */ /* 0x100fe20000011627 */
[----:B------:R-:W-:Y:S01]  /*03d0*/  IMAD.SHL.U32 R47, R39, 0x8, RZ ;  /* 0x00000008272f7824 */ /* 0x000fe200078e00ff */
[----:B------:R-:W2:Y:S01]  /*03e0*/  LDG.E.128 R4, desc[UR6][R42.64] ;  /* 0x000000062a047981 */ /* 0x000ea2000c1e1d00 */
[----:B------:R-:W-:Y:S02]  /*03f0*/  LOP3.LUT R44, R40, 0x40, RZ, 0xc0, !PT ;  /* 0x00000040282c7812 */ /* 0x000fe400078ec0ff */
[----:B------:R-:W-:Y:S01]  /*0400*/  VIADDMNMX R41, R41, -R2, 0x80, PT ;  /* 0x0000008029297446 */ /* 0x000fe20003800902 */
[----:B------:R-:W3:Y:S01]  /*0410*/  LDG.E.128 R8, desc[UR6][R42.64+0x1000] ;  /* 0x001000062a087981 */ /* 0x000ee2000c1e1d00 */
[C---:B------:R-:W-:Y:S01]  /*0420*/  IMAD.SHL.U32 R38, R39.reuse, 0x400, RZ ;  /* 0x0000040027267824 */ /* 0x040fe200078e00ff */
[----:B------:R-:W-:Y:S01]  /*0430*/  SHF.R.U32.HI R46, RZ, 0x3, R39 ;  /* 0x00000003ff2e7819 */ /* 0x000fe20000011627 */
[----:B------:R-:W1:Y:S01]  /*0440*/  LDCU.64 UR10, c[0x0][0x3d0] ;  /* 0x00007a00ff0a77ac */ /* 0x000e620008000a00 */
[----:B------:R-:W4:Y:S04]  /*0450*/  LDG.E.128 R12, desc[UR6][R42.64+0x2000] ;  /* 0x002000062a0c7981 */ /* 0x000f28000c1e1d00 */
[----:B------:R-:W4:Y:S04]  /*0460*/  LDG.E.128 R16, desc[UR6][R42.64+0x3000] ;  /* 0x003000062a107981 */ /* 0x000f28000c1e1d00 */
[----:B------:R-:W4:Y:S04]  /*0470*/  LDG.E.128 R20, desc[UR6][R42.64+0x4000] ;  /* 0x004000062a147981 */ /* 0x000f28000c1e1d00 */
[----:B------:R-:W4:Y:S04]  /*0480*/  LDG.E.128 R24, desc[UR6][R42.64+0x5000] ;  /* 0x005000062a187981 */ /* 0x000f28000c1e1d00 */
[----:B------:R-:W4:Y:S04]  /*0490*/  LDG.E.128 R28, desc[UR6][R42.64+0x6000] ;  /* 0x006000062a1c7981 */ /* 0x000f28000c1e1d00 */
[----:B------:R5:W4:Y:S01]  /*04a0*/  LDG.E.128 R32, desc[UR6][R42.64+0x7000] ;  /* 0x007000062a207981 */ /* 0x000b22000c1e1d00 */
[----:B0-----:R-:W-:Y:S01]  /*04b0*/  ULEA UR4, UR5, UR4, 0x18 ;  /* 0x0000000405047291 */ /* 0x001fe2000f8ec0ff */
[----:B------:R-:W-:Y:S01]  /*04c0*/  LOP3.LUT R44, R44, 0x8, R45, 0xf8, !PT ;  /* 0x000000082c2c7812 */ /* 0x000fe200078ef82d */
[----:B------:R-:W-:Y:S01]  /*04d0*/  IMAD.SHL.U32 R2, R39, 0x2, RZ ;  /* 0x0000000227027824 */ /* 0x000fe200078e00ff */
[----:B------:R-:W-:Y:S01]  /*04e0*/  LOP3.LUT R45, R47, 0x8, RZ, 0xc0, !PT ;  /* 0x000000082f2d7812 */ /* 0x000fe200078ec0ff */
[C---:B------:R-:W-:Y:S01]  /*04f0*/  VIADD R50, R46.reuse, 0x40 ;  /* 0x000000402e327836 */ /* 0x040fe20000000000 */
[----:B------:R-:W-:Y:S01]  /*0500*/  IADD3 R36, P1, PT, R46, R36, RZ ;  /* 0x000000242e247210 */ /* 0x000fe20007f3e0ff */
[----:B------:R-:W0:Y:S01]  /*0510*/  LDCU UR5, c[0x0][0x3d8] ;  /* 0x00007b00ff0577ac */ /* 0x000e220008000800 */
[----:B------:R-:W-:Y:S01]  /*0520*/  LEA R49, R39, UR4, 0x4 ;  /* 0x0000000427317c11 */ /* 0x000fe2000f8e20ff */
[----:B------:R-:W-:Y:S01]  /*0530*/  BSSY.RECONVERGENT B0, `(.L_x_75) ;  /* 0x0000098000007945 */ /* 0x000fe20003800200 */
[----:B-----5:R-:W-:Y:S01]  /*0540*/  LOP3.LUT R42, R45, 0x40, R2, 0xf8, !PT ;  /* 0x000000402d2a7812 */ /* 0x020fe200078ef802 */
[----:B------:R-:W-:Y:S01]  /*0550*/  IMAD.X R37, RZ, RZ, R37, P1 ;  /* 0x000000ffff257224 */ /* 0x000fe200008e0625 */
[----:B------:R-:W-:-:S02]  /*0560*/  LOP3.LUT R45, R2, 0x7b0, RZ, 0xc0, !PT ;  /* 0x000007b0022d7812 */ /* 0x000fc400078ec0ff */
[----:B------:R-:W-:Y:S01]  /*0570*/  LOP3.LUT R43, R47, 0x300, RZ, 0xc0, !PT ;  /* 0x000003002f2b7812 */ /* 0x000fe200078ec0ff */
[----:B------:R-:W-:Y:S01]  /*0580*/  IMAD.WIDE.U32 R36, R3, 0x80, R36 ;  /* 0x0000008003247825 */ /* 0x000fe200078e0024 */
[----:B------:R-:W-:Y:S02]  /*0590*/  LOP3.LUT R38, R45, 0x1800, R38, 0xf8, !PT ;  /* 0x000018002d267812 */ /* 0x000fe400078ef826 */
[----:B------:R-:W-:Y:S01]  /*05a0*/  LOP3.LUT R43, R43, 0x6, R2, 0xf8, !PT ;  /* 0x000000062b2b7812 */ /* 0x000fe200078ef802 */
[----:B------:R-:W-:Y:S01]  /*05b0*/  IMAD R45, R39, -0xc, R49 ;  /* 0xfffffff4272d7824 */ /* 0x000fe200078e0231 */
[----:B------:R-:W-:Y:S02]  /*05c0*/  LOP3.LUT R2, R47, 0x38, RZ, 0xc0, !PT ;  /* 0x000000382f027812 */ /* 0x000fe400078ec0ff */
[----:B------:R-:W-:Y:S02]  /*05d0*/  IADD3 R48, PT, PT, R46, 0x20, RZ ;  /* 0x000000202e307810 */ /* 0x000fe40007ffe0ff */
[----:B------:R-:W-:-:S02]  /*05e0*/  ISETP.GE.AND P0, PT, R2, UR9, PT ;  /* 0x0000000902007c0c */ /* 0x000fc4000bf06270 */
[--C-:B------:R-:W-:Y:S02]  /*05f0*/  SHF.R.U32.HI R51, RZ, 0x1, R39.reuse ;  /* 0x00000001ff337819 */ /* 0x100fe40000011627 */
[-C--:B------:R-:W-:Y:S02]  /*0600*/  ISETP.GE.OR P2, PT, R48, R41.reuse, P0 ;  /* 0x000000293000720c */ /* 0x080fe40000746670 */
[-C--:B------:R-:W-:Y:S02]  /*0610*/  ISETP.GE.OR P1, PT, R50, R41.reuse, P0 ;  /* 0x000000293200720c */ /* 0x080fe40000726670 */
[----:B------:R-:W-:Y:S02]  /*0620*/  ISETP.GE.OR P3, PT, R46, R41, P0 ;  /* 0x000000292e00720c */ /* 0x000fe40000766670 */
[----:B------:R-:W-:Y:S02]  /*0630*/  SHF.R.U32.HI R39, RZ, 0x2, R39 ;  /* 0x00000002ff277819 */ /* 0x000fe40000011627 */
[----:B------:R-:W-:-:S02]  /*0640*/  LOP3.LUT R43, R43, 0x30, R40, 0xf8, !PT ;  /* 0x000000302b2b7812 */ /* 0x000fc400078ef828 */
[----:B------:R-:W-:-:S04]  /*0650*/  LOP3.LUT R39, R42, 0x8, R39, 0x78, !PT ;  /* 0x000000082a277812 */ /* 0x000fc800078e7827 */
[----:B------:R-:W-:Y:S01]  /*0660*/  LOP3.LUT R38, R38, R39, RZ, 0xfc, !PT ;  /* 0x0000002726267212 */ /* 0x000fe200078efcff */
[----:B--2---:R2:W-:Y:S04]  /*0670*/  STS.128 [R49], R4 ;  /* 0x0000000431007388 */ /* 0x0045e80000000c00 */
[----:B---3--:R-:W-:Y:S04]  /*0680*/  STS.128 [R49+0x1000], R8 ;  /* 0x0010000831007388 */ /* 0x008fe80000000c00 */
[----:B----4-:R-:W-:Y:S04]  /*0690*/  STS.128 [R49+0x2000], R12 ;  /* 0x0020000c31007388 */ /* 0x010fe80000000c00 */
[----:B------:R-:W-:Y:S04]  /*06a0*/  STS.128 [R49+0x3000], R16 ;  /* 0x0030001031007388 */ /* 0x000fe80000000c00 */
[----:B------:R-:W-:Y:S01]  /*06b0*/  STS.128 [R49+0x4000], R20 ;  /* 0x0040001431007388 */ /* 0x000fe20000000c00 */
[----:B--2---:R-:W-:-:S03]  /*06c0*/  VIADD R4, R46, 0x60 ;  /* 0x000000602e047836 */ /* 0x004fc60000000000 */
[----:B------:R-:W-:Y:S02]  /*06d0*/  STS.128 [R49+0x5000], R24 ;  /* 0x0050001831007388 */ /* 0x000fe40000000c00 */
[----:B------:R-:W-:Y:S02]  /*06e0*/  ISETP.GE.OR P0, PT, R4, R41, P0 ;  /* 0x000000290400720c */ /* 0x000fe40000706670 */
[----:B------:R-:W-:Y:S01]  /*06f0*/  STS.128 [R49+0x6000], R28 ;  /* 0x0060001c31007388 */ /* 0x000fe20000000c00 */
[----:B------:R-:W-:-:S03]  /*0700*/  LOP3.LUT R4, R44, 0x8, R51, 0x78, !PT ;  /* 0x000000082c047812 */ /* 0x000fc600078e7833 */
[----:B------:R-:W-:Y:S01]  /*0710*/  STS.128 [R49+0x7000], R32 ;  /* 0x0070002031007388 */ /* 0x000fe20000000c00 */
[----:B------:R-:W-:Y:S01]  /*0720*/  LOP3.LUT R4, R43, R4, RZ, 0xfc, !PT ;  /* 0x000000042b047212 */ /* 0x000fe200078efcff */
[----:B------:R-:W-:Y:S06]  /*0730*/  BAR.SYNC.DEFER_BLOCKING 0x0 ;  /* 0x0000000000007b1d */ /* 0x000fec0000010000 */
[----:B------:R-:W0:Y:S04]  /*0740*/  LDS R29, [R45+0x1400] ;  /* 0x001400002d1d7984 */ /* 0x000e280000000800 */
[----:B------:R-:W2:Y:S04]  /*0750*/  LDS R26, [R45+0x2c00] ;  /* 0x002c00002d1a7984 */ /* 0x000ea80000000800 */
[----:B------:R-:W3:Y:S04]  /*0760*/  LDS R23, [R45+0x3000] ;  /* 0x003000002d177984 */ /* 0x000ee80000000800 */
[----:B------:R-:W4:Y:S04]  /*0770*/  LDS R25, [R45+0x3400] ;  /* 0x003400002d197984 */ /* 0x000f280000000800 */
[----:B------:R-:W5:Y:S04]  /*0780*/  LDS R13, [R45+0x4800] ;  /* 0x004800002d0d7984 */ /* 0x000f680000000800 */
[----:B------:R-:W1:Y:S04]  /*0790*/  LDS R18, [R45+0x4c00] ;  /* 0x004c00002d127984 */ /* 0x000e680000000800 */
[----:B------:R-:W1:Y:S04]  /*07a0*/  LDS R22, [R45+0x3800] ;  /* 0x003800002d167984 */ /* 0x000e680000000800 */
[----:B------:R-:W1:Y:S04]  /*07b0*/  LDS R12, [R45+0x5c00] ;  /* 0x005c00002d0c7984 */ /* 0x000e680000000800 */
[----:B------:R-:W1:Y:S04]  /*07c0*/  LDS R16, [R45+0x4000] ;  /* 0x004000002d107984 */ /* 0x000e680000000800 */
[----:B------:R-:W1:Y:S04]  /*07d0*/  LDS R19, [R45+0x4400] ;  /* 0x004400002d137984 */ /* 0x000e680000000800 */
[----:B------:R-:W1:Y:S01]  /*07e0*/  LDS R50, [R45] ;  /* 0x000000002d327984 */ /* 0x000e620000000800 */
[----:B0-----:R-:W-:-:S03]  /*07f0*/  FMUL.FTZ R34, R29, UR5 ;  /* 0x000000051d227c20 */ /* 0x001fc60008410000 */
[----:B------:R-:W0:Y:S01]  /*0800*/  LDS R48, [R45+0x400] ;  /* 0x000400002d307984 */ /* 0x000e220000000800 */
[----:B--2---:R-:W-:-:S03]  /*0810*/  FMUL.FTZ R35, R26, UR5 ;  /* 0x000000051a237c20 */ /* 0x004fc60008410000 */
[----:B------:R-:W2:Y:S01]  /*0820*/  LDS R15, [R45+0x5000] ;  /* 0x005000002d0f7984 */ /* 0x000ea20000000800 */
[----:B---3--:R-:W-:-:S03]  /*0830*/  FMUL.FTZ R26, R23, UR5 ;  /* 0x00000005171a7c20 */ /* 0x008fc60008410000 */
[----:B------:R-:W3:Y:S01]  /*0840*/  LDS R14, [R45+0x5400] ;  /* 0x005400002d0e7984 */ /* 0x000ee20000000800 */
[----:B----4-:R-:W-:-:S03]  /*0850*/  FMUL.FTZ R25, R25, UR5 ;  /* 0x0000000519197c20 */ /* 0x010fc60008410000 */
[----:B------:R-:W4:Y:S01]  /*0860*/  LDS R30, [R45+0x1000] ;  /* 0x001000002d1e7984 */ /* 0x000f220000000800 */
[----:B-----5:R-:W-:-:S03]  /*0870*/  FMUL.FTZ R13, R13, UR5 ;  /* 0x000000050d0d7c20 */ /* 0x020fc60008410000 */
[----:B------:R-:W5:Y:S01]  /*0880*/  LDS R5, [R45+0x6000] ;  /* 0x006000002d057984 */ /* 0x000f620000000800 */
[----:B-1----:R-:W-:-:S03]  /*0890*/  FMUL.FTZ R18, R18, UR5 ;  /* 0x0000000512127c20 */ /* 0x002fc60008410000 */
[----:B------:R-:W1:Y:S01]  /*08a0*/  LDS R11, [R45+0x6400] ;  /* 0x006400002d0b7984 */ /* 0x000e620000000800 */
[----:B------:R-:W-:Y:S01]  /*08b0*/  FMUL.FTZ R39, R22, UR5 ;  /* 0x0000000516277c20 */ /* 0x000fe20008410000 */
[----:B------:R-:W-:Y:S02]  /*08c0*/  F2FP.BF16.F32.PACK_AB R22, R25, R26 ;  /* 0x0000001a1916723e */ /* 0x000fe400000010ff */
[----:B------:R-:W1:Y:S01]  /*08d0*/  LDS R28, [R45+0x1c00] ;  /* 0x001c00002d1c7984 */ /* 0x000e620000000800 */
[----:B------:R-:W-:Y:S01]  /*08e0*/  FMUL.FTZ R26, R12, UR5 ;  /* 0x000000050c1a7c20 */ /* 0x000fe20008410000 */
[----:B------:R-:W-:Y:S02]  /*08f0*/  F2FP.BF16.F32.PACK_AB R18, R18, R13 ;  /* 0x0000000d1212723e */ /* 0x000fe400000010ff */
[----:B------:R-:W1:Y:S01]  /*0900*/  LDS R10, [R45+0x6c00] ;  /* 0x006c00002d0a7984 */ /* 0x000e620000000800 */
[----:B------:R-:W1:Y:S01]  /*0910*/  LDC.64 R12, c[0x0][0x3c8] ;  /* 0x0000f200ff0c7b82 */ /* 0x000e620000000a00 */
[----:B------:R-:W-:-:S02]  /*0920*/  FMUL.FTZ R16, R16, UR5 ;  /* 0x0000000510107c20 */ /* 0x000fc40008410000 */
[----:B------:R-:W1:Y:S01]  /*0930*/  LDS R47, [R45+0x800] ;  /* 0x000800002d2f7984 */ /* 0x000e620000000800 */
[----:B------:R-:W-:-:S03]  /*0940*/  FMUL.FTZ R19, R19, UR5 ;  /* 0x0000000513137c20 */ /* 0x000fc60008410000 */
[----:B------:R-:W1:Y:S01]  /*0950*/  LDS R46, [R45+0xc00] ;  /* 0x000c00002d2e7984 */ /* 0x000e620000000800 */
[----:B------:R-:W-:Y:S01]  /*0960*/  FMUL.FTZ R50, R50, UR5 ;  /* 0x0000000532327c20 */ /* 0x000fe20008410000 */
[----:B------:R-:W-:Y:S02]  /*0970*/  F2FP.BF16.F32.PACK_AB R16, R19, R16 ;  /* 0x000000101310723e */ /* 0x000fe400000010ff */
[----:B------:R-:W1:Y:S01]  /*0980*/  LDS R32, [R45+0x1800] ;  /* 0x001800002d207984 */ /* 0x000e620000000800 */
[----:B0-----:R-:W-:Y:S01]  /*0990*/  FMUL.FTZ R31, R48, UR5 ;  /* 0x00000005301f7c20 */ /* 0x001fe20008410000 */
[----:B------:R-:W-:Y:S02]  /*09a0*/  LEA R19, R4, UR4, 0x1 ;  /* 0x0000000404137c11 */ /* 0x000fe4000f8e08ff */
[----:B------:R-:W0:Y:S01]  /*09b0*/  LDS R20, [R45+0x2000] ;  /* 0x002000002d147984 */ /* 0x000e220000000800 */
[----:B--2---:R-:W-:Y:S01]  /*09c0*/  FMUL.FTZ R15, R15, UR5 ;  /* 0x000000050f0f7c20 */ /* 0x004fe20008410000 */
[----:B------:R-:W-:-:S02]  /*09d0*/  F2FP.BF16.F32.PACK_AB R3, R31, R50 ;  /* 0x000000321f03723e */ /* 0x000fc400000010ff */
[----:B------:R-:W2:Y:S01]  /*09e0*/  LDS R27, [R45+0x2400] ;  /* 0x002400002d1b7984 */ /* 0x000ea20000000800 */
[----:B---3--:R-:W-:-:S03]  /*09f0*/  FMUL.FTZ R14, R14, UR5 ;  /* 0x000000050e0e7c20 */ /* 0x008fc60008410000 */
[----:B------:R-:W3:Y:S01]  /*0a00*/  LDS R21, [R45+0x2800] ;  /* 0x002800002d157984 */ /* 0x000ee20000000800 */
[----:B----4-:R-:W-:Y:S01]  /*0a10*/  FMUL.FTZ R33, R30, UR5 ;  /* 0x000000051e217c20 */ /* 0x010fe20008410000 */
[----:B------:R-:W-:Y:S02]  /*0a20*/  F2FP.BF16.F32.PACK_AB R15, R14, R15 ;  /* 0x0000000f0e0f723e */ /* 0x000fe400000010ff */
[----:B------:R-:W4:Y:S01]  /*0a30*/  LDS R24, [R45+0x3c00] ;  /* 0x003c00002d187984 */ /* 0x000f220000000800 */
[----:B-----5:R-:W-:Y:S01]  /*0a40*/  FMUL.FTZ R5, R5, UR5 ;  /* 0x0000000505057c20 */ /* 0x020fe20008410000 */
[----:B------:R-:W-:Y:S02]  /*0a50*/  F2FP.BF16.F32.PACK_AB R31, R34, R33 ;  /* 0x00000021221f723e */ /* 0x000fe400000010ff */
[----:B------:R-:W5:Y:S01]  /*0a60*/  LDS R17, [R45+0x5800] ;  /* 0x005800002d117984 */ /* 0x000f620000000800 */
[----:B-1----:R-:W-:-:S03]  /*0a70*/  FMUL.FTZ R14, R11, UR5 ;  /* 0x000000050b0e7c20 */ /* 0x002fc60008410000 */
[----:B------:R-:W1:Y:S01]  /*0a80*/  LDS R6, [R45+0x6800] ;  /* 0x006800002d067984 */ /* 0x000e620000000800 */
[----:B------:R-:W-:Y:S01]  /*0a90*/  FMUL.FTZ R33, R28, UR5 ;  /* 0x000000051c217c20 */ /* 0x000fe20008410000 */
[----:B------:R-:W-:Y:S02]  /*0aa0*/  F2FP.BF16.F32.PACK_AB R14, R14, R5 ;  /* 0x000000050e0e723e */ /* 0x000fe400000010ff */
[----:B------:R-:W1:Y:S01]  /*0ab0*/  LDS R8, [R45+0x7000] ;  /* 0x007000002d087984 */ /* 0x000e620000000800 */
[----:B------:R-:W-:-:S03]  /*0ac0*/  FMUL.FTZ R11, R10, UR5 ;  /* 0x000000050a0b7c20 */ /* 0x000fc60008410000 */
[----:B------:R-:W1:Y:S01]  /*0ad0*/  LDS R9, [R45+0x7400] ;  /* 0x007400002d097984 */ /* 0x000e620000000800 */
[----:B------:R-:W-:-:S03]  /*0ae0*/  FMUL.FTZ R47, R47, UR5 ;  /* 0x000000052f2f7c20 */ /* 0x000fc60008410000 */
[----:B------:R-:W1:Y:S01]  /*0af0*/  LDS R7, [R45+0x7800] ;  /* 0x007800002d077984 */ /* 0x000e620000000800 */
[----:B------:R-:W-:-:S03]  /*0b00*/  FMUL.FTZ R46, R46, UR5 ;  /* 0x000000052e2e7c20 */ /* 0x000fc60008410000 */
[----:B------:R-:W1:Y:S01]  /*0b10*/  LDS R29, [R45+0x7c00] ;  /* 0x007c00002d1d7984 */ /* 0x000e620000000800 */
[----:B------:R-:W-:Y:S01]  /*0b20*/  FMUL.FTZ R32, R32, UR5 ;  /* 0x0000000520207c20 */ /* 0x000fe20008410000 */
[----:B------:R-:W-:Y:S02]  /*0b30*/  F2FP.BF16.F32.PACK_AB R30, R46, R47 ;  /* 0x0000002f2e1e723e */ /* 0x000fe400000010ff */
[----:B------:R3:W-:Y:S01]  /*0b40*/  STS [R19+0x8000], R3 ;  /* 0x0080000313007388 */ /* 0x0007e20000000800 */
[----:B0-----:R-:W-:Y:S01]  /*0b50*/  FMUL.FTZ R28, R20, UR5 ;  /* 0x00000005141c7c20 */ /* 0x001fe20008410000 */
[----:B------:R-:W-:Y:S01]  /*0b60*/  F2FP.BF16.F32.PACK_AB R20, R33, R32 ;  /* 0x000000202114723e */ /* 0x000fe200000010ff */
[----:B--2---:R-:W-:Y:S01]  /*0b70*/  FMUL.FTZ R27, R27, UR5 ;  /* 0x000000051b1b7c20 */ /* 0x004fe20008410000 */
[----:B------:R0:W-:Y:S01]  /*0b80*/  STS [R19+0x8100], R30 ;  /* 0x0081001e13007388 */ /* 0x0001e20000000800 */
[----:B---3--:R-:W-:-:S03]  /*0b90*/  FMUL.FTZ R34, R21, UR5 ;  /* 0x0000000515227c20 */ /* 0x008fc60008410000 */
[----:B------:R-:W-:Y:S01]  /*0ba0*/  F2FP.BF16.F32.PACK_AB R21, R27, R28 ;  /* 0x0000001c1b15723e */ /* 0x000fe200000010ff */
[----:B------:R-:W-:Y:S01]  /*0bb0*/  HFMA2 R3, -RZ, RZ, 0, 0 ;  /* 0x00000000ff037431 */ /* 0x000fe200000001ff */
[----:B------:R0:W-:Y:S01]  /*0bc0*/  STS [R19+0x8800], R31 ;  /* 0x0088001f13007388 */ /* 0x0001e20000000800 */
[----:B----4-:R-:W-:Y:S01]  /*0bd0*/  FMUL.FTZ R24, R24, UR5 ;  /* 0x0000000518187c20 */ /* 0x010fe20008410000 */
[----:B------:R-:W-:Y:S01]  /*0be0*/  F2FP.BF16.F32.PACK_AB R23, R35, R34 ;  /* 0x000000222317723e */ /* 0x000fe200000010ff */
[----:B------:R-:W-:-:S04]  /*0bf0*/  IMAD.WIDE.U32 R4, R12, UR8, R2 ;  /* 0x000000080c047c25 */ /* 0x000fc8000f8e0002 */
[----:B-----5:R-:W-:Y:S01]  /*0c00*/  FMUL.FTZ R17, R17, UR5 ;  /* 0x0000000511117c20 */ /* 0x020fe20008410000 */
[----:B------:R-:W-:Y:S01]  /*0c10*/  F2FP.BF16.F32.PACK_AB R24, R24, R39 ;  /* 0x000000271818723e */ /* 0x000fe200000010ff */
[----:B------:R0:W-:Y:S01]  /*0c20*/  STS [R19+0x9000], R21 ;  /* 0x0090001513007388 */ /* 0x0001e20000000800 */
[----:B------:R-:W-:Y:S02]  /*0c30*/  IMAD R5, R13, UR8, R5 ;  /* 0x000000080d057c24 */ /* 0x000fe4000f8e0205 */
[----:B-1----:R-:W-:Y:S01]  /*0c40*/  FMUL.FTZ R6, R6, UR5 ;  /* 0x0000000506067c20 */ /* 0x002fe20008410000 */
[----:B------:R-:W-:Y:S01]  /*0c50*/  F2FP.BF16.F32.PACK_AB R17, R26, R17 ;  /* 0x000000111a11723e */ /* 0x000fe200000010ff */
[----:B------:R0:W-:Y:S01]  /*0c60*/  STS [R19+0x9100], R23 ;  /* 0x0091001713007388 */ /* 0x0001e20000000800 */
[----:B------:R-:W-:-:S04]  /*0c70*/  IMAD.WIDE.U32 R2, R0, UR10, R4 ;  /* 0x0000000a00027c25 */ /* 0x000fc8000f8e0004 */
[----:B------:R-:W-:Y:S01]  /*0c80*/  FMUL.FTZ R8, R8, UR5 ;  /* 0x0000000508087c20 */ /* 0x000fe20008410000 */
[----:B------:R-:W-:Y:S01]  /*0c90*/  F2FP.BF16.F32.PACK_AB R6, R11, R6 ;  /* 0x000000060b06723e */ /* 0x000fe200000010ff */
[----:B------:R0:W-:Y:S01]  /*0ca0*/  STS [R19+0x8900], R20 ;  /* 0x0089001413007388 */ /* 0x0001e20000000800 */
[----:B------:R-:W-:Y:S02]  /*0cb0*/  IMAD R5, R0, UR11, R3 ;  /* 0x0000000b00057c24 */ /* 0x000fe4000f8e0203 */
[----:B------:R-:W-:Y:S01]  /*0cc0*/  FMUL.FTZ R9, R9, UR5 ;  /* 0x0000000509097c20 */ /* 0x000fe20008410000 */
[----:B------:R0:W-:Y:S01]  /*0cd0*/  STS [R19+0x9800], R22 ;  /* 0x0098001613007388 */ /* 0x0001e20000000800 */
[----:B------:R-:W-:-:S03]  /*0ce0*/  FMUL.FTZ R7, R7, UR5 ;  /* 0x0000000507077c20 */ /* 0x000fc60008410000 */
[----:B------:R-:W-:Y:S01]  /*0cf0*/  F2FP.BF16.F32.PACK_AB R8, R9, R8 ;  /* 0x000000080908723e */ /* 0x000fe200000010ff */
[----:B------:R0:W-:Y:S01]  /*0d00*/  STS [R19+0x9900], R24 ;  /* 0x0099001813007388 */ /* 0x0001e20000000800 */
[----:B------:R-:W-:Y:S01]  /*0d10*/  FMUL.FTZ R10, R29, UR5 ;  /* 0x000000051d0a7c20 */ /* 0x000fe20008410000 */
[----:B------:R-:W-:Y:S02]  /*0d20*/  UIADD3 UR5, UPT, UPT, UR4, 0x8000, URZ ;  /* 0x0000800004057890 */ /* 0x000fe4000fffe0ff */
[----:B------:R0:W-:Y:S02]  /*0d30*/  STS [R19+0xa000], R16 ;  /* 0x00a0001013007388 */ /* 0x0001e40000000800 */
[----:B------:R-:W-:Y:S02]  /*0d40*/  F2FP.BF16.F32.PACK_AB R7, R10, R7 ;  /* 0x000000070a07723e */ /* 0x000fe400000010ff */
[----:B------:R0:W-:Y:S01]  /*0d50*/  STS [R19+0xa100], R18 ;  /* 0x00a1001213007388 */ /* 0x0001e20000000800 */
[----:B------:R-:W-:-:S02]  /*0d60*/  LEA R9, R38, UR5, 0x1 ;  /* 0x0000000526097c11 */ /* 0x000fc4000f8e08ff */
[----:B------:R-:W-:Y:S01]  /*0d70*/  LEA R38, R38, UR4, 0x1 ;  /* 0x0000000426267c11 */ /* 0x000fe2000f8e08ff */
[----:B------:R0:W-:Y:S04]  /*0d80*/  STS [R19+0xb000], R14 ;  /* 0x00b0000e13007388 */ /* 0x0001e80000000800 */
[----:B------:R0:W-:Y:S04]  /*0d90*/  STS [R19+0xb100], R6 ;  /* 0x00b1000613007388 */ /* 0x0001e80000000800 */
[----:B------:R0:W-:Y:S04]  /*0da0*/  STS [R19+0xa800], R15 ;  /* 0x00a8000f13007388 */ /* 0x0001e80000000800 */
[----:B------:R0:W-:Y:S04]  /*0db0*/  STS [R19+0xa900], R17 ;  /* 0x00a9001113007388 */ /* 0x0001e80000000800 */
[----:B------:R0:W-:Y:S04]  /*0dc0*/  STS [R19+0xb800], R8 ;  /* 0x00b8000813007388 */ /* 0x0001e80000000800 */
        /* <DEDUP_REMOVED lines=14> */
.L_x_76:
[----:B------:R-:W-:Y:S05]  /*0eb0*/  BSYNC.RECONVERGENT B0 ;  /* 0x0000000000007941 */ /* 0x000fea0003800200 */
.L_x_75:
[----:B01----:R0:W1:Y:S01]  /*0ec0*/  LDS.128 R8, [R38+0x8400] ;  /* 0x0084000026087984 */ /* 0x0030620000000c00 */
[----:B------:R-:W-:Y:S04]  /*0ed0*/  BSSY.RECONVERGENT B0, `(.L_x_77) ;  /* 0x000000f000007945 */ /* 0x000fe80003800200 */
[----:B------:R-:W-:Y:S05]  /*0ee0*/  @P2 BRA `(.L_x_78) ;  /* 0x0000000000342947 */ /* 0x000fea0003800000 */
[----:B------:R-:W2:Y:S01]  /*0ef0*/  LDCU.64 UR4, c[0x0][0x3c0] ;  /* 0x00007800ff0477ac */ /* 0x000ea20008000a00 */
[----:B------:R-:W-:Y:S01]  /*0f00*/  IADD3 R13, P2, PT, R36, 0x20, RZ ;  /* 0x00000020240d7810 */ /* 0x000fe20007f5e0ff */
[----:B------:R-:W-:Y:S01]  /*0f10*/  IMAD.MOV.U32 R6, RZ, RZ, R2 ;  /* 0x000000ffff067224 */ /* 0x000fe200078e0002 */
[----:B------:R-:W3:Y:S02]  /*0f20*/  LDCU.64 UR8, c[0x0][0x3a8] ;  /* 0x00007500ff0877ac */ /* 0x000ee40008000a00 */
[----:B------:R-:W-:Y:S01]  /*0f30*/  IADD3.X R0, PT, PT, RZ, R37, RZ, P2, !PT ;  /* 0x00000025ff007210 */ /* 0x000fe200017fe4ff */
[----:B------:R-:W-:-:S04]  /*0f40*/  IMAD.MOV.U32 R7, RZ, RZ, R5 ;  /* 0x000000ffff077224 */ /* 0x000fc800078e0005 */
[----:B--2---:R-:W-:Y:S02]  /*0f50*/  IMAD R0, R0, UR4, RZ ;  /* 0x0000000400007c24 */ /* 0x004fe4000f8e02ff */
[----:B------:R-:W-:-:S04]  /*0f60*/  IMAD.WIDE.U32 R6, R13, UR4, R6 ;  /* 0x000000040d067c25 */ /* 0x000fc8000f8e0006 */
[----:B------:R-:W-:Y:S01]  /*0f70*/  IMAD R13, R13, UR5, R0 ;  /* 0x000000050d0d7c24 */ /* 0x000fe2000f8e0200 */
[----:B---3--:R-:W-:-:S04]  /*0f80*/  LEA R12, P2, R6, UR8, 0x1 ;  /* 0x00000008060c7c11 */ /* 0x008fc8000f8408ff */
[----:B------:R-:W-:-:S04]  /*0f90*/  IADD3 R7, PT, PT, R7, R13, RZ ;  /* 0x0000000d07077210 */ /* 0x000fc80007ffe0ff */
[----:B------:R-:W-:-:S05]  /*0fa0*/  LEA.HI.X R13, R6, UR9, R7, 0x1, P2 ;  /* 0x00000009060d7c11 */ /* 0x000fca00090f0c07 */
[----:B-1----:R2:W-:Y:S02]  /*0fb0*/  STG.E.128 desc[UR6][R12.64], R8 ;  /* 0x000000080c007986 */ /* 0x0025e4000c101d06 */
.L_x_78:
[----:B------:R-:W-:Y:S05]  /*0fc0*/  BSYNC.RECONVERGENT B0 ;  /* 0x0000000000007941 */ /* 0x000fea0003800200 */
.L_x_77:
[----:B-12---:R1:W2:Y:S01]  /*0fd0*/  LDS.128 R8, [R38+0x8800] ;  /* 0x0088000026087984 */ /* 0x0062a20000000c00 */
[----:B------:R-:W-:Y:S04]  /*0fe0*/  BSSY.RECONVERGENT B0, `(.L_x_79) ;  /* 0x000000f000007945 */ /* 0x000fe80003800200 */
[----:B------:R-:W-:Y:S05]  /*0ff0*/  @P1 BRA `(.L_x_80) ;  /* 0x0000000000341947 */ /* 0x000fea0003800000 */
[----:B------:R-:W3:Y:S01]  /*1000*/  LDCU.64 UR4, c[0x0][0x3c0] ;  /* 0x00007800ff0477ac */ /* 0x000ee20008000a00 */
[----:B------:R-:W-:Y:S01]  /*1010*/  IADD3 R13, P1, PT, R36, 0x40, RZ ;  /* 0x00000040240d7810 */ /* 0x000fe20007f3e0ff */
[----:B------:R-:W-:Y:S01]  /*1020*/  IMAD.MOV.U32 R6, RZ, RZ, R2 ;  /* 0x000000ffff067224 */ /* 0x000fe200078e0002 */
[----:B------:R-:W-:Y:S01]  /*1030*/  MOV R7, R5 ;  /* 0x0000000500077202 */ /* 0x000fe20000000f00 */
[----:B------:R-:W4:Y:S02]  /*1040*/  LDCU.64 UR8, c[0x0][0x3a8] ;  /* 0x00007500ff0877ac */ /* 0x000f240008000a00 */
[----:B------:R-:W-:-:S04]  /*1050*/  IMAD.X R0, RZ, RZ, R37, P1 ;  /* 0x000000ffff007224 */ /* 0x000fc800008e0625 */
[----:B---3--:R-:W-:Y:S02]  /*1060*/  IMAD R0, R0, UR4, RZ ;  /* 0x0000000400007c24 */ /* 0x008fe4000f8e02ff */
[----:B------:R-:W-:-:S04]  /*1070*/  IMAD.WIDE.U32 R6, R13, UR4, R6 ;  /* 0x000000040d067c25 */ /* 0x000fc8000f8e0006 */
[----:B------:R-:W-:Y:S01]  /*1080*/  IMAD R13, R13, UR5, R0 ;  /* 0x000000050d0d7c24 */ /* 0x000fe2000f8e0200 */
[----:B----4-:R-:W-:-:S03]  /*1090*/  LEA R12, P1, R6, UR8, 0x1 ;  /* 0x00000008060c7c11 */ /* 0x010fc6000f8208ff */
[----:B------:R-:W-:-:S05]  /*10a0*/  IMAD.IADD R7, R7, 0x1, R13 ;  /* 0x0000000107077824 */ /* 0x000fca00078e020d */
[----:B------:R-:W-:-:S05]  /*10b0*/  LEA.HI.X R13, R6, UR9, R7, 0x1, P1 ;  /* 0x00000009060d7c11 */ /* 0x000fca00088f0c07 */
[----:B--2---:R3:W-:Y:S02]  /*10c0*/  STG.E.128 desc[UR6][R12.64], R8 ;  /* 0x000000080c007986 */ /* 0x0047e4000c101d06 */
.L_x_80:
[----:B------:R-:W-:Y:S05]  /*10d0*/  BSYNC.RECONVERGENT B0 ;  /* 0x0000000000007941 */ /* 0x000fea0003800200 */
.L_x_79:
[----:B--23--:R2:W3:Y:S01]  /*10e0*/  LDS.128 R8, [R38+0x8c00] ;  /* 0x008c000026087984 */ /* 0x00c4e20000000c00 */
[----:B------:R-:W-:Y:S05]  /*10f0*/  @P0 EXIT ;  /* 0x000000000000094d */ /* 0x000fea0003800000 */
[----:B------:R-:W4:Y:S01]  /*1100*/  LDCU.64 UR4, c[0x0][0x3c0] ;  /* 0x00007800ff0477ac */ /* 0x000f220008000a00 */
[----:B------:R-:W-:Y:S02]  /*1110*/  IADD3 R7, P0, PT, R36, 0x60, RZ ;  /* 0x0000006024077810 */ /* 0x000fe40007f1e0ff */
[----:B------:R-:W-:Y:S01]  /*1120*/  MOV R3, R5 ;  /* 0x0000000500037202 */ /* 0x000fe20000000f00 */
[----:B------:R-:W5:Y:S02]  /*1130*/  LDCU.64 UR8, c[0x0][0x3a8] ;  /* 0x00007500ff0877ac */ /* 0x000f640008000a00 */
[----:B------:R-:W-:-:S04]  /*1140*/  IMAD.X R36, RZ, RZ, R37, P0 ;  /* 0x000000ffff247224 */ /* 0x000fc800000e0625 */
[----:B----4-:R-:W-:Y:S02]  /*1150*/  IMAD R36, R36, UR4, RZ ;  /* 0x0000000424247c24 */ /* 0x010fe4000f8e02ff */
[----:B------:R-:W-:-:S04]  /*1160*/  IMAD.WIDE.U32 R2, R7, UR4, R2 ;  /* 0x0000000407027c25 */ /* 0x000fc8000f8e0002 */
[----:B------:R-:W-:Y:S01]  /*1170*/  IMAD R7, R7, UR5, R36 ;  /* 0x0000000507077c24 */ /* 0x000fe2000f8e0224 */
[----:B-----5:R-:W-:-:S03]  /*1180*/  LEA R4, P0, R2, UR8, 0x1 ;  /* 0x0000000802047c11 */ /* 0x020fc6000f8008ff */
[----:B------:R-:W-:-:S05]  /*1190*/  IMAD.IADD R3, R3, 0x1, R7 ;  /* 0x0000000103037824 */ /* 0x000fca00078e0207 */
[----:B------:R-:W-:-:S05]  /*11a0*/  LEA.HI.X R5, R2, UR9, R3, 0x1, P0 ;  /* 0x0000000902057c11 */ /* 0x000fca00080f0c03 */
[----:B---3--:R-:W-:Y:S01]  /*11b0*/  STG.E.128 desc[UR6][R4.64], R8 ;  /* 0x0000000804007986 */ /* 0x008fe2000c101d06 */
[----:B------:R-:W-:Y:S05]  /*11c0*/  EXIT ;  /* 0x000000000000794d */ /* 0x000fea0003800000 */
.L_x_81:
        /* <DEDUP_REMOVED lines=11> */
.L_x_143:


//--------------------- .text._ZN7cutlass13device_kernelIN5flash19enable_sm80_to_sm89INS1_16FlashAttnBwdSm80INS1_25CollectiveMainloopBwdSm80ILi2ELi2EN4cute5tupleIJNS5_1CILi128EEES8_NS7_ILi64EEEEEENS_10bfloat16_tEfNS_4arch4Sm80ELb1ELb0ELb1ELb1ELb1ELb0ELb0ELb0ELi2ELi4ELi4ELi4ELb0EEENS1_24CollectiveEpilogueBwdGQAISA_fSD_Li256ELb1ELb1EEENS1_25SingleTileBwdLPTSchedulerILb1ELi128ELb1EEEEEEEEEvNT_6ParamsE --------------------------
	.section	.text._ZN7cutlass13device_kernelIN5flash19enable_sm80_to_sm89INS1_16FlashAttnBwdSm80INS1_25CollectiveMainloopBwdSm80ILi2ELi2EN4cute5tupleIJNS5_1CILi128EEES8_NS7_ILi64EEEEEENS_10bfloat16_tEfNS_4arch4Sm80ELb1ELb0ELb1ELb1ELb1ELb0ELb0ELb0ELi2ELi4ELi4ELi4ELb0EEENS1_24CollectiveEpilogueBwdGQAISA_fSD_Li256ELb1ELb1EEENS1_25SingleTileBwdLPTSchedulerILb1ELi128ELb1EEEEEEEEEvNT_6ParamsE,"ax",@progbits
	.align	128
.text._ZN7cutlass13device_kernelIN5flash19enable_sm80_to_sm89INS1_16FlashAttnBwdSm80INS1_25CollectiveMainloopBwdSm80ILi2ELi2EN4cute5tupleIJNS5_1CILi128EEES8_NS7_ILi64EEEEEENS_10bfloat16_tEfNS_4arch4Sm80ELb1ELb0ELb1ELb1ELb1ELb0ELb0ELb0ELi2ELi4ELi4ELi4ELb0EEENS1_24CollectiveEpilogueBwdGQAISA_fSD_Li256ELb1ELb1EEENS1_25SingleTileBwdLPTSchedulerILb1ELi128ELb1EEEEEEEEEvNT_6ParamsE:
        .type           _ZN7cutlass13device_kernelIN5flash19enable_sm80_to_sm89INS1_16FlashAttnBwdSm80INS1_25CollectiveMainloopBwdSm80ILi2ELi2EN4cute5tupleIJNS5_1CILi128EEES8_NS7_ILi64EEEEEENS_10bfloat16_tEfNS_4arch4Sm80ELb1ELb0ELb1ELb1ELb1ELb0ELb0ELb0ELi2ELi4ELi4ELi4ELb0EEENS1_24CollectiveEpilogueBwdGQAISA_fSD_Li256ELb1ELb1EEENS1_25SingleTileBwdLPTSchedulerILb1ELi128ELb1EEEEEEEEEvNT_6ParamsE,@function
        .size           _ZN7cutlass13device_kernelIN5flash19enable_sm80_to_sm89INS1_16FlashAttnBwdSm80INS1_25CollectiveMainloopBwdSm80ILi2ELi2EN4cute5tupleIJNS5_1CILi128EEES8_NS7_ILi64EEEEEENS_10bfloat16_tEfNS_4arch4Sm80ELb1ELb0ELb1ELb1ELb1ELb0ELb0ELb0ELi2ELi4ELi4ELi4ELb0EEENS1_24CollectiveEpilogueBwdGQAISA_fSD_Li256ELb1ELb1EEENS1_25SingleTileBwdLPTSchedulerILb1ELi128ELb1EEEEEEEEEvNT_6ParamsE,(.L_x_144 - _ZN7cutlass13device_kernelIN5flash19enable_sm80_to_sm89INS1_16FlashAttnBwdSm80INS1_25CollectiveMainloopBwdSm80ILi2ELi2EN4cute5tupleIJNS5_1CILi128EEES8_NS7_ILi64EEEEEENS_10bfloat16_tEfNS_4arch4Sm80ELb1ELb0ELb1ELb1ELb1ELb0ELb0ELb0ELi2ELi4ELi4ELi4ELb0EEENS1_24CollectiveEpilogueBwdGQAISA_fSD_Li256ELb1ELb1EEENS1_25SingleTileBwdLPTSchedulerILb1ELi128ELb1EEEEEEEEEvNT_6ParamsE)
        .other          _ZN7cutlass13device_kernelIN5flash19enable_sm80_to_sm89INS1_16FlashAttnBwdSm80INS1_25CollectiveMainloopBwdSm80ILi2ELi2EN4cute5tupleIJNS5_1CILi128EEES8_NS7_ILi64EEEEEENS_10bfloat16_tEfNS_4arch4Sm80ELb1ELb0ELb1ELb1ELb1ELb0ELb0ELb0ELi2ELi4ELi4ELi4ELb0EEENS1_24CollectiveEpilogueBwdGQAISA_fSD_Li256ELb1ELb1EEENS1_25SingleTileBwdLPTSchedulerILb1ELi128ELb1EEEEEEEEEvNT_6ParamsE,@"STO_CUDA_ENTRY STV_DEFAULT"
_ZN7cutlass13device_kernelIN5flash19enable_sm80_to_sm89INS1_16FlashAttnBwdSm80INS1_25CollectiveMainloopBwdSm80ILi2ELi2EN4cute5tupleIJNS5_1CILi128EEES8_NS7_ILi64EEEEEENS_10bfloat16_tEfNS_4arch4Sm80ELb1ELb0ELb1ELb1ELb1ELb0ELb0ELb0ELi2ELi4ELi4ELi4ELb0EEENS1_24CollectiveEpilogueBwdGQAISA_fSD_Li256ELb1ELb1EEENS1_25SingleTileBwdLPTSchedulerILb1ELi128ELb1EEEEEEEEEvNT_6ParamsE:
[----:B------:R-:W-:Y:S01]  /*0000*/  LDC R1, c[0x0][0x37c] ;  /* 0x0000df00ff017b82 */ /* 0x000fe20000000800 */
[----:B------:R-:W-:Y:S05]  /*0010*/  EXIT ;  /* 0x000000000000794d */ /* 0x000fea0003800000 */
.L_x_82:
        /* <DEDUP_REMOVED lines=14> */
.L_x_144:


//--------------------- .text._ZN7cutlass13device_kernelIN5flash22FlashAttnBwdPreprocessIN4cute5tupleIJNS3_1CILi128EEENS5_ILi64EEEEEENS_10bfloat16_tEfNS_4arch4Sm80ELb1ELb1EEEEEvNT_6ParamsE --------------------------
	.section	.text._ZN7cutlass13device_kernelIN5flash22FlashAttnBwdPreprocessIN4cute5tupleIJNS3_1CILi128EEENS5_ILi64EEEEEENS_10bfloat16_tEfNS_4arch4Sm80ELb1ELb1EEEEEvNT_6ParamsE,"ax",@progbits
	.align	128
.text._ZN7cutlass13device_kernelIN5flash22FlashAttnBwdPreprocessIN4cute5tupleIJNS3_1CILi128EEENS5_ILi64EEEEEENS_10bfloat16_tEfNS_4arch4Sm80ELb1ELb1EEEEEvNT_6ParamsE:
        .type           _ZN7cutlass13device_kernelIN5flash22FlashAttnBwdPreprocessIN4cute5tupleIJNS3_1CILi128EEENS5_ILi64EEEEEENS_10bfloat16_tEfNS_4arch4Sm80ELb1ELb1EEEEEvNT_6ParamsE,@function
        .size           _ZN7cutlass13device_kernelIN5flash22FlashAttnBwdPreprocessIN4cute5tupleIJNS3_1CILi128EEENS5_ILi64EEEEEENS_10bfloat16_tEfNS_4arch4Sm80ELb1ELb1EEEEEvNT_6ParamsE,(.L_x_145 - _ZN7cutlass13device_kernelIN5flash22FlashAttnBwdPreprocessIN4cute5tupleIJNS3_1CILi128EEENS5_ILi64EEEEEENS_10bfloat16_tEfNS_4arch4Sm80ELb1ELb1EEEEEvNT_6ParamsE)
        .other          _ZN7cutlass13device_kernelIN5flash22FlashAttnBwdPreprocessIN4cute5tupleIJNS3_1CILi128EEENS5_ILi64EEEEEENS_10bfloat16_tEfNS_4arch4Sm80ELb1ELb1EEEEEvNT_6ParamsE,@"STO_CUDA_ENTRY STV_DEFAULT"
_ZN7cutlass13device_kernelIN5flash22FlashAttnBwdPreprocessIN4cute5tupleIJNS3_1CILi128EEENS5_ILi64EEEEEENS_10bfloat16_tEfNS_4arch4Sm80ELb1ELb1EEEEEvNT_6ParamsE:
        /* <DEDUP_REMOVED lines=18> */
.L_x_83:
[----:B------:R-:W0:Y:S01]  /*0120*/  LDC.64 R4, c[0x0][0x460] ;  /* 0x00011800ff047b82 */ /* 0x000e220000000a00 */
[----:B------:R-:W1:Y:S01]  /*0130*/  LDCU.64 UR8, c[0x0][0x468] ;  /* 0x00008d00ff0877ac */ /* 0x000e620008000a00 */
[----:B0-----:R-:W-:-:S05]  /*0140*/  IMAD.WIDE.U32 R4, R2, 0x4, R4 ;  /* 0x0000000402047825 */ /* 0x001fca00078e0004 */
[----:B------:R-:W2:Y:S01]  /*0150*/  LDG.E R42, desc[UR4][R4.64] ;  /* 0x00000004042a7981 */ /* 0x000ea2000c1e1900 */
[----:B-1----:R-:W-:-:S04]  /*0160*/  UISETP.NE.U32.AND UP0, UPT, UR8, URZ, UPT ;  /* 0x000000ff0800728c */ /* 0x002fc8000bf05070 */
[----:B------:R-:W-:Y:S01]  /*0170*/  UISETP.NE.AND.EX UP0, UPT, UR9, URZ, UPT, UP0 ;  /* 0x000000ff0900728c */ /* 0x000fe2000bf05300 */
[----:B--2---:R-:W-:Y:S02]  /*0180*/  LEA R3, R2, R42, 0x7 ;  /* 0x0000002a02037211 */ /* 0x004fe400078e38ff */
[----:B------:R-:W-:Y:S02]  /*0190*/  SHF.R.S32.HI R43, RZ, 0x1f, R42 ;  /* 0x0000001fff2b7819 */ /* 0x000fe4000001142a */
[----:B------:R-:W-:-:S04]  /*01a0*/  SHF.R.S32.HI R6, RZ, 0x1f, R3 ;  /* 0x0000001fff067819 */ /* 0x000fc80000011403 */
[----:B------:R-:W-:-:S04]  /*01b0*/  LEA.HI R3, R6, R3, RZ, 0x7 ;  /* 0x0000000306037211 */ /* 0x000fc800078f38ff */
[----:B------:R-:W-:Y:S01]  /*01c0*/  LOP3.LUT R3, R3, 0xffffff80, RZ, 0xc0, !PT ;  /* 0xffffff8003037812 */ /* 0x000fe200078ec0ff */
[----:B------:R-:W-:Y:S06]  /*01d0*/  BRA.U !UP0, `(.L_x_86) ;  /* 0x0000000108107547 */ /* 0x000fec000b800000 */
.L_x_85:
[----:B------:R-:W0:Y:S02]  /*01e0*/  LDC.64 R4, c[0x0][0x468] ;  /* 0x00011a00ff047b82 */ /* 0x000e240000000a00 */
[----:B0-----:R-:W-:-:S05]  /*01f0*/  IMAD.WIDE.U32 R4, R2, 0x4, R4 ;  /* 0x0000000402047825 */ /* 0x001fca00078e0004 */
[----:B------:R0:W5:Y:S01]  /*0200*/  LDG.E R53, desc[UR4][R4.64] ;  /* 0x0000000404357981 */ /* 0x000162000c1e1900 */
[----:B------:R-:W-:Y:S05]  /*0210*/  BRA `(.L_x_84) ;  /* 0x0000000000087947 */ /* 0x000fea0003800000 */
.L_x_86:
[----:B------:R-:W2:Y:S02]  /*0220*/  LDG.E R5, desc[UR4][R4.64+0x4] ;  /* 0x0000040404057981 */ /* 0x000ea4000c1e1900 */
[----:B--2---:R-:W-:-:S07]  /*0230*/  IMAD.IADD R53, R5, 0x1, -R42 ;  /* 0x0000000105357824 */ /* 0x004fce00078e0a2a */
.L_x_84:
[----:B0-----:R-:W0:Y:S01]  /*0240*/  S2R R4, SR_TID.X ;  /* 0x0000000000047919 */ /* 0x001e220000002100 */
[----:B------:R-:W-:Y:S01]  /*0250*/  IMAD.SHL.U32 R5, R0, 0x80, RZ ;  /* 0x0000008000057824 */ /* 0x000fe200078e00ff */
[----:B------:R-:W-:-:S04]  /*0260*/  ISETP.NE.AND.EX P0, PT, R7, RZ, PT, P0 ;  /* 0x000000ff0700720c */ /* 0x000fc80003f05300 */
[----:B-----5:R-:W-:-:S13]  /*0270*/  ISETP.GT.AND P1, PT, R53, R5, PT ;  /* 0x000000053500720c */ /* 0x020fda0003f24270 */
[----:B------:R-:W-:Y:S05]  /*0280*/  @!P1 EXIT P0 ;  /* 0x000000000000994d */ /* 0x000fea0000000000 */
[----:B------:R-:W1:Y:S01]  /*0290*/  LDCU UR7, c[0x0][0x38c] ;  /* 0x00007180ff0777ac */ /* 0x000e620008000800 */
[----:B------:R-:W2:Y:S01]  /*02a0*/  LDC.64 R10, c[0x0][0x3a0] ;  /* 0x0000e800ff0a7b82 */ /* 0x000ea20000000a00 */
[----:B0-----:R-:W-:Y:S01]  /*02b0*/  SHF.L.U32 R44, R4, 0x3, RZ ;  /* 0x00000003042c7819 */ /* 0x001fe200000006ff */
[----:B------:R-:W-:Y:S01]  /*02c0*/  IMAD.IADD R7, R53, 0x1, -R5 ;  /* 0x0000000135077824 */ /* 0x000fe200078e0a05 */
[----:B------:R-:W-:Y:S01]  /*02d0*/  SHF.R.U32.HI R6, RZ, 0x3, R4 ;  /* 0x00000003ff067819 */ /* 0x000fe20000011604 */
[----:B------:R-:W-:Y:S01]  /*02e0*/  HFMA2 R45, -RZ, RZ, 0, 0 ;  /* 0x00000000ff2d7431 */ /* 0x000fe200000001ff */
[----:B------:R-:W-:Y:S02]  /*02f0*/  LOP3.LUT R44, R44, 0x38, RZ, 0xc0, !PT ;  /* 0x000000382c2c7812 */ /* 0x000fe400078ec0ff */
[C---:B------:R-:W-:Y:S01]  /*0300*/  IADD3 R34, P4, PT, R6.reuse, R42, RZ ;  /* 0x0000002a06227210 */ /* 0x040fe20007f9e0ff */
[C---:B------:R-:W-:Y:S01]  /*0310*/  VIADD R40, R6.reuse, 0x20 ;  /* 0x0000002006287836 */ /* 0x040fe20000000000 */
[----:B------:R-:W0:Y:S01]  /*0320*/  LDC.64 R14, c[0x0][0x3c0] ;  /* 0x0000f000ff0e7b82 */ /* 0x000e220000000a00 */
[----:B------:R-:W-:-:S02]  /*0330*/  IADD3 R52, PT, PT, R6, 0x60, RZ ;  /* 0x0000006006347810 */ /* 0x000fc40007ffe0ff */
[----:B------:R-:W-:Y:S01]  /*0340*/  IMAD.X R35, RZ, RZ, R43, P4 ;  /* 0x000000ffff237224 */ /* 0x000fe200020e062b */
[----:B------:R-:W-:Y:S01]  /*0350*/  SEL R41, R2, RZ, !P3 ;  /* 0x000000ff02297207 */ /* 0x000fe20005800000 */
[----:B------:R-:W-:Y:S01]  /*0360*/  IMAD.WIDE.U32 R34, R0, 0x80, R34 ;  /* 0x0000008000227825 */ /* 0x000fe200078e0022 */
[----:B-1----:R-:W-:Y:S02]  /*0370*/  ISETP.GE.AND P0, PT, R44, UR7, PT ;  /* 0x000000072c007c0c */ /* 0x002fe4000bf06270 */
[----:B------:R-:W1:Y:S02]  /*0380*/  LDC.64 R22, c[0x0][0x3a8] ;  /* 0x0000ea00ff167b82 */ /* 0x000e640000000a00 */
[-C--:B------:R-:W-:Y:S02]  /*0390*/  ISETP.GE.OR P1, PT, R40, R7.reuse, P0 ;  /* 0x000000072800720c */ /* 0x080fe40000726670 */
[----:B------:R-:W-:Y:S01]  /*03a0*/  ISETP.GE.OR P2, PT, R6, R7, P0 ;  /* 0x000000070600720c */ /* 0x000fe20000746670 */
[----:B--2---:R-:W-:-:S03]  /*03b0*/  IMAD.WIDE.U32 R8, R10, UR6, R44 ;  /* 0x000000060a087c25 */ /* 0x004fc6000f8e002c */
[----:B------:R-:W2:Y:S01]  /*03c0*/  LDC.64 R30, c[0x0][0x3b8] ;  /* 0x0000ee00ff1e7b82 */ /* 0x000ea20000000a00 */
[----:B------:R-:W-:Y:S02]  /*03d0*/  IMAD R9, R11, UR6, R9 ;  /* 0x000000060b097c24 */ /* 0x000fe4000f8e0209 */
[----:B0-----:R-:W-:-:S05]  /*03e0*/  IMAD.WIDE.U32 R12, R14, UR6, R44 ;  /* 0x000000060e0c7c25 */ /* 0x001fca000f8e002c */
[----:B------:R-:W0:Y:S01]  /*03f0*/  LDC.64 R10, c[0x0][0x3c8] ;  /* 0x0000f200ff0a7b82 */ /* 0x000e220000000a00 */
[----:B------:R-:W-:Y:S01]  /*0400*/  @!P1 IADD3 R19, P4, PT, R34, 0x20, RZ ;  /* 0x0000002022139810 */ /* 0x000fe20007f9e0ff */
[----:B------:R-:W-:Y:S01]  /*0410*/  VIADD R45, R6, 0x40 ;  /* 0x00000040062d7836 */ /* 0x000fe20000000000 */
[----:B------:R-:W-:Y:S01]  /*0420*/  @!P1 IADD3 R27, P5, PT, R34, 0x20, RZ ;  /* 0x00000020221b9810 */ /* 0x000fe20007fbe0ff */
[----:B------:R-:W-:-:S04]  /*0430*/  IMAD R13, R15, UR6, R13 ;  /* 0x000000060f0d7c24 */ /* 0x000fc8000f8e020d */
[----:B------:R-:W3:Y:S01]  /*0440*/  @!P1 LDC.64 R36, c[0x0][0x398] ;  /* 0x0000e600ff249b82 */ /* 0x000ee20000000a00 */
[-C--:B------:R-:W-:Y:S01]  /*0450*/  ISETP.GE.OR P3, PT, R45, R7.reuse, P0 ;  /* 0x000000072d00720c */ /* 0x080fe20000766670 */
[----:B-1----:R-:W-:Y:S01]  /*0460*/  IMAD.WIDE.U32 R32, R41, R22, R8 ;  /* 0x0000001629207225 */ /* 0x002fe200078e0008 */
[----:B------:R-:W-:-:S03]  /*0470*/  ISETP.GE.OR P0, PT, R52, R7, P0 ;  /* 0x000000073400720c */ /* 0x000fc60000706670 */
[----:B------:R-:W-:Y:S01]  /*0480*/  @!P1 IMAD.X R9, RZ, RZ, R35, P4 ;  /* 0x000000ffff099224 */ /* 0x000fe200020e0623 */
[----:B------:R-:W-:Y:S01]  /*0490*/  @!P1 MOV R22, R32 ;  /* 0x0000002000169202 */ /* 0x000fe20000000f00 */
[----:B------:R-:W1:Y:S01]  /*04a0*/  @!P2 LDC.64 R20, c[0x0][0x398] ;  /* 0x0000e600ff14ab82 */ /* 0x000e620000000a00 */
[----:B------:R-:W-:Y:S02]  /*04b0*/  IMAD R23, R41, R23, R33 ;  /* 0x0000001729177224 */ /* 0x000fe400078e0221 */
[----:B------:R-:W-:-:S03]  /*04c0*/  @!P2 IMAD.MOV.U32 R8, RZ, RZ, R32 ;  /* 0x000000ffff08a224 */ /* 0x000fc600078e0020 */
[----:B------:R-:W-:Y:S01]  /*04d0*/  @!P3 IMAD.MOV.U32 R59, RZ, RZ, R23 ;  /* 0x000000ffff3bb224 */ /* 0x000fe200078e0017 */
[C---:B------:R-:W-:Y:S01]  /*04e0*/  @!P3 IADD3 R26, P6, PT, R34.reuse, 0x40, RZ ;  /* 0x00000040221ab810 */ /* 0x040fe20007fde0ff */
[C---:B0-----:R-:W-:Y:S01]  /*04f0*/  IMAD.WIDE.U32 R24, R41.reuse, R10, R12 ;  /* 0x0000000a29187225 */ /* 0x041fe200078e000c */
[----:B------:R-:W0:Y:S01]  /*0500*/  LDC.64 R14, c[0x0][0x3b8] ;  /* 0x0000ee00ff0e7b82 */ /* 0x000e220000000a00 */
[C---:B------:R-:W-:Y:S02]  /*0510*/  @!P3 IADD3 R48, P4, PT, R34.reuse, 0x40, RZ ;  /* 0x000000402230b810 */ /* 0x040fe40007f9e0ff */
[----:B------:R-:W-:Y:S01]  /*0520*/  @!P1 IMAD.X R13, RZ, RZ, R35, P5 ;  /* 0x000000ffff0d9224 */ /* 0x000fe200028e0623 */
[----:B------:R-:W-:Y:S01]  /*0530*/  @!P0 IADD3 R55, P5, PT, R34, 0x60, RZ ;  /* 0x0000006022378810 */ /* 0x000fe20007fbe0ff */
[----:B------:R-:W-:Y:S01]  /*0540*/  IMAD R25, R41, R11, R25 ;  /* 0x0000000b29197224 */ /* 0x000fe200078e0219 */
[----:B------:R-:W-:Y:S01]  /*0550*/  @!P3 MOV R58, R32 ;  /* 0x00000020003ab202 */ /* 0x000fe20000000f00 */
[----:B---3--:R-:W-:Y:S01]  /*0560*/  @!P1 IMAD R10, R9, R36, RZ ;  /* 0x00000024090a9224 */ /* 0x008fe200078e02ff */
[----:B------:R-:W3:Y:S01]  /*0570*/  @!P1 LDC.64 R16, c[0x0][0x380] ;  /* 0x0000e000ff109b82 */ /* 0x000ee20000000a00 */
[----:B------:R-:W-:-:S02]  /*0580*/  @!P2 IMAD.MOV.U32 R9, RZ, RZ, R23 ;  /* 0x000000ffff09a224 */ /* 0x000fc400078e0017 */
[----:B------:R-:W-:Y:S02]  /*0590*/  @!P1 IMAD R37, R19, R37, R10 ;  /* 0x0000002513259224 */ /* 0x000fe400078e020a */
[--C-:B------:R-:W-:Y:S02]  /*05a0*/  @!P0 IMAD.MOV.U32 R33, RZ, RZ, R23.reuse ;  /* 0x000000ffff218224 */ /* 0x100fe400078e0017 */
[----:B-1----:R-:W-:Y:S01]  /*05b0*/  @!P2 IMAD R10, R35, R20, RZ ;  /* 0x00000014230aa224 */ /* 0x002fe200078e02ff */
[----:B------:R-:W1:Y:S01]  /*05c0*/  LDC.64 R46, c[0x0][0x3b0] ;  /* 0x0000ec00ff2e7b82 */ /* 0x000e620000000a00 */
[----:B------:R-:W-:-:S04]  /*05d0*/  @!P1 IMAD.WIDE.U32 R22, R19, R36, R22 ;  /* 0x0000002413169225 */ /* 0x000fc800078e0016 */
[-C--:B--2---:R-:W-:Y:S02]  /*05e0*/  @!P1 IMAD R12, R13, R30.reuse, RZ ;  /* 0x0000001e0d0c9224 */ /* 0x084fe400078e02ff */
[----:B------:R-:W-:Y:S01]  /*05f0*/  @!P1 IMAD.WIDE.U32 R18, R27, R30, R24 ;  /* 0x0000001e1b129225 */ /* 0x000fe200078e0018 */
[----:B------:R-:W2:Y:S03]  /*0600*/  @!P0 LDC.64 R38, c[0x0][0x398] ;  /* 0x0000e600ff268b82 */ /* 0x000ea60000000a00 */
[C---:B------:R-:W-:Y:S02]  /*0610*/  @!P2 IMAD R30, R34.reuse, R21, R10 ;  /* 0x00000015221ea224 */ /* 0x040fe400078e020a */
[----:B------:R-:W-:-:S03]  /*0620*/  @!P2 IMAD.WIDE.U32 R20, R34, R20, R8 ;  /* 0x000000142214a225 */ /* 0x000fc600078e0008 */
[----:B------:R-:W4:Y:S01]  /*0630*/  @!P3 LDC.64 R8, c[0x0][0x398] ;  /* 0x0000e600ff08bb82 */ /* 0x000f220000000a00 */
[----:B------:R-:W-:Y:S01]  /*0640*/  @!P1 IMAD R31, R27, R31, R12 ;  /* 0x0000001f1b1f9224 */ /* 0x000fe200078e020c */
[----:B------:R-:W-:Y:S01]  /*0650*/  @!P3 IADD3.X R27, PT, PT, RZ, R35, RZ, P6, !PT ;  /* 0x00000023ff1bb210 */ /* 0x000fe200037fe4ff */
[----:B0-----:R-:W-:Y:S01]  /*0660*/  @!P2 IMAD R29, R35, R14, RZ ;  /* 0x0000000e231da224 */ /* 0x001fe200078e02ff */
[----:B------:R-:W-:Y:S01]  /*0670*/  @!P2 IADD3 R30, PT, PT, R21, R30, RZ ;  /* 0x0000001e151ea210 */ /* 0x000fe20007ffe0ff */
[--C-:B------:R-:W-:Y:S01]  /*0680*/  @!P3 IMAD.X R50, RZ, RZ, R35.reuse, P4 ;  /* 0x000000ffff32b224 */ /* 0x100fe200020e0623 */
[----:B---3--:R-:W-:Y:S01]  /*0690*/  @!P1 LEA R56, P4, R22, R16, 0x1 ;  /* 0x0000001016389211 */ /* 0x008fe200078808ff */
[----:B------:R-:W-:Y:S01]  /*06a0*/  @!P0 IMAD.X R28, RZ, RZ, R35, P5 ;  /* 0x000000ffff1c8224 */ /* 0x000fe200028e0623 */
[----:B------:R-:W0:Y:S01]  /*06b0*/  @!P2 LDC.64 R12, c[0x0][0x380] ;  /* 0x0000e000ff0cab82 */ /* 0x000e220000000a00 */
[----:B------:R-:W-:Y:S01]  /*06c0*/  @!P1 IMAD.IADD R23, R23, 0x1, R37 ;  /* 0x0000000117179824 */ /* 0x000fe200078e0225 */
[----:B-1----:R-:W-:Y:S01]  /*06d0*/  @!P1 LEA R46, P5, R18, R46, 0x1 ;  /* 0x0000002e122e9211 */ /* 0x002fe200078a08ff */
[----:B------:R-:W-:Y:S01]  /*06e0*/  @!P1 IMAD.IADD R16, R19, 0x1, R31 ;  /* 0x0000000113109824 */ /* 0x000fe200078e021f */
[C---:B------:R-:W-:Y:S01]  /*06f0*/  @!P0 IADD3 R49, P6, PT, R34.reuse, 0x60, RZ ;  /* 0x0000006022318810 */ /* 0x040fe20007fde0ff */
[----:B------:R-:W-:Y:S01]  /*0700*/  @!P2 IMAD R29, R34, R15, R29 ;  /* 0x0000000f221da224 */ /* 0x000fe200078e021d */
[----:B------:R-:W-:Y:S01]  /*0710*/  @!P1 LEA.HI.X R57, R22, R17, R23, 0x1, P4 ;  /* 0x0000001116399211 */ /* 0x000fe200020f0c17 */
[----:B------:R-:W-:Y:S01]  /*0720*/  @!P2 IMAD.WIDE.U32 R14, R34, R14, R24 ;  /* 0x0000000e220ea225 */ /* 0x000fe200078e0018 */
[----:B------:R-:W1:Y:S01]  /*0730*/  LDC.64 R10, c[0x0][0x3b0] ;  /* 0x0000ec00ff0a7b82 */ /* 0x000e620000000a00 */
[----:B------:R-:W-:-:S02]  /*0740*/  @!P1 LEA.HI.X R47, R18, R47, R16, 0x1, P5 ;  /* 0x0000002f122f9211 */ /* 0x000fc400028f0c10 */
[----:B------:R-:W-:Y:S01]  /*0750*/  @!P2 IMAD.IADD R29, R15, 0x1, R29 ;  /* 0x000000010f1da824 */ /* 0x000fe200078e021d */
[----:B------:R-:W-:Y:S01]  /*0760*/  @!P0 IADD3.X R51, PT, PT, RZ, R35, RZ, P6, !PT ;  /* 0x00000023ff338210 */ /* 0x000fe200037fe4ff */
[----:B--2---:R-:W-:Y:S02]  /*0770*/  @!P0 IMAD R28, R28, R38, RZ ;  /* 0x000000261c1c8224 */ /* 0x004fe400078e02ff */
[-C--:B----4-:R-:W-:Y:S01]  /*0780*/  @!P3 IMAD R27, R27, R8.reuse, RZ ;  /* 0x000000081b1bb224 */ /* 0x090fe200078e02ff */
[----:B------:R-:W2:Y:S01]  /*0790*/  LDC.64 R34, c[0x0][0x3b0] ;  /* 0x0000ec00ff227b82 */ /* 0x000ea20000000a00 */
[----:B------:R-:W-:-:S04]  /*07a0*/  @!P3 IMAD.WIDE.U32 R58, R26, R8, R58 ;  /* 0x000000081a3ab225 */ /* 0x000fc800078e003a */
[----:B------:R-:W-:Y:S01]  /*07b0*/  @!P3 IMAD R54, R26, R9, R27 ;  /* 0x000000091a36b224 */ /* 0x000fe200078e021b */
[----:B------:R-:W-:Y:S02]  /*07c0*/  CS2R R8, SRZ ;  /* 0x0000000000087805 */ /* 0x000fe4000001ff00 */
[C---:B0-----:R-:W-:Y:S01]  /*07d0*/  @!P2 LEA R18, P4, R20.reuse, R12, 0x1 ;  /* 0x0000000c1412a211 */ /* 0x041fe200078808ff */
[----:B------:R-:W0:Y:S01]  /*07e0*/  LDC.64 R26, c[0x0][0x3b8] ;  /* 0x0000ee00ff1a7b82 */ /* 0x000e220000000a00 */
[----:B------:R-:W-:Y:S02]  /*07f0*/  @!P0 IMAD R39, R55, R39, R28 ;  /* 0x0000002737278224 */ /* 0x000fe400078e021c */
[----:B------:R-:W-:Y:S02]  /*0800*/  @!P2 LEA.HI.X R19, R20, R13, R30, 0x1, P4 ;  /* 0x0000000d1413a211 */ /* 0x000fe400020f0c1e */
[----:B------:R-:W-:Y:S02]  /*0810*/  CS2R R12, SRZ ;  /* 0x00000000000c7805 */ /* 0x000fe4000001ff00 */
[C---:B-1----:R-:W-:Y:S01]  /*0820*/  @!P2 LEA R16, P5, R14.reuse, R10, 0x1 ;  /* 0x0000000a0e10a211 */ /* 0x042fe200078a08ff */
[----:B------:R-:W1:Y:S03]  /*0830*/  LDC.64 R30, c[0x0][0x3b8] ;  /* 0x0000ee00ff1e7b82 */ /* 0x000e660000000a00 */
[----:B------:R-:W-:-:S02]  /*0840*/  @!P2 LEA.HI.X R17, R14, R11, R29, 0x1, P5 ;  /* 0x0000000b0e11a211 */ /* 0x000fc400028f0c1d */
[----:B------:R-:W-:Y:S02]  /*0850*/  CS2R R10, SRZ ;  /* 0x00000000000a7805 */ /* 0x000fe4000001ff00 */
[----:B------:R-:W-:Y:S01]  /*0860*/  CS2R R14, SRZ ;  /* 0x00000000000e7805 */ /* 0x000fe2000001ff00 */
[----:B------:R-:W3:Y:S01]  /*0870*/  @!P3 LDC.64 R28, c[0x0][0x380] ;  /* 0x0000e000ff1cbb82 */ /* 0x000ee20000000a00 */
[----:B------:R-:W-:Y:S02]  /*0880*/  @!P0 IMAD.WIDE.U32 R60, R55, R38, R32 ;  /* 0x00000026373c8225 */ /* 0x000fe400078e0020 */
[----:B------:R4:W2:Y:S01]  /*0890*/  @!P2 LDG.E.128 R8, desc[UR4][R18.64] ;  /* 0x000000041208a981 */ /* 0x0008a2000c1e1d00 */
[----:B------:R-:W-:-:S04]  /*08a0*/  CS2R R20, SRZ ;  /* 0x0000000000147805 */ /* 0x000fc8000001ff00 */
[----:B------:R-:W1:Y:S01]  /*08b0*/  @!P0 LDC.64 R36, c[0x0][0x380] ;  /* 0x0000e000ff248b82 */ /* 0x000e620000000a00 */
[----:B------:R4:W2:Y:S01]  /*08c0*/  @!P2 LDG.E.128 R12, desc[UR4][R16.64] ;  /* 0x00000004100ca981 */ /* 0x0008a2000c1e1d00 */
[----:B------:R-:W-:Y:S02]  /*08d0*/  CS2R R22, SRZ ;  /* 0x0000000000167805 */ /* 0x000fe4000001ff00 */
[----:B----4-:R-:W-:-:S04]  /*08e0*/  CS2R R18, SRZ ;  /* 0x0000000000127805 */ /* 0x010fc8000001ff00 */
[----:B------:R-:W4:Y:S01]  /*08f0*/  LDC.64 R32, c[0x0][0x3b0] ;  /* 0x0000ec00ff207b82 */ /* 0x000f220000000a00 */
[----:B------:R3:W4:Y:S01]  /*0900*/  @!P1 LDG.E.128 R20, desc[UR4][R46.64] ;  /* 0x000000042e149981 */ /* 0x000722000c1e1d00 */
[----:B------:R-:W-:Y:S01]  /*0910*/  CS2R R16, SRZ ;  /* 0x0000000000107805 */ /* 0x000fe2000001ff00 */
[----:B0-----:R-:W-:-:S05]  /*0920*/  @!P3 IMAD R50, R50, R26, RZ ;  /* 0x0000001a3232b224 */ /* 0x001fca00078e02ff */
[----:B------:R0:W4:Y:S01]  /*0930*/  @!P1 LDG.E.128 R16, desc[UR4][R56.64] ;  /* 0x0000000438109981 */ /* 0x000122000c1e1d00 */
[----:B------:R-:W-:Y:S01]  /*0940*/  @!P3 IMAD.IADD R54, R59, 0x1, R54 ;  /* 0x000000013b36b824 */ /* 0x000fe200078e0236 */
[----:B---3--:R-:W-:Y:S01]  /*0950*/  @!P3 LEA R46, P1, R58, R28, 0x1 ;  /* 0x0000001c3a2eb211 */ /* 0x008fe200078208ff */
[C---:B------:R-:W-:Y:S01]  /*0960*/  @!P3 IMAD R27, R48.reuse, R27, R50 ;  /* 0x0000001b301bb224 */ /* 0x040fe200078e0232 */
[----:B0-----:R-:W-:Y:S01]  /*0970*/  @!P0 MOV R56, R24 ;  /* 0x0000001800388202 */ /* 0x001fe20000000f00 */
[--C-:B------:R-:W-:Y:S02]  /*0980*/  @!P0 IMAD.MOV.U32 R57, RZ, RZ, R25.reuse ;  /* 0x000000ffff398224 */ /* 0x100fe400078e0019 */
[----:B------:R-:W-:-:S04]  /*0990*/  @!P3 IMAD.WIDE.U32 R24, R48, R26, R24 ;  /* 0x0000001a3018b225 */ /* 0x000fc800078e0018 */
[-C--:B-1----:R-:W-:Y:S01]  /*09a0*/  @!P0 IMAD R26, R51, R30.reuse, RZ ;  /* 0x0000001e331a8224 */ /* 0x082fe200078e02ff */
[----:B------:R-:W-:Y:S01]  /*09b0*/  @!P3 LEA.HI.X R47, R58, R29, R54, 0x1, P1 ;  /* 0x0000001d3a2fb211 */ /* 0x000fe200008f0c36 */
[----:B------:R-:W-:Y:S01]  /*09c0*/  @!P0 IMAD.WIDE.U32 R56, R49, R30, R56 ;  /* 0x0000001e31388225 */ /* 0x000fe200078e0038 */
[----:B------:R-:W-:-:S03]  /*09d0*/  @!P0 LEA R50, P1, R60, R36, 0x1 ;  /* 0x000000243c328211 */ /* 0x000fc600078208ff */
[----:B------:R-:W-:Y:S01]  /*09e0*/  @!P0 IMAD R31, R49, R31, R26 ;  /* 0x0000001f311f8224 */ /* 0x000fe200078e021a */
[----:B------:R-:W-:Y:S01]  /*09f0*/  @!P3 IADD3 R27, PT, PT, R25, R27, RZ ;  /* 0x0000001b191bb210 */ /* 0x000fe20007ffe0ff */
[----:B------:R-:W-:Y:S01]  /*0a00*/  @!P0 IMAD.IADD R39, R61, 0x1, R39 ;  /* 0x000000013d278824 */ /* 0x000fe200078e0227 */
[----:B--2---:R-:W-:Y:S01]  /*0a10*/  @!P3 LEA R34, P2, R24, R34, 0x1 ;  /* 0x000000221822b211 */ /* 0x004fe200078408ff */
[----:B------:R-:W-:Y:S01]  /*0a20*/  @!P0 IMAD.IADD R36, R57, 0x1, R31 ;  /* 0x0000000139248824 */ /* 0x000fe200078e021f */
[----:B------:R-:W-:Y:S02]  /*0a30*/  CS2R R28, SRZ ;  /* 0x00000000001c7805 */ /* 0x000fe4000001ff00 */
[----:B------:R-:W-:Y:S02]  /*0a40*/  CS2R R30, SRZ ;  /* 0x00000000001e7805 */ /* 0x000fe4000001ff00 */
[----:B------:R-:W-:Y:S02]  /*0a50*/  @!P0 LEA.HI.X R51, R60, R37, R39, 0x1, P1 ;  /* 0x000000253c338211 */ /* 0x000fe400008f0c27 */
[----:B------:R-:W-:-:S02]  /*0a60*/  @!P3 LEA.HI.X R35, R24, R35, R27, 0x1, P2 ;  /* 0x000000231823b211 */ /* 0x000fc400010f0c1b */
[C---:B----4-:R-:W-:Y:S02]  /*0a70*/  @!P0 LEA R48, P1, R56.reuse, R32, 0x1 ;  /* 0x0000002038308211 */ /* 0x050fe400078208ff */
[----:B------:R-:W-:Y:S02]  /*0a80*/  CS2R R24, SRZ ;  /* 0x0000000000187805 */ /* 0x000fe4000001ff00 */
[----:B------:R-:W-:Y:S01]  /*0a90*/  CS2R R26, SRZ ;  /* 0x00000000001a7805 */ /* 0x000fe2000001ff00 */
[----:B------:R0:W2:Y:S01]  /*0aa0*/  @!P3 LDG.E.128 R28, desc[UR4][R34.64] ;  /* 0x00000004221cb981 */ /* 0x0000a2000c1e1d00 */
[----:B------:R-:W-:Y:S02]  /*0ab0*/  @!P0 LEA.HI.X R49, R56, R33, R36, 0x1, P1 ;  /* 0x0000002138318211 */ /* 0x000fe400008f0c24 */
[----:B------:R-:W-:Y:S02]  /*0ac0*/  CS2R R32, SRZ ;  /* 0x0000000000207805 */ /* 0x000fe4000001ff00 */
[----:B------:R-:W-:-:S02]  /*0ad0*/  CS2R R36, SRZ ;  /* 0x0000000000247805 */ /* 0x000fc4000001ff00 */
[----:B------:R-:W-:Y:S01]  /*0ae0*/  CS2R R38, SRZ ;  /* 0x0000000000267805 */ /* 0x000fe2000001ff00 */
[----:B------:R1:W3:Y:S01]  /*0af0*/  @!P3 LDG.E.128 R24, desc[UR4][R46.64] ;  /* 0x000000042e18b981 */ /* 0x0002e2000c1e1d00 */
[----:B0-----:R-:W-:-:S04]  /*0b00*/  CS2R R34, SRZ ;  /* 0x0000000000227805 */ /* 0x001fc8000001ff00 */
[----:B------:R0:W4:Y:S01]  /*0b10*/  @!P0 LDG.E.128 R36, desc[UR4][R48.64] ;  /* 0x0000000430248981 */ /* 0x000122000c1e1d00 */
[----:B-1----:R-:W1:Y:S03]  /*0b20*/  LDC.64 R46, c[0x0][0x400] ;  /* 0x00010000ff2e7b82 */ /* 0x002e660000000a00 */
[----:B------:R0:W4:Y:S01]  /*0b30*/  @!P0 LDG.E.128 R32, desc[UR4][R50.64] ;  /* 0x0000000432208981 */ /* 0x000122000c1e1d00 */
[----:B------:R-:W-:-:S04]  /*0b40*/  ISETP.GE.AND P0, PT, R4, R7, PT ;  /* 0x000000070400720c */ /* 0x000fc80003f06270 */
[----:B------:R-:W-:Y:S01]  /*0b50*/  ISETP.GT.U32.OR P0, PT, R4, 0x7f, P0 ;  /* 0x0000007f0400780c */ /* 0x000fe20000704470 */
[----:B0-----:R-:W0:-:S12]  /*0b60*/  LDC.64 R48, c[0x0][0x408] ;  /* 0x00010200ff307b82 */ /* 0x001e180000000a00 */
        /* <DEDUP_REMOVED lines=8> */
[----:B------:R-:W-:-:S04]  /*0bf0*/  @!P0 LEA R50, P1, R42, R50, 0x2 ;  /* 0x000000322a328211 */ /* 0x000fc800078210ff */
[----:B------:R-:W-:Y:S01]  /*0c00*/  @!P0 LEA.HI.X R51, R42, R51, R49, 0x2, P1 ;  /* 0x000000332a338211 */ /* 0x000fe200008f1431 */
[----:B------:R-:W-:-:S06]  /*0c10*/  IMAD.MOV.U32 R49, RZ, RZ, 0x7f800000 ;  /* 0x7f800000ff317424 */ /* 0x000fcc00078e00ff */
[----:B------:R0:W5:Y:S01]  /*0c20*/  @!P0 LDG.E R49, desc[UR4][R50.64] ;  /* 0x0000000432318981 */ /* 0x000162000c1e1900 */
[----:B------:R-:W-:Y:S01]  /*0c30*/  ISETP.NE.AND P1, PT, R44, RZ, PT ;  /* 0x000000ff2c00720c */ /* 0x000fe20003f25270 */
[----:B------:R-:W-:Y:S01]  /*0c40*/  BSSY.RECONVERGENT B0, `(.L_x_87) ;  /* 0x00000a4000007945 */ /* 0x000fe20003800200 */
[C---:B------:R-:W-:Y:S01]  /*0c50*/  LOP3.LUT R47, R8.reuse, 0xffff0000, RZ, 0xc0, !PT ;  /* 0xffff0000082f7812 */ /* 0x040fe200078ec0ff */
[----:B------:R-:W-:Y:S01]  /*0c60*/  IMAD.U32 R42, R8, 0x10000, RZ ;  /* 0x00010000082a7824 */ /* 0x000fe200078e00ff */
[C---:B------:R-:W-:Y:S02]  /*0c70*/  LOP3.LUT R48, R12.reuse, 0xffff0000, RZ, 0xc0, !PT ;  /* 0xffff00000c307812 */ /* 0x040fe400078ec0ff */
[----:B------:R-:W-:-:S03]  /*0c80*/  SHF.L.U32 R55, R12, 0x10, RZ ;  /* 0x000000100c377819 */ /* 0x000fc600000006ff */
[----:B------:R-:W-:Y:S01]  /*0c90*/  FMUL.FTZ R59, R47, R48 ;  /* 0x000000302f3b7220 */ /* 0x000fe20000410000 */
[C---:B------:R-:W-:Y:S01]  /*0ca0*/  IMAD.U32 R48, R14.reuse, 0x10000, RZ ;  /* 0x000100000e307824 */ /* 0x040fe200078e00ff */
[----:B------:R-:W-:Y:S02]  /*0cb0*/  LOP3.LUT R47, R14, 0xffff0000, RZ, 0xc0, !PT ;  /* 0xffff00000e2f7812 */ /* 0x000fe400078ec0ff */
[----:B------:R-:W-:Y:S01]  /*0cc0*/  LOP3.LUT R57, R20, 0xffff0000, RZ, 0xc0, !PT ;  /* 0xffff000014397812 */ /* 0x000fe200078ec0ff */
[----:B0-----:R-:W-:Y:S01]  /*0cd0*/  IMAD.U32 R51, R13, 0x10000, RZ ;  /* 0x000100000d337824 */ /* 0x001fe200078e00ff */
[----:B------:R-:W-:Y:S01]  /*0ce0*/  SHF.L.U32 R8, R9, 0x10, RZ ;  /* 0x0000001009087819 */ /* 0x000fe200000006ff */
[----:B------:R-:W-:Y:S01]  /*0cf0*/  FFMA.FTZ R55, R42, R55, R59 ;  /* 0x000000372a377223 */ /* 0x000fe2000001003b */
[----:B------:R-:W-:Y:S02]  /*0d00*/  LOP3.LUT R50, R13, 0xffff0000, RZ, 0xc0, !PT ;  /* 0xffff00000d327812 */ /* 0x000fe400078ec0ff */
[C---:B------:R-:W-:Y:S01]  /*0d10*/  LOP3.LUT R14, R16.reuse, 0xffff0000, RZ, 0xc0, !PT ;  /* 0xffff0000100e7812 */ /* 0x040fe200078ec0ff */
[----:B------:R-:W-:Y:S01]  /*0d20*/  IMAD.U32 R16, R16, 0x10000, RZ ;  /* 0x0001000010107824 */ /* 0x000fe200078e00ff */
[----:B------:R-:W-:-:S02]  /*0d30*/  SHF.L.U32 R13, R15, 0x10, RZ ;  /* 0x000000100f0d7819 */ /* 0x000fc400000006ff */
[----:B------:R-:W-:Y:S01]  /*0d40*/  LOP3.LUT R12, R15, 0xffff0000, RZ, 0xc0, !PT ;  /* 0xffff00000f0c7812 */ /* 0x000fe200078ec0ff */
[----:B------:R-:W-:Y:S02]  /*0d50*/  IMAD.U32 R15, R20, 0x10000, RZ ;  /* 0x00010000140f7824 */ /* 0x000fe400078e00ff */
[----:B------:R-:W-:Y:S01]  /*0d60*/  FMUL.FTZ R57, R14, R57 ;  /* 0x000000390e397220 */ /* 0x000fe20000410000 */
[----:B------:R-:W-:Y:S01]  /*0d70*/  LOP3.LUT R43, R9, 0xffff0000, RZ, 0xc0, !PT ;  /* 0xffff0000092b7812 */ /* 0x000fe200078ec0ff */
[----:B------:R-:W-:Y:S01]  /*0d80*/  FFMA.FTZ R14, R8, R51, R55 ;  /* 0x00000033080e7223 */ /* 0x000fe20000010037 */
[----:B------:R-:W-:Y:S01]  /*0d90*/  SHF.L.U32 R8, R17, 0x10, RZ ;  /* 0x0000001011087819 */ /* 0x000fe200000006ff */
[----:B------:R-:W-:Y:S02]  /*0da0*/  IMAD.U32 R51, R21, 0x10000, RZ ;  /* 0x0001000015337824 */ /* 0x000fe400078e00ff */
[----:B------:R-:W-:Y:S01]  /*0db0*/  FFMA.FTZ R15, R16, R15, R57 ;  /* 0x0000000f100f7223 */ /* 0x000fe20000010039 */
[----:B------:R-:W-:-:S02]  /*0dc0*/  IMAD.U32 R9, R10, 0x10000, RZ ;  /* 0x000100000a097824 */ /* 0x000fc400078e00ff */
[----:B------:R-:W-:Y:S01]  /*0dd0*/  FFMA.FTZ R50, R43, R50, R14 ;  /* 0x000000322b327223 */ /* 0x000fe2000001000e */
[----:B------:R-:W-:Y:S01]  /*0de0*/  LOP3.LUT R17, R17, 0xffff0000, RZ, 0xc0, !PT ;  /* 0xffff000011117812 */ /* 0x000fe200078ec0ff */
[----:B------:R-:W-:Y:S01]  /*0df0*/  FFMA.FTZ R16, R8, R51, R15 ;  /* 0x0000003308107223 */ /* 0x000fe2000001000f */
[----:B------:R-:W-:Y:S01]  /*0e00*/  LOP3.LUT R14, R21, 0xffff0000, RZ, 0xc0, !PT ;  /* 0xffff0000150e7812 */ /* 0x000fe200078ec0ff */
[----:B------:R-:W-:Y:S01]  /*0e10*/  FFMA.FTZ R15, R9, R48, R50 ;  /* 0x00000030090f7223 */ /* 0x000fe20000010032 */
[----:B------:R-:W-:Y:S01]  /*0e20*/  LOP3.LUT R46, R10, 0xffff0000, RZ, 0xc0, !PT ;  /* 0xffff00000a2e7812 */ /* 0x000fe200078ec0ff */
[----:B------:R-:W-:Y:S01]  /*0e30*/  IMAD.U32 R8, R18, 0x10000, RZ ;  /* 0x0001000012087824 */ /* 0x000fe200078e00ff */
[----:B------:R-:W-:Y:S01]  /*0e40*/  SHF.L.U32 R9, R22, 0x10, RZ ;  /* 0x0000001016097819 */ /* 0x000fe200000006ff */
[----:B------:R-:W-:Y:S01]  /*0e50*/  FFMA.FTZ R17, R17, R14, R16 ;  /* 0x0000000e11117223 */ /* 0x000fe20000010010 */
[C---:B------:R-:W-:Y:S02]  /*0e60*/  IMAD.U32 R10, R11.reuse, 0x10000, RZ ;  /* 0x000100000b0a7824 */ /* 0x040fe400078e00ff */
[----:B------:R-:W-:Y:S01]  /*0e70*/  FFMA.FTZ R47, R46, R47, R15 ;  /* 0x0000002f2e2f7223 */ /* 0x000fe2000001000f */
[----:B------:R-:W-:Y:S01]  /*0e80*/  LOP3.LUT R18, R18, 0xffff0000, RZ, 0xc0, !PT ;  /* 0xffff000012127812 */ /* 0x000fe200078ec0ff */
[----:B------:R-:W-:Y:S01]  /*0e90*/  FFMA.FTZ R17, R8, R9, R17 ;  /* 0x0000000908117223 */ /* 0x000fe20000010011 */
[----:B------:R-:W-:Y:S01]  /*0ea0*/  LOP3.LUT R15, R22, 0xffff0000, RZ, 0xc0, !PT ;  /* 0xffff0000160f7812 */ /* 0x000fe200078ec0ff */
[----:B------:R-:W-:Y:S01]  /*0eb0*/  FFMA.FTZ R8, R10, R13, R47 ;  /* 0x0000000d0a087223 */ /* 0x000fe2000001002f */
[----:B------:R-:W-:-:S03]  /*0ec0*/  LOP3.LUT R11, R11, 0xffff0000, RZ, 0xc0, !PT ;  /* 0xffff00000b0b7812 */ /* 0x000fc600078ec0ff */
[----:B------:R-:W-:Y:S01]  /*0ed0*/  FFMA.FTZ R15, R18, R15, R17 ;  /* 0x0000000f120f7223 */ /* 0x000fe20000010011 */
[----:B------:R-:W-:Y:S02]  /*0ee0*/  IMAD.U32 R9, R23, 0x10000, RZ ;  /* 0x0001000017097824 */ /* 0x000fe400078e00ff */
[----:B------:R-:W-:Y:S01]  /*0ef0*/  FFMA.FTZ R11, R11, R12, R8 ;  /* 0x0000000c0b0b7223 */ /* 0x000fe20000010008 */
[----:B------:R-:W-:Y:S02]  /*0f00*/  LOP3.LUT R8, R23, 0xffff0000, RZ, 0xc0, !PT ;  /* 0xffff000017087812 */ /* 0x000fe400078ec0ff */
[----:B--2---:R-:W-:Y:S02]  /*0f10*/  LOP3.LUT R21, R28, 0xffff0000, RZ, 0xc0, !PT ;  /* 0xffff00001c157812 */ /* 0x004fe400078ec0ff */
[C---:B---3--:R-:W-:Y:S02]  /*0f20*/  SHF.L.U32 R17, R24.reuse, 0x10, RZ ;  /* 0x0000001018117819 */ /* 0x048fe400000006ff */
[----:B------:R-:W-:Y:S01]  /*0f30*/  LOP3.LUT R24, R24, 0xffff0000, RZ, 0xc0, !PT ;  /* 0xffff000018187812 */ /* 0x000fe200078ec0ff */
[----:B------:R-:W-:Y:S01]  /*0f40*/  IMAD.U32 R22, R28, 0x10000, RZ ;  /* 0x000100001c167824 */ /* 0x000fe200078e00ff */
[----:B----4-:R-:W-:-:S03]  /*0f50*/  LOP3.LUT R23, R36, 0xffff0000, RZ, 0xc0, !PT ;  /* 0xffff000024177812 */ /* 0x010fc600078ec0ff */
[----:B------:R-:W-:Y:S01]  /*0f60*/  FMUL.FTZ R24, R24, R21 ;  /* 0x0000001518187220 */ /* 0x000fe20000410000 */
[C---:B------:R-:W-:Y:S01]  /*0f70*/  LOP3.LUT R18, R32.reuse, 0xffff0000, RZ, 0xc0, !PT ;  /* 0xffff000020127812 */ /* 0x040fe200078ec0ff */
[C---:B------:R-:W-:Y:S01]  /*0f80*/  IMAD.U32 R43, R29.reuse, 0x10000, RZ ;  /* 0x000100001d2b7824 */ /* 0x040fe200078e00ff */
[----:B------:R-:W-:Y:S01]  /*0f90*/  LOP3.LUT R28, R29, 0xffff0000, RZ, 0xc0, !PT ;  /* 0xffff00001d1c7812 */ /* 0x000fe200078ec0ff */
[----:B------:R-:W-:Y:S01]  /*0fa0*/  IMAD.U32 R32, R32, 0x10000, RZ ;  /* 0x0001000020207824 */ /* 0x000fe200078e00ff */
[----:B------:R-:W-:Y:S01]  /*0fb0*/  SHF.L.U32 R21, R36, 0x10, RZ ;  /* 0x0000001024157819 */ /* 0x000fe200000006ff */
[----:B------:R-:W-:Y:S01]  /*0fc0*/  FMUL.FTZ R29, R18, R23 ;  /* 0x00000017121d7220 */ /* 0x000fe20000410000 */
[----:B------:R-:W-:Y:S02]  /*0fd0*/  IMAD.U32 R20, R25, 0x10000, RZ ;  /* 0x0001000019147824 */ /* 0x000fe400078e00ff */
[----:B------:R-:W-:Y:S01]  /*0fe0*/  FFMA.FTZ R23, R17, R22, R24 ;  /* 0x0000001611177223 */ /* 0x000fe20000010018 */
[----:B------:R-:W-:-:S02]  /*0ff0*/  IMAD.U32 R17, R33, 0x10000, RZ ;  /* 0x0001000021117824 */ /* 0x000fc400078e00ff */
[----:B------:R-:W-:Y:S01]  /*1000*/  FFMA.FTZ R32, R32, R21, R29 ;  /* 0x0000001520207223 */ /* 0x000fe2000001001d */
[----:B------:R-:W-:Y:S01]  /*1010*/  IMAD.U32 R18, R37, 0x10000, RZ ;  /* 0x0001000025127824 */ /* 0x000fe200078e00ff */
[----:B------:R-:W-:Y:S01]  /*1020*/  LOP3.LUT R25, R25, 0xffff0000, RZ, 0xc0, !PT ;  /* 0xffff000019197812 */ /* 0x000fe200078ec0ff */
[----:B------:R-:W-:Y:S01]  /*1030*/  FFMA.FTZ R22, R20, R43, R23 ;  /* 0x0000002b14167223 */ /* 0x000fe20000010017 */
[----:B------:R-:W-:Y:S01]  /*1040*/  LOP3.LUT R33, R33, 0xffff0000, RZ, 0xc0, !PT ;  /* 0xffff000021217812 */ /* 0x000fe200078ec0ff */
[----:B------:R-:W-:Y:S01]  /*1050*/  IMAD.U32 R10, R19, 0x10000, RZ ;  /* 0x00010000130a7824 */ /* 0x000fe200078e00ff */
[----:B------:R-:W-:Y:S01]  /*1060*/  LOP3.LUT R20, R37, 0xffff0000, RZ, 0xc0, !PT ;  /* 0xffff000025147812 */ /* 0x000fe200078ec0ff */
[----:B------:R-:W-:Y:S01]  /*1070*/  FFMA.FTZ R32, R17, R18, R32 ;  /* 0x0000001211207223 */ /* 0x000fe20000010020 */
[----:B------:R-:W-:Y:S01]  /*1080*/  SHF.L.U32 R16, R30, 0x10, RZ ;  /* 0x000000101e107819 */ /* 0x000fe200000006ff */
[----:B------:R-:W-:Y:S02]  /*1090*/  IMAD.U32 R13, R26, 0x10000, RZ ;  /* 0x000100001a0d7824 */ /* 0x000fe400078e00ff */
[----:B------:R-:W-:Y:S01]  /*10a0*/  FFMA.FTZ R22, R25, R28, R22 ;  /* 0x0000001c19167223 */ /* 0x000fe20000010016 */
[----:B------:R-:W-:Y:S01]  /*10b0*/  SHF.L.U32 R17, R34, 0x10, RZ ;  /* 0x0000001022117819 */ /* 0x000fe200000006ff */
[----:B------:R-:W-:Y:S01]  /*10c0*/  FFMA.FTZ R10, R10, R9, R15 ;  /* 0x000000090a0a7223 */ /* 0x000fe2000001000f */
        /* <DEDUP_REMOVED lines=8> */
[----:B------:R-:W-:Y:S01]  /*1150*/  IMAD.U32 R14, R31, 0x10000, RZ ;  /* 0x000100001f0e7824 */ /* 0x000fe200078e00ff */
[----:B------:R-:W-:Y:S01]  /*1160*/  SHF.L.U32 R9, R27, 0x10, RZ ;  /* 0x000000101b097819 */ /* 0x000fe200000006ff */
        /* <DEDUP_REMOVED lines=9> */
[----:B------:R-:W-:Y:S02]  /*1200*/  LOP3.LUT R35, R35, 0xffff0000, RZ, 0xc0, !PT ;  /* 0xffff000023237812 */ /* 0x000fe400078ec0ff */
[----:B------:R-:W-:Y:S01]  /*1210*/  LOP3.LUT R14, R39, 0xffff0000, RZ, 0xc0, !PT ;  /* 0xffff0000270e7812 */ /* 0x000fe200078ec0ff */
[----:B------:R-:W-:Y:S01]  /*1220*/  FFMA.FTZ R10, R19, R8, R10 ;  /* 0x00000008130a7223 */ /* 0x000fe2000001000a */
[----:B------:R-:W-:Y:S01]  /*1230*/  FFMA.FTZ R12, R27, R12, R26 ;  /* 0x0000000c1b0c7223 */ /* 0x000fe2000001001a */
[----:B------:R-:W0:Y:S02]  /*1240*/  SHFL.BFLY PT, R8, R11, 0x4, 0x1f ;  /* 0x0c801f000b087f89 */ /* 0x000e2400000e0000 */
[----:B------:R-:W-:-:S02]  /*1250*/  FFMA.FTZ R35, R35, R14, R16 ;  /* 0x0000000e23237223 */ /* 0x000fc40000010010 */
[----:B------:R-:W1:Y:S04]  /*1260*/  SHFL.BFLY PT, R9, R10, 0x4, 0x1f ;  /* 0x0c801f000a097f89 */ /* 0x000e6800000e0000 */
[----:B------:R-:W2:Y:S04]  /*1270*/  SHFL.BFLY PT, R13, R12, 0x4, 0x1f ;  /* 0x0c801f000c0d7f89 */ /* 0x000ea800000e0000 */
[----:B------:R-:W3:Y:S01]  /*1280*/  SHFL.BFLY PT, R18, R35, 0x4, 0x1f ;  /* 0x0c801f0023127f89 */ /* 0x000ee200000e0000 */
[----:B0-----:R-:W-:Y:S01]  /*1290*/  FADD.FTZ R8, R11, R8 ;  /* 0x000000080b087221 */ /* 0x001fe20000010000 */
[----:B-1----:R-:W-:-:S04]  /*12a0*/  FADD.FTZ R14, R10, R9 ;  /* 0x000000090a0e7221 */ /* 0x002fc80000010000 */
[----:B------:R-:W0:Y:S01]  /*12b0*/  SHFL.BFLY PT, R9, R8, 0x2, 0x1f ;  /* 0x0c401f0008097f89 */ /* 0x000e2200000e0000 */
[----:B--2---:R-:W-:Y:S01]  /*12c0*/  FADD.FTZ R16, R12, R13 ;  /* 0x0000000d0c107221 */ /* 0x004fe20000010000 */
[----:B---3--:R-:W-:Y:S02]  /*12d0*/  FADD.FTZ R18, R35, R18 ;  /* 0x0000001223127221 */ /* 0x008fe40000010000 */
[----:B------:R-:W1:Y:S04]  /*12e0*/  SHFL.BFLY PT, R13, R14, 0x2, 0x1f ;  /* 0x0c401f000e0d7f89 */ /* 0x000e6800000e0000 */
[----:B------:R-:W2:Y:S04]  /*12f0*/  SHFL.BFLY PT, R17, R16, 0x2, 0x1f ;  /* 0x0c401f0010117f89 */ /* 0x000ea800000e0000 */
[----:B------:R-:W3:Y:S01]  /*1300*/  SHFL.BFLY PT, R11, R18, 0x2, 0x1f ;  /* 0x0c401f00120b7f89 */ /* 0x000ee200000e0000 */
[----:B------:R-:W-:-:S02]  /*1310*/  VIADD R20, R53, 0x7f ;  /* 0x0000007f35147836 */ /* 0x000fc40000000000 */
[----:B0-----:R-:W-:-:S03]  /*1320*/  FADD.FTZ R12, R8, R9 ;  /* 0x00000009080c7221 */ /* 0x001fc60000010000 */
[----:B------:R-:W-:-:S04]  /*1330*/  SHF.R.S32.HI R9, RZ, 0x1f, R20 ;  /* 0x0000001fff097819 */ /* 0x000fc80000011414 */
[-C--:B------:R-:W-:Y:S01]  /*1340*/  LEA.HI R9, R9, R20.reuse, RZ, 0x7 ;  /* 0x0000001409097211 */ /* 0x080fe200078f38ff */
[----:B-1----:R-:W-:Y:S02]  /*1350*/  FADD.FTZ R15, R14, R13 ;  /* 0x0000000d0e0f7221 */ /* 0x002fe40000010000 */
[----:B------:R-:W0:Y:S01]  /*1360*/  SHFL.BFLY PT, R13, R12, 0x1, 0x1f ;  /* 0x0c201f000c0d7f89 */ /* 0x000e2200000e0000 */
[----:B--2---:R-:W-:Y:S01]  /*1370*/  FADD.FTZ R17, R16, R17 ;  /* 0x0000001110117221 */ /* 0x004fe20000010000 */
[----:B------:R-:W-:Y:S01]  /*1380*/  LOP3.LUT R9, R9, 0xffffff80, RZ, 0xc0, !PT ;  /* 0xffffff8009097812 */ /* 0x000fe200078ec0ff */
[----:B---3--:R-:W-:Y:S01]  /*1390*/  FADD.FTZ R19, R18, R11 ;  /* 0x0000000b12137221 */ /* 0x008fe20000010000 */
[----:B------:R-:W1:Y:S02]  /*13a0*/  SHFL.BFLY PT, R14, R15, 0x1, 0x1f ;  /* 0x0c201f000f0e7f89 */ /* 0x000e6400000e0000 */
[----:B------:R-:W-:Y:S01]  /*13b0*/  IADD3 R21, PT, PT, R5, R20, -R9 ;  /* 0x0000001405157210 */ /* 0x000fe20007ffe809 */
[----:B------:R-:W2:Y:S01]  /*13c0*/  LDC.64 R10, c[0x0][0x440] ;  /* 0x00011000ff0a7b82 */ /* 0x000ea20000000a00 */
[----:B------:R-:W3:Y:S04]  /*13d0*/  SHFL.BFLY PT, R16, R17, 0x1, 0x1f ;  /* 0x0c201f0011107f89 */ /* 0x000ee800000e0000 */
[----:B------:R-:W4:Y:S03]  /*13e0*/  SHFL.BFLY PT, R18, R19, 0x1, 0x1f ;  /* 0x0c201f0013127f89 */ /* 0x000f2600000e0000 */
[----:B------:R-:W2:Y:S01]  /*13f0*/  LDC.64 R8, c[0x0][0x448] ;  /* 0x00011200ff087b82 */ /* 0x000ea20000000a00 */
[----:B------:R-:W-:Y:S01]  /*1400*/  IMAD.IADD R21, R20, 0x1, -R21 ;  /* 0x0000000114157824 */ /* 0x000fe200078e0a15 */
[----:B------:R-:W-:Y:S01]  /*1410*/  SHF.L.U32 R20, R0, 0xd, RZ ;  /* 0x0000000d00147819 */ /* 0x000fe200000006ff */
[----:B------:R-:W-:-:S05]  /*1420*/  IMAD.SHL.U32 R23, R4, 0x4, RZ ;  /* 0x0000000404177824 */ /* 0x000fca00078e00ff */
[----:B------:R-:W-:Y:S02]  /*1430*/  LOP3.LUT R23, R23, R20, RZ, 0xfc, !PT ;  /* 0x0000001417177212 */ /* 0x000fe400078efcff */
[----:B------:R-:W-:Y:S02]  /*1440*/  SHF.L.U32 R20, R3, 0x6, RZ ;  /* 0x0000000603147819 */ /* 0x000fe400000006ff */
[----:B------:R-:W-:Y:S01]  /*1450*/  ISETP.GE.AND P0, PT, R4, R21, PT ;  /* 0x000000150400720c */ /* 0x000fe20003f06270 */
[----:B0-----:R-:W-:Y:S01]  /*1460*/  FADD.FTZ R21, R12, R13 ;  /* 0x0000000d0c157221 */ /* 0x001fe20000010000 */
[----:B------:R-:W-:Y:S01]  /*1470*/  IADD3 R12, P2, PT, R20, R23, RZ ;  /* 0x00000017140c7210 */ /* 0x000fe20007f5e0ff */
[----:B-1----:R-:W-:Y:S01]  /*1480*/  FADD.FTZ R22, R15, R14 ;  /* 0x0000000e0f167221 */ /* 0x002fe20000010000 */
[----:B------:R-:W-:Y:S02]  /*1490*/  ISETP.GT.U32.OR P0, PT, R4, 0x7f, P0 ;  /* 0x0000007f0400780c */ /* 0x000fe40000704470 */
[----:B------:R-:W-:Y:S01]  /*14a0*/  LEA.HI.X.SX32 R13, R20, RZ, 0x1, P2 ;  /* 0x000000ff140d7211 */ /* 0x000fe200010f0eff */
[----:B---3--:R-:W-:Y:S01]  /*14b0*/  FADD.FTZ R23, R17, R16 ;  /* 0x0000001011177221 */ /* 0x008fe20000010000 */
[----:B------:R-:W-:Y:S01]  /*14c0*/  SHF.R.S32.HI R20, RZ, 0x1f, R3 ;  /* 0x0000001fff147819 */ /* 0x000fe20000011403 */
[----:B----4-:R-:W-:Y:S01]  /*14d0*/  FADD.FTZ R18, R19, R18 ;  /* 0x0000001213127221 */ /* 0x010fe20000010000 */
[----:B------:R-:W-:Y:S07]  /*14e0*/  @P1 BRA `(.L_x_88) ;  /* 0x0000000000641947 */ /* 0x000fee0003800000 */
[----:B------:R-:W0:Y:S01]  /*14f0*/  LDC.64 R16, c[0x0][0x3e8] ;  /* 0x0000fa00ff107b82 */ /* 0x000e220000000a00 */
[----:B------:R-:W1:Y:S01]  /*1500*/  LDCU.64 UR8, c[0x0][0x3f0] ;  /* 0x00007e00ff0877ac */ /* 0x000e620008000a00 */
[----:B------:R-:W-:Y:S02]  /*1510*/  IADD3 R14, P1, PT, R5, R3, RZ ;  /* 0x00000003050e7210 */ /* 0x000fe40007f3e0ff */
[-C--:B------:R-:W-:Y:S01]  /*1520*/  ISETP.GE.AND P4, PT, R6, R7.reuse, PT ;  /* 0x000000070600720c */ /* 0x080fe20003f86270 */
[----:B------:R-:W3:Y:S01]  /*1530*/  LDCU.64 UR10, c[0x0][0x3d0] ;  /* 0x00007a00ff0a77ac */ /* 0x000ee20008000a00 */
[-C--:B------:R-:W-:Y:S01]  /*1540*/  ISETP.GE.AND P3, PT, R40, R7.reuse, PT ;  /* 0x000000072800720c */ /* 0x080fe20003f66270 */
[----:B------:R-:W-:Y:S01]  /*1550*/  IMAD.X R15, RZ, RZ, R20, P1 ;  /* 0x000000ffff0f7224 */ /* 0x000fe200008e0614 */
[----:B------:R-:W-:Y:S01]  /*1560*/  ISETP.GE.AND P1, PT, R52, R7, PT ;  /* 0x000000073400720c */ /* 0x000fe20003f26270 */
[----:B0-----:R-:W-:-:S04]  /*1570*/  IMAD.WIDE.U32 R14, R16, UR6, R14 ;  /* 0x00000006100e7c25 */ /* 0x001fc8000f8e000e */
[----:B------:R-:W-:Y:S01]  /*1580*/  IMAD R15, R17, UR6, R15 ;  /* 0x00000006110f7c24 */ /* 0x000fe2000f8e020f */
[----:B------:R-:W-:Y:S01]  /*1590*/  FSEL R17, R22, RZ, !P3 ;  /* 0x000000ff16117208 */ /* 0x000fe20005800000 */
[----:B-1----:R-:W-:-:S04]  /*15a0*/  IMAD.WIDE.U32 R14, R41, UR8, R14 ;  /* 0x00000008290e7c25 */ /* 0x002fc8000f8e000e */
[----:B------:R-:W-:Y:S01]  /*15b0*/  IMAD R16, R41, UR9, R15 ;  /* 0x0000000929107c24 */ /* 0x000fe2000f8e020f */
[----:B------:R-:W-:-:S04]  /*15c0*/  IADD3 R15, P2, PT, R6, R14, RZ ;  /* 0x0000000e060f7210 */ /* 0x000fc80007f5e0ff */
[----:B------:R-:W-:Y:S02]  /*15d0*/  IADD3.X R16, PT, PT, RZ, R16, RZ, P2, !PT ;  /* 0x00000010ff107210 */ /* 0x000fe400017fe4ff */
[----:B---3--:R-:W-:Y:S02]  /*15e0*/  LEA R14, P5, R15, UR10, 0x2 ;  /* 0x0000000a0f0e7c11 */ /* 0x008fe4000f8a10ff */
[----:B------:R-:W-:Y:S02]  /*15f0*/  ISETP.GE.AND P2, PT, R45, R7, PT ;  /* 0x000000072d00720c */ /* 0x000fe40003f46270 */
[----:B------:R-:W-:Y:S02]  /*1600*/  FSEL R7, R21, RZ, !P4 ;  /* 0x000000ff15077208 */ /* 0x000fe40006000000 */
[----:B------:R-:W-:Y:S02]  /*1610*/  LEA.HI.X R15, R15, UR11, R16, 0x2, P5 ;  /* 0x0000000b0f0f7c11 */ /* 0x000fe4000a8f1410 */
[----:B------:R-:W-:-:S02]  /*1620*/  FSEL R19, R23, RZ, !P2 ;  /* 0x000000ff17137208 */ /* 0x000fc40005000000 */
[----:B------:R-:W-:Y:S01]  /*1630*/  FSEL R21, R18, RZ, !P1 ;  /* 0x000000ff12157208 */ /* 0x000fe20004800000 */
[----:B------:R0:W-:Y:S04]  /*1640*/  STG.E desc[UR4][R14.64], R7 ;  /* 0x000000070e007986 */ /* 0x0001e8000c101904 */
[----:B------:R0:W-:Y:S04]  /*1650*/  STG.E desc[UR4][R14.64+0x80], R17 ;  /* 0x000080110e007986 */ /* 0x0001e8000c101904 */
[----:B------:R0:W-:Y:S04]  /*1660*/  STG.E desc[UR4][R14.64+0x100], R19 ;  /* 0x000100130e007986 */ /* 0x0001e8000c101904 */
[----:B------:R0:W-:Y:S02]  /*1670*/  STG.E desc[UR4][R14.64+0x180], R21 ;  /* 0x000180150e007986 */ /* 0x0001e4000c101904 */
.L_x_88:
[----:B------:R-:W-:Y:S05]  /*1680*/  BSYNC.RECONVERGENT B0 ;  /* 0x0000000000007941 */ /* 0x000fea0003800200 */
.L_x_87:
[----:B------:R-:W-:Y:S04]  /*1690*/  BSSY.RECONVERGENT B0, `(.L_x_89) ;  /* 0x0000012000007945 */ /* 0x000fe80003800200 */
[----:B------:R-:W-:Y:S05]  /*16a0*/  @P0 BRA `(.L_x_90) ;  /* 0x0000000000400947 */ /* 0x000fea0003800000 */
[----:B0-----:R-:W0:Y:S01]  /*16b0*/  LDC.64 R14, c[0x0][0x418] ;  /* 0x00010600ff0e7b82 */ /* 0x001e220000000a00 */
[----:B------:R-:W-:Y:S01]  /*16c0*/  IMAD.IADD R6, R5, 0x1, R4 ;  /* 0x0000000105067824 */ /* 0x000fe200078e0204 */
[----:B------:R-:W1:Y:S04]  /*16d0*/  LDCU.64 UR8, c[0x0][0x420] ;  /* 0x00008400ff0877ac */ /* 0x000e680008000a00 */
[----:B------:R-:W-:Y:S01]  /*16e0*/  IADD3 R6, P0, PT, R6, R3, RZ ;  /* 0x0000000306067210 */ /* 0x000fe20007f1e0ff */
[----:B-----5:R-:W-:Y:S01]  /*16f0*/  FMUL.FTZ R3, R49, 1.4426950216293334961 ;  /* 0x3fb8aa3b31037820 */ /* 0x020fe20000410000 */
[----:B------:R-:W3:Y:S02]  /*1700*/  LDC.64 R16, c[0x0][0x410] ;  /* 0x00010400ff107b82 */ /* 0x000ee40000000a00 */
[----:B------:R-:W-:-:S02]  /*1710*/  IADD3.X R7, PT, PT, RZ, R20, RZ, P0, !PT ;  /* 0x00000014ff077210 */ /* 0x000fc400007fe4ff */
[----:B------:R-:W-:-:S04]  /*1720*/  FSETP.NEU.FTZ.AND P0, PT, R49, -INF , PT ;  /* 0xff8000003100780b */ /* 0x000fc80003f1d000 */
[----:B------:R-:W-:Y:S01]  /*1730*/  FSEL R3, R3, RZ, P0 ;  /* 0x000000ff03037208 */ /* 0x000fe20000000000 */
[----:B0-----:R-:W-:-:S04]  /*1740*/  IMAD.WIDE.U32 R6, R14, UR6, R6 ;  /* 0x000000060e067c25 */ /* 0x001fc8000f8e0006 */
[----:B------:R-:W-:Y:S02]  /*1750*/  IMAD R7, R15, UR6, R7 ;  /* 0x000000060f077c24 */ /* 0x000fe4000f8e0207 */
[----:B-1----:R-:W-:-:S04]  /*1760*/  IMAD.WIDE.U32 R6, R41, UR8, R6 ;  /* 0x0000000829067c25 */ /* 0x002fc8000f8e0006 */
[----:B------:R-:W-:Y:S01]  /*1770*/  IMAD R5, R41, UR9, R7 ;  /* 0x0000000929057c24 */ /* 0x000fe2000f8e0207 */
[----:B---3--:R-:W-:-:S04]  /*1780*/  LEA R14, P1, R6, R16, 0x2 ;  /* 0x00000010060e7211 */ /* 0x008fc800078210ff */
[----:B------:R-:W-:-:S05]  /*1790*/  LEA.HI.X R15, R6, R17, R5, 0x2, P1 ;  /* 0x00000011060f7211 */ /* 0x000fca00008f1405 */
[----:B------:R1:W-:Y:S04]  /*17a0*/  STG.E desc[UR4][R14.64], R3 ;  /* 0x000000030e007986 */ /* 0x0003e8000c101904 */
.L_x_90:
[----:B------:R-:W-:Y:S05]  /*17b0*/  BSYNC.RECONVERGENT B0 ;  /* 0x0000000000007941 */ /* 0x000fea0003800200 */
.L_x_89:
[----:B------:R-:W3:Y:S01]  /*17c0*/  LDCU.64 UR10, c[0x0][0x458] ;  /* 0x00008b00ff0a77ac */ /* 0x000ee20008000a00 */
[----:B--2---:R-:W-:Y:S01]  /*17d0*/  IMAD.WIDE.U32 R12, R10, UR6, R12 ;  /* 0x000000060a0c7c25 */ /* 0x004fe2000f8e000c */
[----:B------:R-:W2:Y:S03]  /*17e0*/  LDCU.64 UR8, c[0x0][0x428] ;  /* 0x00008500ff0877ac */ /* 0x000ea60008000a00 */
[----:B------:R-:W-:Y:S02]  /*17f0*/  IMAD R13, R11, UR6, R13 ;  /* 0x000000060b0d7c24 */ /* 0x000fe4000f8e020d */
[----:B0-----:R-:W-:-:S04]  /*1800*/  IMAD.WIDE.U32 R6, R41, R8, R12 ;  /* 0x0000000829067225 */ /* 0x001fc800078e000c */
[----:B------:R-:W-:Y:S01]  /*1810*/  IMAD R9, R41, R9, R7 ;  /* 0x0000000929097224 */ /* 0x000fe200078e0207 */
[----:B---3--:R-:W-:-:S04]  /*1820*/  ISETP.NE.U32.AND P0, PT, RZ, UR10, PT ;  /* 0x0000000aff007c0c */ /* 0x008fc8000bf05070 */
[----:B------:R-:W-:Y:S02]  /*1830*/  ISETP.NE.AND.EX P0, PT, RZ, UR11, PT, P0 ;  /* 0x0000000bff007c0c */ /* 0x000fe4000bf05300 */
[----:B--2---:R-:W-:Y:S02]  /*1840*/  LEA R8, P1, R6, UR8, 0x2 ;  /* 0x0000000806087c11 */ /* 0x004fe4000f8210ff */
[----:B------:R-:W-:Y:S02]  /*1850*/  ISETP.NE.OR P0, PT, R4, RZ, !P0 ;  /* 0x000000ff0400720c */ /* 0x000fe40004705670 */
        /* <DEDUP_REMOVED lines=10> */
[----:B-1----:R-:W1:Y:S01]  /*1900*/  LDC R3, c[0x0][0x390] ;  /* 0x0000e400ff037b82 */ /* 0x002e620000000800 */
[----:B------:R-:W2:Y:S07]  /*1910*/  LDCU UR7, c[0x0][0x450] ;  /* 0x00008a00ff0777ac */ /* 0x000eae0008000800 */
[----:B------:R-:W3:Y:S01]  /*1920*/  LDC.64 R4, c[0x0][0x458] ;  /* 0x00011600ff047b82 */ /* 0x000ee20000000a00 */
[----:B--2---:R-:W-:-:S04]  /*1930*/  IMAD R0, R0, UR7, R2 ;  /* 0x0000000700007c24 */ /* 0x004fc8000f8e0202 */
[----:B-1----:R-:W-:-:S04]  /*1940*/  IMAD R3, R0, R3, UR6 ;  /* 0x0000000600037e24 */ /* 0x002fc8000f8e0203 */
[----:B---3--:R-:W-:-:S05]  /*1950*/  IMAD.WIDE R2, R3, 0x4, R4 ;  /* 0x0000000403027825 */ /* 0x008fca00078e0204 */
[----:B------:R-:W-:Y:S01]  /*1960*/  STG.E desc[UR4][R2.64], RZ ;  /* 0x000000ff02007986 */ /* 0x000fe2000c101904 */
[----:B------:R-:W-:Y:S05]  /*1970*/  EXIT ;  /* 0x000000000000794d */ /* 0x000fea0003800000 */
.L_x_91:
        /* <DEDUP_REMOVED lines=16> */
.L_x_145:


//--------------------- .nv.shared._ZN7cutlass13device_kernelIN5flash19enable_sm80_to_sm89INS1_16FlashAttnBwdSm80INS1_25CollectiveMainloopBwdSm80ILi2ELi2EN4cute5tupleIJNS5_1CILi64EEENS7_ILi128EEES8_EEENS_10bfloat16_tEfNS_4arch4Sm80ELb0ELb0ELb1ELb0ELb0ELb0ELb0ELb0ELi2ELi2ELi4ELi2ELb1EEENS1_21CollectiveEpilogueBwdISA_SB_SD_Li256ELb0ELb0ELi2EEENS1_19SingleTileSchedulerILb0ELb0ELb0ELi128EEEEEEEEEvNT_6ParamsE --------------------------
	.section	.nv.shared._ZN7cutlass13device_kernelIN5flash19enable_sm80_to_sm89INS1_16FlashAttnBwdSm80INS1_25CollectiveMainloopBwdSm80ILi2ELi2EN4cute5tupleIJNS5_1CILi64EEENS7_ILi128EEES8_EEENS_10bfloat16_tEfNS_4arch4Sm80ELb0ELb0ELb1ELb0ELb0ELb0ELb0ELb0ELi2ELi2ELi4ELi2ELb1EEENS1_21CollectiveEpilogueBwdISA_SB_SD_Li256ELb0ELb0ELi2EEENS1_19SingleTileSchedulerILb0ELb0ELb0ELi128EEEEEEEEEvNT_6ParamsE,"aw",@nobits
	.sectionflags	@""
	.align	16
	.zero		1024


//--------------------- .nv.shared.reserved.0     --------------------------
	.section	.nv.shared.reserved.0,"aw",@nobits
	.weak		__nv_reservedSMEM_offset_0_alias
	.size		__nv_reservedSMEM_offset_0_alias, 0, 64
	.other		__nv_reservedSMEM_offset_0_alias,@"STO_CUDA_RESERVED_SHARED STV_DEFAULT"
__nv_reservedSMEM_offset_0_alias:
	.zero		0
	.zero		64


//--------------------- .nv.global                --------------------------
	.section	.nv.global,"aw",@nobits
.nv.global:
	.type		_ZN73_INTERNAL_24fd9406_37_flash_bwd_hdim64_bf16_softcap_sm80_cu_f3e6f9ee_29204cute1_E,@object
	.size		_ZN73_INTERNAL_24fd9406_37_flash_bwd_hdim64_bf16_softcap_sm80_cu_f3e6f9ee_29204cute1_E,(_ZN73_INTERNAL_24fd9406_37_flash_bwd_hdim64_bf16_softcap_sm80_cu_f3e6f9ee_29204cuda3std3__45__cpo6cbeginE - _ZN73_INTERNAL_24fd9406_37_flash_bwd_hdim64_bf16_softcap_sm80_cu_f3e6f9ee_29204cute1_E)
_ZN73_INTERNAL_24fd9406_37_flash_bwd_hdim64_bf16_softcap_sm80_cu_f3e6f9ee_29204cute1_E:
	.zero		1
	.type		_ZN73_INTERNAL_24fd9406_37_flash_bwd_hdim64_bf16_softcap_sm80_cu_f3e6f9ee_29204cuda3std3__45__cpo6cbeginE,@object
	.size		_ZN73_INTERNAL_24fd9406_37_flash_bwd_hdim64_bf16_softcap_sm80_cu_f3e6f9ee_29204cuda3std3__45__cpo6cbeginE,(_ZN73_INTERNAL_24fd9406_37_flash_bwd_hdim64_bf16_softcap_sm80_cu_f3e6f9ee_29204cuda3std3__48in_placeE - _ZN73_INTERNAL_24fd9406_37_flash_bwd_hdim64_bf16_softcap_sm80_cu_f3e6f9ee_29204cuda3std3__45__cpo6cbeginE)
_ZN73_INTERNAL_24fd9406_37_flash_bwd_hdim64_bf16_softcap_sm80_cu_f3e6f9ee_29204cuda3std3__45__cpo6cbeginE:
	.zero		1
	.type		_ZN73_INTERNAL_24fd9406_37_flash_bwd_hdim64_bf16_softcap_sm80_cu_f3e6f9ee_29204cuda3std3__48in_placeE,@object
	.size		_ZN73_INTERNAL_24fd9406_37_flash_bwd_hdim64_bf16_softcap_sm80_cu_f3e6f9ee_29204cuda3std3__48in_placeE,(_ZN73_INTERNAL_24fd9406_37_flash_bwd_hdim64_bf16_softcap_sm80_cu_f3e6f9ee_29204cuda3std6ranges3__45__cpo9iter_moveE - _ZN73_INTERNAL_24fd9406_37_flash_bwd_hdim64_bf16_softcap_sm80_cu_f3e6f9ee_29204cuda3std3__48in_placeE)
_ZN73_INTERNAL_24fd9406_37_flash_bwd_hdim64_bf16_softcap_sm80_cu_f3e6f9ee_29204cuda3std3__48in_placeE:
	.zero		1
	.type		_ZN73_INTERNAL_24fd9406_37_flash_bwd_hdim64_bf16_softcap_sm80_cu_f3e6f9ee_29204cuda3std6ranges3__45__cpo9iter_moveE,@object
	.size		_ZN73_INTERNAL_24fd9406_37_flash_bwd_hdim64_bf16_softcap_sm80_cu_f3e6f9ee_29204cuda3std6ranges3__45__cpo9iter_moveE,(_ZN73_INTERNAL_24fd9406_37_flash_bwd_hdim64_bf16_softcap_sm80_cu_f3e6f9ee_29204cuda3std3__45__cpo5beginE - _ZN73_INTERNAL_24fd9406_37_flash_bwd_hdim64_bf16_softcap_sm80_cu_f3e6f9ee_29204cuda3std6ranges3__45__cpo9iter_moveE)
_ZN73_INTERNAL_24fd9406_37_flash_bwd_hdim64_bf16_softcap_sm80_cu_f3e6f9ee_29204cuda3std6ranges3__45__cpo9iter_moveE:
	.zero		1
	.type		_ZN73_INTERNAL_24fd9406_37_flash_bwd_hdim64_bf16_softcap_sm80_cu_f3e6f9ee_29204cuda3std3__45__cpo5beginE,@object
	.size		_ZN73_INTERNAL_24fd9406_37_flash_bwd_hdim64_bf16_softcap_sm80_cu_f3e6f9ee_29204cuda3std3__45__cpo5beginE,(_ZN73_INTERNAL_24fd9406_37_flash_bwd_hdim64_bf16_softcap_sm80_cu_f3e6f9ee_29204cuda3std3__475_GLOBAL__N__24fd9406_37_flash_bwd_hdim64_bf16_softcap_sm80_cu_f3e6f9ee_29206ignoreE - _ZN73_INTERNAL_24fd9406_37_flash_bwd_hdim64_bf16_softcap_sm80_cu_f3e6f9ee_29204cuda3std3__45__cpo5beginE)
_ZN73_INTERNAL_24fd9406_37_flash_bwd_hdim64_bf16_softcap_sm80_cu_f3e6f9ee_29204cuda3std3__45__cpo5beginE:
	.zero		1
	.type		_ZN73_INTERNAL_24fd9406_37_flash_bwd_hdim64_bf16_softcap_sm80_cu_f3e6f9ee_29204cuda3std3__475_GLOBAL__N__24fd9406_37_flash_bwd_hdim64_bf16_softcap_sm80_cu_f3e6f9ee_29206ignoreE,@object
	.size		_ZN73_INTERNAL_24fd9406_37_flash_bwd_hdim64_bf16_softcap_sm80_cu_f3e6f9ee_29204cuda3std3__475_GLOBAL__N__24fd9406_37_flash_bwd_hdim64_bf16_softcap_sm80_cu_f3e6f9ee_29206ignoreE,(_ZN73_INTERNAL_24fd9406_37_flash_bwd_hdim64_bf16_softcap_sm80_cu_f3e6f9ee_29204cute7productE - _ZN73_INTERNAL_24fd9406_37_flash_bwd_hdim64_bf16_softcap_sm80_cu_f3e6f9ee_29204cuda3std3__475_GLOBAL__N__24fd9406_37_flash_bwd_hdim64_bf16_softcap_sm80_cu_f3e6f9ee_29206ignoreE)
_ZN73_INTERNAL_24fd9406_37_flash_bwd_hdim64_bf16_softcap_sm80_cu_f3e6f9ee_29204cuda3std3__475_GLOBAL__N__24fd9406_37_flash_bwd_hdim64_bf16_softcap_sm80_cu_f3e6f9ee_29206ignoreE:
	.zero		1
	.type		_ZN73_INTERNAL_24fd9406_37_flash_bwd_hdim64_bf16_softcap_sm80_cu_f3e6f9ee_29204cute7productE,@object
	.size		_ZN73_INTERNAL_24fd9406_37_flash_bwd_hdim64_bf16_softcap_sm80_cu_f3e6f9ee_29204cute7productE,(_ZN73_INTERNAL_24fd9406_37_flash_bwd_hdim64_bf16_softcap_sm80_cu_f3e6f9ee_29204cuda3std3__45__cpo3endE - _ZN73_INTERNAL_24fd9406_37_flash_bwd_hdim64_bf16_softcap_sm80_cu_f3e6f9ee_29204cute7productE)
_ZN73_INTERNAL_24fd9406_37_flash_bwd_hdim64_bf16_softcap_sm80_cu_f3e6f9ee_29204cute7productE:
	.zero		1
	.type		_ZN73_INTERNAL_24fd9406_37_flash_bwd_hdim64_bf16_softcap_sm80_cu_f3e6f9ee_29204cuda3std3__45__cpo3endE,@object
	.size		_ZN73_INTERNAL_24fd9406_37_flash_bwd_hdim64_bf16_softcap_sm80_cu_f3e6f9ee_29204cuda3std3__45__cpo3endE,(_ZN73_INTERNAL_24fd9406_37_flash_bwd_hdim64_bf16_softcap_sm80_cu_f3e6f9ee_29204cuda3std3__419piecewise_constructE - _ZN73_INTERNAL_24fd9406_37_flash_bwd_hdim64_bf16_softcap_sm80_cu_f3e6f9ee_29204cuda3std3__45__cpo3endE)
_ZN73_INTERNAL_24fd9406_37_flash_bwd_hdim64_bf16_softcap_sm80_cu_f3e6f9ee_29204cuda3std3__45__cpo3endE:
	.zero		1
	.type		_ZN73_INTERNAL_24fd9406_37_flash_bwd_hdim64_bf16_softcap_sm80_cu_f3e6f9ee_29204cuda3std3__419piecewise_constructE,@object
	.size		_ZN73_INTERNAL_24fd9406_37_flash_bwd_hdim64_bf16_softcap_sm80_cu_f3e6f9ee_29204cuda3std3__419piecewise_constructE,(_ZN73_INTERNAL_24fd9406_37_flash_bwd_hdim64_bf16_softcap_sm80_cu_f3e6f9ee_29204cuda3std3__45__cpo4cendE - _ZN73_INTERNAL_24fd9406_37_flash_bwd_hdim64_bf16_softcap_sm80_cu_f3e6f9ee_29204cuda3std3__419piecewise_constructE)
_ZN73_INTERNAL_24fd9406_37_flash_bwd_hdim64_bf16_softcap_sm80_cu_f3e6f9ee_29204cuda3std3__419piecewise_constructE:
	.zero		1
	.type		_ZN73_INTERNAL_24fd9406_37_flash_bwd_hdim64_bf16_softcap_sm80_cu_f3e6f9ee_29204cuda3std3__45__cpo4cendE,@object
	.size		_ZN73_INTERNAL_24fd9406_37_flash_bwd_hdim64_bf16_softcap_sm80_cu_f3e6f9ee_29204cuda3std3__45__cpo4cendE,(_ZN73_INTERNAL_24fd9406_37_flash_bwd_hdim64_bf16_softcap_sm80_cu_f3e6f9ee_29204cuda3std6ranges3__45__cpo4swapE - _ZN73_INTERNAL_24fd9406_37_flash_bwd_hdim64_bf16_softcap_sm80_cu_f3e6f9ee_29204cuda3std3__45__cpo4cendE)
_ZN73_INTERNAL_24fd9406_37_flash_bwd_hdim64_bf16_softcap_sm80_cu_f3e6f9ee_29204cuda3std3__45__cpo4cendE:
	.zero		1
	.type		_ZN73_INTERNAL_24fd9406_37_flash_bwd_hdim64_bf16_softcap_sm80_cu_f3e6f9ee_29204cuda3std6ranges3__45__cpo4swapE,@object
	.size		_ZN73_INTERNAL_24fd9406_37_flash_bwd_hdim64_bf16_softcap_sm80_cu_f3e6f9ee_29204cuda3std6ranges3__45__cpo4swapE,(.L_7 - _ZN73_INTERNAL_24fd9406_37_flash_bwd_hdim64_bf16_softcap_sm80_cu_f3e6f9ee_29204cuda3std6ranges3__45__cpo4swapE)
_ZN73_INTERNAL_24fd9406_37_flash_bwd_hdim64_bf16_softcap_sm80_cu_f3e6f9ee_29204cuda3std6ranges3__45__cpo4swapE:
	.zero		1
.L_7:


//--------------------- .nv.shared._ZN7cutlass13device_kernelIN5flash19enable_sm80_to_sm89INS1_16FlashAttnBwdSm80INS1_25CollectiveMainloopBwdSm80ILi2ELi2EN4cute5tupleIJNS5_1CILi64EEENS7_ILi128EEES8_EEENS_10bfloat16_tEfNS_4arch4Sm80ELb0ELb0ELb1ELb0ELb1ELb0ELb0ELb0ELi2ELi2ELi4ELi2ELb1EEENS1_21CollectiveEpilogueBwdISA_SB_SD_Li256ELb0ELb0ELi2EEENS1_19SingleTileSchedulerILb0ELb0ELb0ELi128EEEEEEEEEvNT_6ParamsE --------------------------
	.section	.nv.shared._ZN7cutlass13device_kernelIN5flash19enable_sm80_to_sm89INS1_16FlashAttnBwdSm80INS1_25CollectiveMainloopBwdSm80ILi2ELi2EN4cute5tupleIJNS5_1CILi64EEENS7_ILi128EEES8_EEENS_10bfloat16_tEfNS_4arch4Sm80ELb0ELb0ELb1ELb0ELb1ELb0ELb0ELb0ELi2ELi2ELi4ELi2ELb1EEENS1_21CollectiveEpilogueBwdISA_SB_SD_Li256ELb0ELb0ELi2EEENS1_19SingleTileSchedulerILb0ELb0ELb0ELi128EEEEEEEEEvNT_6ParamsE,"aw",@nobits
	.sectionflags	@""
	.align	16
	.zero		1024


//--------------------- .nv.shared._ZN7cutlass13device_kernelIN5flash19enable_sm80_to_sm89INS1_16FlashAttnBwdSm80INS1_25CollectiveMainloopBwdSm80ILi2ELi2EN4cute5tupleIJNS5_1CILi64EEENS7_ILi128EEES8_EEENS_10bfloat16_tEfNS_4arch4Sm80ELb0ELb0ELb1ELb0ELb0ELb0ELb0ELb0ELi2ELi2ELi4ELi2ELb1EEENS1_24CollectiveEpilogueBwdGQAISA_fSD_Li256ELb0ELb0EEENS1_19SingleTileSchedulerILb0ELb0ELb0ELi128EEEEEEEEEvNT_6ParamsE --------------------------
	.section	.nv.shared._ZN7cutlass13device_kernelIN5flash19enable_sm80_to_sm89INS1_16FlashAttnBwdSm80INS1_25CollectiveMainloopBwdSm80ILi2ELi2EN4cute5tupleIJNS5_1CILi64EEENS7_ILi128EEES8_EEENS_10bfloat16_tEfNS_4arch4Sm80ELb0ELb0ELb1ELb0ELb0ELb0ELb0ELb0ELi2ELi2ELi4ELi2ELb1EEENS1_24CollectiveEpilogueBwdGQAISA_fSD_Li256ELb0ELb0EEENS1_19SingleTileSchedulerILb0ELb0ELb0ELi128EEEEEEEEEvNT_6ParamsE,"aw",@nobits
	.sectionflags	@""
	.align	16
	.zero		1024


//--------------------- .nv.shared._ZN7cutlass13device_kernelIN5flash19enable_sm80_to_sm89INS1_16FlashAttnBwdSm80INS1_25CollectiveMainloopBwdSm80ILi2ELi2EN4cute5tupleIJNS5_1CILi64EEENS7_ILi128EEES8_EEENS_10bfloat16_tEfNS_4arch4Sm80ELb0ELb0ELb1ELb0ELb1ELb0ELb0ELb0ELi2ELi2ELi4ELi2ELb1EEENS1_24CollectiveEpilogueBwdGQAISA_fSD_Li256ELb0ELb1EEENS1_19SingleTileSchedulerILb0ELb0ELb0ELi128EEEEEEEEEvNT_6ParamsE --------------------------
	.section	.nv.shared._ZN7cutlass13device_kernelIN5flash19enable_sm80_to_sm89INS1_16FlashAttnBwdSm80INS1_25CollectiveMainloopBwdSm80ILi2ELi2EN4cute5tupleIJNS5_1CILi64EEENS7_ILi128EEES8_EEENS_10bfloat16_tEfNS_4arch4Sm80ELb0ELb0ELb1ELb0ELb1ELb0ELb0ELb0ELi2ELi2ELi4ELi2ELb1EEENS1_24CollectiveEpilogueBwdGQAISA_fSD_Li256ELb0ELb1EEENS1_19SingleTileSchedulerILb0ELb0ELb0ELi128EEEEEEEEEvNT_6ParamsE,"aw",@nobits
	.sectionflags	@""
	.align	16
	.zero		1024


//--------------------- .nv.shared._ZN7cutlass13device_kernelIN5flash19enable_sm80_to_sm89INS1_16FlashAttnBwdSm80INS1_25CollectiveMainloopBwdSm80ILi2ELi2EN4cute5tupleIJNS5_1CILi64EEENS7_ILi128EEES8_EEENS_10bfloat16_tEfNS_4arch4Sm80ELb0ELb0ELb1ELb1ELb0ELb0ELb0ELb0ELi2ELi2ELi4ELi2ELb1EEENS1_21CollectiveEpilogueBwdISA_SB_SD_Li256ELb1ELb0ELi2EEENS1_19SingleTileSchedulerILb1ELb0ELb0ELi128EEEEEEEEEvNT_6ParamsE --------------------------
	.section	.nv.shared._ZN7cutlass13device_kernelIN5flash19enable_sm80_to_sm89INS1_16FlashAttnBwdSm80INS1_25CollectiveMainloopBwdSm80ILi2ELi2EN4cute5tupleIJNS5_1CILi64EEENS7_ILi128EEES8_EEENS_10bfloat16_tEfNS_4arch4Sm80ELb0ELb0ELb1ELb1ELb0ELb0ELb0ELb0ELi2ELi2ELi4ELi2ELb1EEENS1_21CollectiveEpilogueBwdISA_SB_SD_Li256ELb1ELb0ELi2EEENS1_19SingleTileSchedulerILb1ELb0ELb0ELi128EEEEEEEEEvNT_6ParamsE,"aw",@nobits
	.sectionflags	@""
	.align	16
	.zero		1024


//--------------------- .nv.shared._ZN7cutlass13device_kernelIN5flash19enable_sm80_to_sm89INS1_16FlashAttnBwdSm80INS1_25CollectiveMainloopBwdSm80ILi2ELi2EN4cute5tupleIJNS5_1CILi64EEENS7_ILi128EEES8_EEENS_10bfloat16_tEfNS_4arch4Sm80ELb0ELb0ELb1ELb1ELb1ELb0ELb0ELb0ELi2ELi2ELi4ELi2ELb1EEENS1_21CollectiveEpilogueBwdISA_SB_SD_Li256ELb1ELb0ELi2EEENS1_19SingleTileSchedulerILb1ELb0ELb0ELi128EEEEEEEEEvNT_6ParamsE --------------------------
	.section	.nv.shared._ZN7cutlass13device_kernelIN5flash19enable_sm80_to_sm89INS1_16FlashAttnBwdSm80INS1_25CollectiveMainloopBwdSm80ILi2ELi2EN4cute5tupleIJNS5_1CILi64EEENS7_ILi128EEES8_EEENS_10bfloat16_tEfNS_4arch4Sm80ELb0ELb0ELb1ELb1ELb1ELb0ELb0ELb0ELi2ELi2ELi4ELi2ELb1EEENS1_21CollectiveEpilogueBwdISA_SB_SD_Li256ELb1ELb0ELi2EEENS1_19SingleTileSchedulerILb1ELb0ELb0ELi128EEEEEEEEEvNT_6ParamsE,"aw",@nobits
	.sectionflags	@""
	.align	16
	.zero		1024


//--------------------- .nv.shared._ZN7cutlass13device_kernelIN5flash19enable_sm80_to_sm89INS1_16FlashAttnBwdSm80INS1_25CollectiveMainloopBwdSm80ILi2ELi2EN4cute5tupleIJNS5_1CILi64EEENS7_ILi128EEES8_EEENS_10bfloat16_tEfNS_4arch4Sm80ELb0ELb0ELb1ELb1ELb0ELb0ELb0ELb0ELi2ELi2ELi4ELi2ELb1EEENS1_24CollectiveEpilogueBwdGQAISA_fSD_Li256ELb1ELb0EEENS1_19SingleTileSchedulerILb1ELb0ELb0ELi128EEEEEEEEEvNT_6ParamsE --------------------------
	.section	.nv.shared._ZN7cutlass13device_kernelIN5flash19enable_sm80_to_sm89INS1_16FlashAttnBwdSm80INS1_25CollectiveMainloopBwdSm80ILi2ELi2EN4cute5tupleIJNS5_1CILi64EEENS7_ILi128EEES8_EEENS_10bfloat16_tEfNS_4arch4Sm80ELb0ELb0ELb1ELb1ELb0ELb0ELb0ELb0ELi2ELi2ELi4ELi2ELb1EEENS1_24CollectiveEpilogueBwdGQAISA_fSD_Li256ELb1ELb0EEENS1_19SingleTileSchedulerILb1ELb0ELb0ELi128EEEEEEEEEvNT_6ParamsE,"aw",@nobits
	.sectionflags	@""
	.align	16
	.zero		1024


//--------------------- .nv.shared._ZN7cutlass13device_kernelIN5flash19enable_sm80_to_sm89INS1_16FlashAttnBwdSm80INS1_25CollectiveMainloopBwdSm80ILi2ELi2EN4cute5tupleIJNS5_1CILi64EEENS7_ILi128EEES8_EEENS_10bfloat16_tEfNS_4arch4Sm80ELb0ELb0ELb1ELb1ELb1ELb0ELb0ELb0ELi2ELi2ELi4ELi2ELb1EEENS1_24CollectiveEpilogueBwdGQAISA_fSD_Li256ELb1ELb1EEENS1_19SingleTileSchedulerILb1ELb0ELb0ELi128EEEEEEEEEvNT_6ParamsE --------------------------
	.section	.nv.shared._ZN7cutlass13device_kernelIN5flash19enable_sm80_to_sm89INS1_16FlashAttnBwdSm80INS1_25CollectiveMainloopBwdSm80ILi2ELi2EN4cute5tupleIJNS5_1CILi64EEENS7_ILi128EEES8_EEENS_10bfloat16_tEfNS_4arch4Sm80ELb0ELb0ELb1ELb1ELb1ELb0ELb0ELb0ELi2ELi2ELi4ELi2ELb1EEENS1_24CollectiveEpilogueBwdGQAISA_fSD_Li256ELb1ELb1EEENS1_19SingleTileSchedulerILb1ELb0ELb0ELi128EEEEEEEEEvNT_6ParamsE,"aw",@nobits
	.sectionflags	@""
	.align	16
	.zero		1024


//--------------------- .nv.shared._ZN7cutlass13device_kernelIN5flash19enable_sm80_to_sm89INS1_16FlashAttnBwdSm80INS1_25CollectiveMainloopBwdSm80ILi2ELi2EN4cute5tupleIJNS5_1CILi64EEENS7_ILi128EEES8_EEENS_10bfloat16_tEfNS_4arch4Sm80ELb0ELb1ELb1ELb0ELb0ELb0ELb0ELb0ELi2ELi2ELi4ELi2ELb1EEENS1_21CollectiveEpilogueBwdISA_SB_SD_Li256ELb0ELb0ELi2EEENS1_19SingleTileSchedulerILb0ELb0ELb0ELi128EEEEEEEEEvNT_6ParamsE --------------------------
	.section	.nv.shared._ZN7cutlass13device_kernelIN5flash19enable_sm80_to_sm89INS1_16FlashAttnBwdSm80INS1_25CollectiveMainloopBwdSm80ILi2ELi2EN4cute5tupleIJNS5_1CILi64EEENS7_ILi128EEES8_EEENS_10bfloat16_tEfNS_4arch4Sm80ELb0ELb1ELb1ELb0ELb0ELb0ELb0ELb0ELi2ELi2ELi4ELi2ELb1EEENS1_21CollectiveEpilogueBwdISA_SB_SD_Li256ELb0ELb0ELi2EEENS1_19SingleTileSchedulerILb0ELb0ELb0ELi128EEEEEEEEEvNT_6ParamsE,"aw",@nobits
	.sectionflags	@""
	.align	16
	.zero		1024


//--------------------- .nv.shared._ZN7cutlass13device_kernelIN5flash19enable_sm80_to_sm89INS1_16FlashAttnBwdSm80INS1_25CollectiveMainloopBwdSm80ILi2ELi2EN4cute5tupleIJNS5_1CILi64EEENS7_ILi128EEES8_EEENS_10bfloat16_tEfNS_4arch4Sm80ELb0ELb1ELb1ELb0ELb1ELb0ELb0ELb0ELi2ELi2ELi4ELi2ELb1EEENS1_21CollectiveEpilogueBwdISA_SB_SD_Li256ELb0ELb0ELi2EEENS1_19SingleTileSchedulerILb0ELb0ELb0ELi128EEEEEEEEEvNT_6ParamsE --------------------------
	.section	.nv.shared._ZN7cutlass13device_kernelIN5flash19enable_sm80_to_sm89INS1_16FlashAttnBwdSm80INS1_25CollectiveMainloopBwdSm80ILi2ELi2EN4cute5tupleIJNS5_1CILi64EEENS7_ILi128EEES8_EEENS_10bfloat16_tEfNS_4arch4Sm80ELb0ELb1ELb1ELb0ELb1ELb0ELb0ELb0ELi2ELi2ELi4ELi2ELb1EEENS1_21CollectiveEpilogueBwdISA_SB_SD_Li256ELb0ELb0ELi2EEENS1_19SingleTileSchedulerILb0ELb0ELb0ELi128EEEEEEEEEvNT_6ParamsE,"aw",@nobits
	.sectionflags	@""
	.align	16
	.zero		1024


//--------------------- .nv.shared._ZN7cutlass13device_kernelIN5flash19enable_sm80_to_sm89INS1_16FlashAttnBwdSm80INS1_25CollectiveMainloopBwdSm80ILi2ELi2EN4cute5tupleIJNS5_1CILi64EEENS7_ILi128EEES8_EEENS_10bfloat16_tEfNS_4arch4Sm80ELb0ELb1ELb1ELb0ELb0ELb0ELb0ELb0ELi2ELi2ELi4ELi2ELb1EEENS1_24CollectiveEpilogueBwdGQAISA_fSD_Li256ELb0ELb0EEENS1_19SingleTileSchedulerILb0ELb0ELb0ELi128EEEEEEEEEvNT_6ParamsE --------------------------
	.section	.nv.shared._ZN7cutlass13device_kernelIN5flash19enable_sm80_to_sm89INS1_16FlashAttnBwdSm80INS1_25CollectiveMainloopBwdSm80ILi2ELi2EN4cute5tupleIJNS5_1CILi64EEENS7_ILi128EEES8_EEENS_10bfloat16_tEfNS_4arch4Sm80ELb0ELb1ELb1ELb0ELb0ELb0ELb0ELb0ELi2ELi2ELi4ELi2ELb1EEENS1_24CollectiveEpilogueBwdGQAISA_fSD_Li256ELb0ELb0EEENS1_19SingleTileSchedulerILb0ELb0ELb0ELi128EEEEEEEEEvNT_6ParamsE,"aw",@nobits
	.sectionflags	@""
	.align	16
	.zero		1024


//--------------------- .nv.shared._ZN7cutlass13device_kernelIN5flash19enable_sm80_to_sm89INS1_16FlashAttnBwdSm80INS1_25CollectiveMainloopBwdSm80ILi2ELi2EN4cute5tupleIJNS5_1CILi64EEENS7_ILi128EEES8_EEENS_10bfloat16_tEfNS_4arch4Sm80ELb0ELb1ELb1ELb0ELb1ELb0ELb0ELb0ELi2ELi2ELi4ELi2ELb1EEENS1_24CollectiveEpilogueBwdGQAISA_fSD_Li256ELb0ELb1EEENS1_19SingleTileSchedulerILb0ELb0ELb0ELi128EEEEEEEEEvNT_6ParamsE --------------------------
	.section	.nv.shared._ZN7cutlass13device_kernelIN5flash19enable_sm80_to_sm89INS1_16FlashAttnBwdSm80INS1_25CollectiveMainloopBwdSm80ILi2ELi2EN4cute5tupleIJNS5_1CILi64EEENS7_ILi128EEES8_EEENS_10bfloat16_tEfNS_4arch4Sm80ELb0ELb1ELb1ELb0ELb1ELb0ELb0ELb0ELi2ELi2ELi4ELi2ELb1EEENS1_24CollectiveEpilogueBwdGQAISA_fSD_Li256ELb0ELb1EEENS1_19SingleTileSchedulerILb0ELb0ELb0ELi128EEEEEEEEEvNT_6ParamsE,"aw",@nobits
	.sectionflags	@""
	.align	16
	.zero		1024


//--------------------- .nv.shared._ZN7cutlass13device_kernelIN5flash19enable_sm80_to_sm89INS1_16FlashAttnBwdSm80INS1_25CollectiveMainloopBwdSm80ILi2ELi2EN4cute5tupleIJNS5_1CILi64EEENS7_ILi128EEES8_EEENS_10bfloat16_tEfNS_4arch4Sm80ELb0ELb1ELb1ELb1ELb0ELb0ELb0ELb0ELi2ELi2ELi4ELi2ELb1EEENS1_21CollectiveEpilogueBwdISA_SB_SD_Li256ELb1ELb0ELi2EEENS1_19SingleTileSchedulerILb1ELb0ELb0ELi128EEEEEEEEEvNT_6ParamsE --------------------------
	.section	.nv.shared._ZN7cutlass13device_kernelIN5flash19enable_sm80_to_sm89INS1_16FlashAttnBwdSm80INS1_25CollectiveMainloopBwdSm80ILi2ELi2EN4cute5tupleIJNS5_1CILi64EEENS7_ILi128EEES8_EEENS_10bfloat16_tEfNS_4arch4Sm80ELb0ELb1ELb1ELb1ELb0ELb0ELb0ELb0ELi2ELi2ELi4ELi2ELb1EEENS1_21CollectiveEpilogueBwdISA_SB_SD_Li256ELb1ELb0ELi2EEENS1_19SingleTileSchedulerILb1ELb0ELb0ELi128EEEEEEEEEvNT_6ParamsE,"aw",@nobits
	.sectionflags	@""
	.align	16
	.zero		1024


//--------------------- .nv.shared._ZN7cutlass13device_kernelIN5flash19enable_sm80_to_sm89INS1_16FlashAttnBwdSm80INS1_25CollectiveMainloopBwdSm80ILi2ELi2EN4cute5tupleIJNS5_1CILi64EEENS7_ILi128EEES8_EEENS_10bfloat16_tEfNS_4arch4Sm80ELb0ELb1ELb1ELb1ELb1ELb0ELb0ELb0ELi2ELi2ELi4ELi2ELb1EEENS1_21CollectiveEpilogueBwdISA_SB_SD_Li256ELb1ELb0ELi2EEENS1_19SingleTileSchedulerILb1ELb0ELb0ELi128EEEEEEEEEvNT_6ParamsE --------------------------
	.section	.nv.shared._ZN7cutlass13device_kernelIN5flash19enable_sm80_to_sm89INS1_16FlashAttnBwdSm80INS1_25CollectiveMainloopBwdSm80ILi2ELi2EN4cute5tupleIJNS5_1CILi64EEENS7_ILi128EEES8_EEENS_10bfloat16_tEfNS_4arch4Sm80ELb0ELb1ELb1ELb1ELb1ELb0ELb0ELb0ELi2ELi2ELi4ELi2ELb1EEENS1_21CollectiveEpilogueBwdISA_SB_SD_Li256ELb1ELb0ELi2EEENS1_19SingleTileSchedulerILb1ELb0ELb0ELi128EEEEEEEEEvNT_6ParamsE,"aw",@nobits
	.sectionflags	@""
	.align	16
	.zero		1024


//--------------------- .nv.shared._ZN7cutlass13device_kernelIN5flash19enable_sm80_to_sm89INS1_16FlashAttnBwdSm80INS1_25CollectiveMainloopBwdSm80ILi2ELi2EN4cute5tupleIJNS5_1CILi64EEENS7_ILi128EEES8_EEENS_10bfloat16_tEfNS_4arch4Sm80ELb0ELb1ELb1ELb1ELb0ELb0ELb0ELb0ELi2ELi2ELi4ELi2ELb1EEENS1_24CollectiveEpilogueBwdGQAISA_fSD_Li256ELb1ELb0EEENS1_19SingleTileSchedulerILb1ELb0ELb0ELi128EEEEEEEEEvNT_6ParamsE --------------------------
	.section	.nv.shared._ZN7cutlass13device_kernelIN5flash19enable_sm80_to_sm89INS1_16FlashAttnBwdSm80INS1_25CollectiveMainloopBwdSm80ILi2ELi2EN4cute5tupleIJNS5_1CILi64EEENS7_ILi128EEES8_EEENS_10bfloat16_tEfNS_4arch4Sm80ELb0ELb1ELb1ELb1ELb0ELb0ELb0ELb0ELi2ELi2ELi4ELi2ELb1EEENS1_24CollectiveEpilogueBwdGQAISA_fSD_Li256ELb1ELb0EEENS1_19SingleTileSchedulerILb1ELb0ELb0ELi128EEEEEEEEEvNT_6ParamsE,"aw",@nobits
	.sectionflags	@""
	.align	16
	.zero		1024


//--------------------- .nv.shared._ZN7cutlass13device_kernelIN5flash19enable_sm80_to_sm89INS1_16FlashAttnBwdSm80INS1_25CollectiveMainloopBwdSm80ILi2ELi2EN4cute5tupleIJNS5_1CILi64EEENS7_ILi128EEES8_EEENS_10bfloat16_tEfNS_4arch4Sm80ELb0ELb1ELb1ELb1ELb1ELb0ELb0ELb0ELi2ELi2ELi4ELi2ELb1EEENS1_24CollectiveEpilogueBwdGQAISA_fSD_Li256ELb1ELb1EEENS1_19SingleTileSchedulerILb1ELb0ELb0ELi128EEEEEEEEEvNT_6ParamsE --------------------------
	.section	.nv.shared._ZN7cutlass13device_kernelIN5flash19enable_sm80_to_sm89INS1_16FlashAttnBwdSm80INS1_25CollectiveMainloopBwdSm80ILi2ELi2EN4cute5tupleIJNS5_1CILi64EEENS7_ILi128EEES8_EEENS_10bfloat16_tEfNS_4arch4Sm80ELb0ELb1ELb1ELb1ELb1ELb0ELb0ELb0ELi2ELi2ELi4ELi2ELb1EEENS1_24CollectiveEpilogueBwdGQAISA_fSD_Li256ELb1ELb1EEENS1_19SingleTileSchedulerILb1ELb0ELb0ELi128EEEEEEEEEvNT_6ParamsE,"aw",@nobits
	.sectionflags	@""
	.align	16
	.zero		1024


//--------------------- .nv.shared._ZN7cutlass13device_kernelIN5flash19enable_sm80_to_sm89INS1_16FlashAttnBwdSm80INS1_25CollectiveMainloopBwdSm80ILi2ELi2EN4cute5tupleIJNS5_1CILi64EEENS7_ILi128EEES8_EEENS_10bfloat16_tEfNS_4arch4Sm80ELb1ELb0ELb1ELb0ELb0ELb0ELb0ELb0ELi2ELi2ELi4ELi2ELb1EEENS1_21CollectiveEpilogueBwdISA_SB_SD_Li256ELb0ELb0ELi2EEENS1_25SingleTileBwdLPTSchedulerILb0ELi128ELb0EEEEEEEEEvNT_6ParamsE --------------------------
	.section	.nv.shared._ZN7cutlass13device_kernelIN5flash19enable_sm80_to_sm89INS1_16FlashAttnBwdSm80INS1_25CollectiveMainloopBwdSm80ILi2ELi2EN4cute5tupleIJNS5_1CILi64EEENS7_ILi128EEES8_EEENS_10bfloat16_tEfNS_4arch4Sm80ELb1ELb0ELb1ELb0ELb0ELb0ELb0ELb0ELi2ELi2ELi4ELi2ELb1EEENS1_21CollectiveEpilogueBwdISA_SB_SD_Li256ELb0ELb0ELi2EEENS1_25SingleTileBwdLPTSchedulerILb0ELi128ELb0EEEEEEEEEvNT_6ParamsE,"aw",@nobits
	.sectionflags	@""
	.align	16
	.zero		1024


//--------------------- .nv.shared._ZN7cutlass13device_kernelIN5flash19enable_sm80_to_sm89INS1_16FlashAttnBwdSm80INS1_25CollectiveMainloopBwdSm80ILi2ELi2EN4cute5tupleIJNS5_1CILi64EEENS7_ILi128EEES8_EEENS_10bfloat16_tEfNS_4arch4Sm80ELb1ELb0ELb1ELb0ELb1ELb0ELb0ELb0ELi2ELi2ELi4ELi2ELb1EEENS1_21CollectiveEpilogueBwdISA_SB_SD_Li256ELb0ELb0ELi2EEENS1_25SingleTileBwdLPTSchedulerILb0ELi128ELb1EEEEEEEEEvNT_6ParamsE --------------------------
	.section	.nv.shared._ZN7cutlass13device_kernelIN5flash19enable_sm80_to_sm89INS1_16FlashAttnBwdSm80INS1_25CollectiveMainloopBwdSm80ILi2ELi2EN4cute5tupleIJNS5_1CILi64EEENS7_ILi128EEES8_EEENS_10bfloat16_tEfNS_4arch4Sm80ELb1ELb0ELb1ELb0ELb1ELb0ELb0ELb0ELi2ELi2ELi4ELi2ELb1EEENS1_21CollectiveEpilogueBwdISA_SB_SD_Li256ELb0ELb0ELi2EEENS1_25SingleTileBwdLPTSchedulerILb0ELi128ELb1EEEEEEEEEvNT_6ParamsE,"aw",@nobits
	.sectionflags	@""
	.align	16
	.zero		1024


//--------------------- .nv.shared._ZN7cutlass13device_kernelIN5flash19enable_sm80_to_sm89INS1_16FlashAttnBwdSm80INS1_25CollectiveMainloopBwdSm80ILi2ELi2EN4cute5tupleIJNS5_1CILi64EEENS7_ILi128EEES8_EEENS_10bfloat16_tEfNS_4arch4Sm80ELb1ELb0ELb1ELb0ELb0ELb0ELb0ELb0ELi2ELi2ELi4ELi2ELb1EEENS1_24CollectiveEpilogueBwdGQAISA_fSD_Li256ELb0ELb0EEENS1_25SingleTileBwdLPTSchedulerILb0ELi128ELb0EEEEEEEEEvNT_6ParamsE --------------------------
	.section	.nv.shared._ZN7cutlass13device_kernelIN5flash19enable_sm80_to_sm89INS1_16FlashAttnBwdSm80INS1_25CollectiveMainloopBwdSm80ILi2ELi2EN4cute5tupleIJNS5_1CILi64EEENS7_ILi128EEES8_EEENS_10bfloat16_tEfNS_4arch4Sm80ELb1ELb0ELb1ELb0ELb0ELb0ELb0ELb0ELi2ELi2ELi4ELi2ELb1EEENS1_24CollectiveEpilogueBwdGQAISA_fSD_Li256ELb0ELb0EEENS1_25SingleTileBwdLPTSchedulerILb0ELi128ELb0EEEEEEEEEvNT_6ParamsE,"aw",@nobits
	.sectionflags	@""
	.align	16
	.zero		1024


//--------------------- .nv.shared._ZN7cutlass13device_kernelIN5flash19enable_sm80_to_sm89INS1_16FlashAttnBwdSm80INS1_25CollectiveMainloopBwdSm80ILi2ELi2EN4cute5tupleIJNS5_1CILi64EEENS7_ILi128EEES8_EEENS_10bfloat16_tEfNS_4arch4Sm80ELb1ELb0ELb1ELb0ELb1ELb0ELb0ELb0ELi2ELi2ELi4ELi2ELb1EEENS1_24CollectiveEpilogueBwdGQAISA_fSD_Li256ELb0ELb1EEENS1_25SingleTileBwdLPTSchedulerILb0ELi128ELb1EEEEEEEEEvNT_6ParamsE --------------------------
	.section	.nv.shared._ZN7cutlass13device_kernelIN5flash19enable_sm80_to_sm89INS1_16FlashAttnBwdSm80INS1_25CollectiveMainloopBwdSm80ILi2ELi2EN4cute5tupleIJNS5_1CILi64EEENS7_ILi128EEES8_EEENS_10bfloat16_tEfNS_4arch4Sm80ELb1ELb0ELb1ELb0ELb1ELb0ELb0ELb0ELi2ELi2ELi4ELi2ELb1EEENS1_24CollectiveEpilogueBwdGQAISA_fSD_Li256ELb0ELb1EEENS1_25SingleTileBwdLPTSchedulerILb0ELi128ELb1EEEEEEEEEvNT_6ParamsE,"aw",@nobits
	.sectionflags	@""
	.align	16
	.zero		1024


//--------------------- .nv.shared._ZN7cutlass13device_kernelIN5flash22FlashAttnBwdPreprocessIN4cute5tupleIJNS3_1CILi64EEES6_EEENS_10bfloat16_tEfNS_4arch4Sm80ELb1ELb0EEEEEvNT_6ParamsE --------------------------
	.section	.nv.shared._ZN7cutlass13device_kernelIN5flash22FlashAttnBwdPreprocessIN4cute5tupleIJNS3_1CILi64EEES6_EEENS_10bfloat16_tEfNS_4arch4Sm80ELb1ELb0EEEEEvNT_6ParamsE,"aw",@nobits
	.sectionflags	@""
	.align	16
	.zero		1024


//--------------------- .nv.shared._ZN7cutlass13device_kernelIN5flash19enable_sm80_to_sm89INS1_16FlashAttnBwdSm80INS1_25CollectiveMainloopBwdSm80ILi2ELi2EN4cute5tupleIJNS5_1CILi64EEENS7_ILi128EEES8_EEENS_10bfloat16_tEfNS_4arch4Sm80ELb1ELb0ELb1ELb1ELb0ELb0ELb0ELb0ELi2ELi2ELi4ELi2ELb1EEENS1_21CollectiveEpilogueBwdISA_SB_SD_Li256ELb1ELb0ELi2EEENS1_25SingleTileBwdLPTSchedulerILb1ELi128ELb0EEEEEEEEEvNT_6ParamsE --------------------------
	.section	.nv.shared._ZN7cutlass13device_kernelIN5flash19enable_sm80_to_sm89INS1_16FlashAttnBwdSm80INS1_25CollectiveMainloopBwdSm80ILi2ELi2EN4cute5tupleIJNS5_1CILi64EEENS7_ILi128EEES8_EEENS_10bfloat16_tEfNS_4arch4Sm80ELb1ELb0ELb1ELb1ELb0ELb0ELb0ELb0ELi2ELi2ELi4ELi2ELb1EEENS1_21CollectiveEpilogueBwdISA_SB_SD_Li256ELb1ELb0ELi2EEENS1_25SingleTileBwdLPTSchedulerILb1ELi128ELb0EEEEEEEEEvNT_6ParamsE,"aw",@nobits
	.sectionflags	@""
	.align	16
	.zero		1024


//--------------------- .nv.shared._ZN7cutlass13device_kernelIN5flash19enable_sm80_to_sm89INS1_16FlashAttnBwdSm80INS1_25CollectiveMainloopBwdSm80ILi2ELi2EN4cute5tupleIJNS5_1CILi64EEENS7_ILi128EEES8_EEENS_10bfloat16_tEfNS_4arch4Sm80ELb1ELb0ELb1ELb1ELb1ELb0ELb0ELb0ELi2ELi2ELi4ELi2ELb1EEENS1_21CollectiveEpilogueBwdISA_SB_SD_Li256ELb1ELb0ELi2EEENS1_25SingleTileBwdLPTSchedulerILb1ELi128ELb1EEEEEEEEEvNT_6ParamsE --------------------------
	.section	.nv.shared._ZN7cutlass13device_kernelIN5flash19enable_sm80_to_sm89INS1_16FlashAttnBwdSm80INS1_25CollectiveMainloopBwdSm80ILi2ELi2EN4cute5tupleIJNS5_1CILi64EEENS7_ILi128EEES8_EEENS_10bfloat16_tEfNS_4arch4Sm80ELb1ELb0ELb1ELb1ELb1ELb0ELb0ELb0ELi2ELi2ELi4ELi2ELb1EEENS1_21CollectiveEpilogueBwdISA_SB_SD_Li256ELb1ELb0ELi2EEENS1_25SingleTileBwdLPTSchedulerILb1ELi128ELb1EEEEEEEEEvNT_6ParamsE,"aw",@nobits
	.sectionflags	@""
	.align	16
	.zero		1024


//--------------------- .nv.shared._ZN7cutlass13device_kernelIN5flash19enable_sm80_to_sm89INS1_16FlashAttnBwdSm80INS1_25CollectiveMainloopBwdSm80ILi2ELi2EN4cute5tupleIJNS5_1CILi64EEENS7_ILi128EEES8_EEENS_10bfloat16_tEfNS_4arch4Sm80ELb1ELb0ELb1ELb1ELb0ELb0ELb0ELb0ELi2ELi2ELi4ELi2ELb1EEENS1_24CollectiveEpilogueBwdGQAISA_fSD_Li256ELb1ELb0EEENS1_25SingleTileBwdLPTSchedulerILb1ELi128ELb0EEEEEEEEEvNT_6ParamsE --------------------------
	.section	.nv.shared._ZN7cutlass13device_kernelIN5flash19enable_sm80_to_sm89INS1_16FlashAttnBwdSm80INS1_25CollectiveMainloopBwdSm80ILi2ELi2EN4cute5tupleIJNS5_1CILi64EEENS7_ILi128EEES8_EEENS_10bfloat16_tEfNS_4arch4Sm80ELb1ELb0ELb1ELb1ELb0ELb0ELb0ELb0ELi2ELi2ELi4ELi2ELb1EEENS1_24CollectiveEpilogueBwdGQAISA_fSD_Li256ELb1ELb0EEENS1_25SingleTileBwdLPTSchedulerILb1ELi128ELb0EEEEEEEEEvNT_6ParamsE,"aw",@nobits
	.sectionflags	@""
	.align	16
	.zero		1024


//--------------------- .nv.shared._ZN7cutlass13device_kernelIN5flash32FlashAttnBwdPostprocessConvertdQIN4cute5tupleIJNS3_1CILi64EEES6_EEENS_10bfloat16_tEfNS_4arch4Sm80ELi256ENS3_8TiledMMAINS3_8MMA_AtomIJNS3_30SM80_16x8x16_F32BF16BF16F32_TNEEEENS3_6LayoutINS4_IJNS5_ILi2EEENS5_ILi4EEENS5_ILi1EEEEEENS4_IJSI_SG_NS5_ILi0EEEEEEEENS4_IJNS5_ILi32EEES6_NS5_ILi16EEEEEEEELb0EEEEEvNT_6ParamsE --------------------------
	.section	.nv.shared._ZN7cutlass13device_kernelIN5flash32FlashAttnBwdPostprocessConvertdQIN4cute5tupleIJNS3_1CILi64EEES6_EEENS_10bfloat16_tEfNS_4arch4Sm80ELi256ENS3_8TiledMMAINS3_8MMA_AtomIJNS3_30SM80_16x8x16_F32BF16BF16F32_TNEEEENS3_6LayoutINS4_IJNS5_ILi2EEENS5_ILi4EEENS5_ILi1EEEEEENS4_IJSI_SG_NS5_ILi0EEEEEEEENS4_IJNS5_ILi32EEES6_NS5_ILi16EEEEEEEELb0EEEEEvNT_6ParamsE,"aw",@nobits
	.sectionflags	@""
	.align	16
	.zero		1024


//--------------------- .nv.shared._ZN7cutlass13device_kernelIN5flash19enable_sm80_to_sm89INS1_16FlashAttnBwdSm80INS1_25CollectiveMainloopBwdSm80ILi2ELi2EN4cute5tupleIJNS5_1CILi64EEENS7_ILi128EEES8_EEENS_10bfloat16_tEfNS_4arch4Sm80ELb1ELb0ELb1ELb1ELb1ELb0ELb0ELb0ELi2ELi2ELi4ELi2ELb1EEENS1_24CollectiveEpilogueBwdGQAISA_fSD_Li256ELb1ELb1EEENS1_25SingleTileBwdLPTSchedulerILb1ELi128ELb1EEEEEEEEEvNT_6ParamsE --------------------------
	.section	.nv.shared._ZN7cutlass13device_kernelIN5flash19enable_sm80_to_sm89INS1_16FlashAttnBwdSm80INS1_25CollectiveMainloopBwdSm80ILi2ELi2EN4cute5tupleIJNS5_1CILi64EEENS7_ILi128EEES8_EEENS_10bfloat16_tEfNS_4arch4Sm80ELb1ELb0ELb1ELb1ELb1ELb0ELb0ELb0ELi2ELi2ELi4ELi2ELb1EEENS1_24CollectiveEpilogueBwdGQAISA_fSD_Li256ELb1ELb1EEENS1_25SingleTileBwdLPTSchedulerILb1ELi128ELb1EEEEEEEEEvNT_6ParamsE,"aw",@nobits
	.sectionflags	@""
	.align	16
	.zero		1024


//--------------------- .nv.shared._ZN7cutlass13device_kernelIN5flash22FlashAttnBwdPreprocessIN4cute5tupleIJNS3_1CILi64EEES6_EEENS_10bfloat16_tEfNS_4arch4Sm80ELb1ELb1EEEEEvNT_6ParamsE --------------------------
	.section	.nv.shared._ZN7cutlass13device_kernelIN5flash22FlashAttnBwdPreprocessIN4cute5tupleIJNS3_1CILi64EEES6_EEENS_10bfloat16_tEfNS_4arch4Sm80ELb1ELb1EEEEEvNT_6ParamsE,"aw",@nobits
	.sectionflags	@""
	.align	16
	.zero		1024


//--------------------- .nv.shared._ZN7cutlass13device_kernelIN5flash19enable_sm80_to_sm89INS1_16FlashAttnBwdSm80INS1_25CollectiveMainloopBwdSm80ILi2ELi2EN4cute5tupleIJNS5_1CILi128EEES8_NS7_ILi64EEEEEENS_10bfloat16_tEfNS_4arch4Sm80ELb0ELb0ELb1ELb0ELb0ELb0ELb0ELb0ELi2ELi4ELi4ELi4ELb0EEENS1_21CollectiveEpilogueBwdISA_SB_SD_Li256ELb0ELb0ELi2EEENS1_19SingleTileSchedulerILb0ELb0ELb0ELi128EEEEEEEEEvNT_6ParamsE --------------------------
	.section	.nv.shared._ZN7cutlass13device_kernelIN5flash19enable_sm80_to_sm89INS1_16FlashAttnBwdSm80INS1_25CollectiveMainloopBwdSm80ILi2ELi2EN4cute5tupleIJNS5_1CILi128EEES8_NS7_ILi64EEEEEENS_10bfloat16_tEfNS_4arch4Sm80ELb0ELb0ELb1ELb0ELb0ELb0ELb0ELb0ELi2ELi4ELi4ELi4ELb0EEENS1_21CollectiveEpilogueBwdISA_SB_SD_Li256ELb0ELb0ELi2EEENS1_19SingleTileSchedulerILb0ELb0ELb0ELi128EEEEEEEEEvNT_6ParamsE,"aw",@nobits
	.sectionflags	@""
	.align	16
	.zero		1024


//--------------------- .nv.shared._ZN7cutlass13device_kernelIN5flash19enable_sm80_to_sm89INS1_16FlashAttnBwdSm80INS1_25CollectiveMainloopBwdSm80ILi2ELi2EN4cute5tupleIJNS5_1CILi128EEES8_NS7_ILi64EEEEEENS_10bfloat16_tEfNS_4arch4Sm80ELb0ELb0ELb1ELb0ELb1ELb0ELb0ELb0ELi2ELi4ELi4ELi4ELb0EEENS1_21CollectiveEpilogueBwdISA_SB_SD_Li256ELb0ELb0ELi2EEENS1_19SingleTileSchedulerILb0ELb0ELb0ELi128EEEEEEEEEvNT_6ParamsE --------------------------
	.section	.nv.shared._ZN7cutlass13device_kernelIN5flash19enable_sm80_to_sm89INS1_16FlashAttnBwdSm80INS1_25CollectiveMainloopBwdSm80ILi2ELi2EN4cute5tupleIJNS5_1CILi128EEES8_NS7_ILi64EEEEEENS_10bfloat16_tEfNS_4arch4Sm80ELb0ELb0ELb1ELb0ELb1ELb0ELb0ELb0ELi2ELi4ELi4ELi4ELb0EEENS1_21CollectiveEpilogueBwdISA_SB_SD_Li256ELb0ELb0ELi2EEENS1_19SingleTileSchedulerILb0ELb0ELb0ELi128EEEEEEEEEvNT_6ParamsE,"aw",@nobits
	.sectionflags	@""
	.align	16
	.zero		1024


//--------------------- .nv.shared._ZN7cutlass13device_kernelIN5flash19enable_sm80_to_sm89INS1_16FlashAttnBwdSm80INS1_25CollectiveMainloopBwdSm80ILi2ELi2EN4cute5tupleIJNS5_1CILi128EEES8_NS7_ILi64EEEEEENS_10bfloat16_tEfNS_4arch4Sm80ELb0ELb0ELb1ELb0ELb0ELb0ELb0ELb0ELi2ELi4ELi4ELi4ELb0EEENS1_24CollectiveEpilogueBwdGQAISA_fSD_Li256ELb0ELb0EEENS1_19SingleTileSchedulerILb0ELb0ELb0ELi128EEEEEEEEEvNT_6ParamsE --------------------------
	.section	.nv.shared._ZN7cutlass13device_kernelIN5flash19enable_sm80_to_sm89INS1_16FlashAttnBwdSm80INS1_25CollectiveMainloopBwdSm80ILi2ELi2EN4cute5tupleIJNS5_1CILi128EEES8_NS7_ILi64EEEEEENS_10bfloat16_tEfNS_4arch4Sm80ELb0ELb0ELb1ELb0ELb0ELb0ELb0ELb0ELi2ELi4ELi4ELi4ELb0EEENS1_24CollectiveEpilogueBwdGQAISA_fSD_Li256ELb0ELb0EEENS1_19SingleTileSchedulerILb0ELb0ELb0ELi128EEEEEEEEEvNT_6ParamsE,"aw",@nobits
	.sectionflags	@""
	.align	16
	.zero		1024


//--------------------- .nv.shared._ZN7cutlass13device_kernelIN5flash19enable_sm80_to_sm89INS1_16FlashAttnBwdSm80INS1_25CollectiveMainloopBwdSm80ILi2ELi2EN4cute5tupleIJNS5_1CILi128EEES8_NS7_ILi64EEEEEENS_10bfloat16_tEfNS_4arch4Sm80ELb0ELb0ELb1ELb0ELb1ELb0ELb0ELb0ELi2ELi4ELi4ELi4ELb0EEENS1_24CollectiveEpilogueBwdGQAISA_fSD_Li256ELb0ELb1EEENS1_19SingleTileSchedulerILb0ELb0ELb0ELi128EEEEEEEEEvNT_6ParamsE --------------------------
	.section	.nv.shared._ZN7cutlass13device_kernelIN5flash19enable_sm80_to_sm89INS1_16FlashAttnBwdSm80INS1_25CollectiveMainloopBwdSm80ILi2ELi2EN4cute5tupleIJNS5_1CILi128EEES8_NS7_ILi64EEEEEENS_10bfloat16_tEfNS_4arch4Sm80ELb0ELb0ELb1ELb0ELb1ELb0ELb0ELb0ELi2ELi4ELi4ELi4ELb0EEENS1_24CollectiveEpilogueBwdGQAISA_fSD_Li256ELb0ELb1EEENS1_19SingleTileSchedulerILb0ELb0ELb0ELi128EEEEEEEEEvNT_6ParamsE,"aw",@nobits
	.sectionflags	@""
	.align	16
	.zero		1024


//--------------------- .nv.shared._ZN7cutlass13device_kernelIN5flash19enable_sm80_to_sm89INS1_16FlashAttnBwdSm80INS1_25CollectiveMainloopBwdSm80ILi2ELi2EN4cute5tupleIJNS5_1CILi128EEES8_NS7_ILi64EEEEEENS_10bfloat16_tEfNS_4arch4Sm80ELb0ELb0ELb1ELb1ELb0ELb0ELb0ELb0ELi2ELi4ELi4ELi4ELb0EEENS1_21CollectiveEpilogueBwdISA_SB_SD_Li256ELb1ELb0ELi2EEENS1_19SingleTileSchedulerILb1ELb0ELb0ELi128EEEEEEEEEvNT_6ParamsE --------------------------
	.section	.nv.shared._ZN7cutlass13device_kernelIN5flash19enable_sm80_to_sm89INS1_16FlashAttnBwdSm80INS1_25CollectiveMainloopBwdSm80ILi2ELi2EN4cute5tupleIJNS5_1CILi128EEES8_NS7_ILi64EEEEEENS_10bfloat16_tEfNS_4arch4Sm80ELb0ELb0ELb1ELb1ELb0ELb0ELb0ELb0ELi2ELi4ELi4ELi4ELb0EEENS1_21CollectiveEpilogueBwdISA_SB_SD_Li256ELb1ELb0ELi2EEENS1_19SingleTileSchedulerILb1ELb0ELb0ELi128EEEEEEEEEvNT_6ParamsE,"aw",@nobits
	.sectionflags	@""
	.align	16
	.zero		1024


//--------------------- .nv.shared._ZN7cutlass13device_kernelIN5flash19enable_sm80_to_sm89INS1_16FlashAttnBwdSm80INS1_25CollectiveMainloopBwdSm80ILi2ELi2EN4cute5tupleIJNS5_1CILi128EEES8_NS7_ILi64EEEEEENS_10bfloat16_tEfNS_4arch4Sm80ELb0ELb0ELb1ELb1ELb1ELb0ELb0ELb0ELi2ELi4ELi4ELi4ELb0EEENS1_21CollectiveEpilogueBwdISA_SB_SD_Li256ELb1ELb0ELi2EEENS1_19SingleTileSchedulerILb1ELb0ELb0ELi128EEEEEEEEEvNT_6ParamsE --------------------------
	.section	.nv.shared._ZN7cutlass13device_kernelIN5flash19enable_sm80_to_sm89INS1_16FlashAttnBwdSm80INS1_25CollectiveMainloopBwdSm80ILi2ELi2EN4cute5tupleIJNS5_1CILi128EEES8_NS7_ILi64EEEEEENS_10bfloat16_tEfNS_4arch4Sm80ELb0ELb0ELb1ELb1ELb1ELb0ELb0ELb0ELi2ELi4ELi4ELi4ELb0EEENS1_21CollectiveEpilogueBwdISA_SB_SD_Li256ELb1ELb0ELi2EEENS1_19SingleTileSchedulerILb1ELb0ELb0ELi128EEEEEEEEEvNT_6ParamsE,"aw",@nobits
	.sectionflags	@""
	.align	16
	.zero		1024


//--------------------- .nv.shared._ZN7cutlass13device_kernelIN5flash19enable_sm80_to_sm89INS1_16FlashAttnBwdSm80INS1_25CollectiveMainloopBwdSm80ILi2ELi2EN4cute5tupleIJNS5_1CILi128EEES8_NS7_ILi64EEEEEENS_10bfloat16_tEfNS_4arch4Sm80ELb0ELb0ELb1ELb1ELb0ELb0ELb0ELb0ELi2ELi4ELi4ELi4ELb0EEENS1_24CollectiveEpilogueBwdGQAISA_fSD_Li256ELb1ELb0EEENS1_19SingleTileSchedulerILb1ELb0ELb0ELi128EEEEEEEEEvNT_6ParamsE --------------------------
	.section	.nv.shared._ZN7cutlass13device_kernelIN5flash19enable_sm80_to_sm89INS1_16FlashAttnBwdSm80INS1_25CollectiveMainloopBwdSm80ILi2ELi2EN4cute5tupleIJNS5_1CILi128EEES8_NS7_ILi64EEEEEENS_10bfloat16_tEfNS_4arch4Sm80ELb0ELb0ELb1ELb1ELb0ELb0ELb0ELb0ELi2ELi4ELi4ELi4ELb0EEENS1_24CollectiveEpilogueBwdGQAISA_fSD_Li256ELb1ELb0EEENS1_19SingleTileSchedulerILb1ELb0ELb0ELi128EEEEEEEEEvNT_6ParamsE,"aw",@nobits
	.sectionflags	@""
	.align	16
	.zero		1024


//--------------------- .nv.shared._ZN7cutlass13device_kernelIN5flash19enable_sm80_to_sm89INS1_16FlashAttnBwdSm80INS1_25CollectiveMainloopBwdSm80ILi2ELi2EN4cute5tupleIJNS5_1CILi128EEES8_NS7_ILi64EEEEEENS_10bfloat16_tEfNS_4arch4Sm80ELb0ELb0ELb1ELb1ELb1ELb0ELb0ELb0ELi2ELi4ELi4ELi4ELb0EEENS1_24CollectiveEpilogueBwdGQAISA_fSD_Li256ELb1ELb1EEENS1_19SingleTileSchedulerILb1ELb0ELb0ELi128EEEEEEEEEvNT_6ParamsE --------------------------
	.section	.nv.shared._ZN7cutlass13device_kernelIN5flash19enable_sm80_to_sm89INS1_16FlashAttnBwdSm80INS1_25CollectiveMainloopBwdSm80ILi2ELi2EN4cute5tupleIJNS5_1CILi128EEES8_NS7_ILi64EEEEEENS_10bfloat16_tEfNS_4arch4Sm80ELb0ELb0ELb1ELb1ELb1ELb0ELb0ELb0ELi2ELi4ELi4ELi4ELb0EEENS1_24CollectiveEpilogueBwdGQAISA_fSD_Li256ELb1ELb1EEENS1_19SingleTileSchedulerILb1ELb0ELb0ELi128EEEEEEEEEvNT_6ParamsE,"aw",@nobits
	.sectionflags	@""
	.align	16
	.zero		1024


//--------------------- .nv.shared._ZN7cutlass13device_kernelIN5flash19enable_sm80_to_sm89INS1_16FlashAttnBwdSm80INS1_25CollectiveMainloopBwdSm80ILi2ELi2EN4cute5tupleIJNS5_1CILi128EEES8_NS7_ILi64EEEEEENS_10bfloat16_tEfNS_4arch4Sm80ELb0ELb1ELb1ELb0ELb0ELb0ELb0ELb0ELi2ELi4ELi4ELi4ELb0EEENS1_21CollectiveEpilogueBwdISA_SB_SD_Li256ELb0ELb0ELi2EEENS1_19SingleTileSchedulerILb0ELb0ELb0ELi128EEEEEEEEEvNT_6ParamsE --------------------------
	.section	.nv.shared._ZN7cutlass13device_kernelIN5flash19enable_sm80_to_sm89INS1_16FlashAttnBwdSm80INS1_25CollectiveMainloopBwdSm80ILi2ELi2EN4cute5tupleIJNS5_1CILi128EEES8_NS7_ILi64EEEEEENS_10bfloat16_tEfNS_4arch4Sm80ELb0ELb1ELb1ELb0ELb0ELb0ELb0ELb0ELi2ELi4ELi4ELi4ELb0EEENS1_21CollectiveEpilogueBwdISA_SB_SD_Li256ELb0ELb0ELi2EEENS1_19SingleTileSchedulerILb0ELb0ELb0ELi128EEEEEEEEEvNT_6ParamsE,"aw",@nobits
	.sectionflags	@""
	.align	16
	.zero		1024


//--------------------- .nv.shared._ZN7cutlass13device_kernelIN5flash19enable_sm80_to_sm89INS1_16FlashAttnBwdSm80INS1_25CollectiveMainloopBwdSm80ILi2ELi2EN4cute5tupleIJNS5_1CILi128EEES8_NS7_ILi64EEEEEENS_10bfloat16_tEfNS_4arch4Sm80ELb0ELb1ELb1ELb0ELb1ELb0ELb0ELb0ELi2ELi4ELi4ELi4ELb0EEENS1_21CollectiveEpilogueBwdISA_SB_SD_Li256ELb0ELb0ELi2EEENS1_19SingleTileSchedulerILb0ELb0ELb0ELi128EEEEEEEEEvNT_6ParamsE --------------------------
	.section	.nv.shared._ZN7cutlass13device_kernelIN5flash19enable_sm80_to_sm89INS1_16FlashAttnBwdSm80INS1_25CollectiveMainloopBwdSm80ILi2ELi2EN4cute5tupleIJNS5_1CILi128EEES8_NS7_ILi64EEEEEENS_10bfloat16_tEfNS_4arch4Sm80ELb0ELb1ELb1ELb0ELb1ELb0ELb0ELb0ELi2ELi4ELi4ELi4ELb0EEENS1_21CollectiveEpilogueBwdISA_SB_SD_Li256ELb0ELb0ELi2EEENS1_19SingleTileSchedulerILb0ELb0ELb0ELi128EEEEEEEEEvNT_6ParamsE,"aw",@nobits
	.sectionflags	@""
	.align	16
	.zero		1024


//--------------------- .nv.shared._ZN7cutlass13device_kernelIN5flash19enable_sm80_to_sm89INS1_16FlashAttnBwdSm80INS1_25CollectiveMainloopBwdSm80ILi2ELi2EN4cute5tupleIJNS5_1CILi128EEES8_NS7_ILi64EEEEEENS_10bfloat16_tEfNS_4arch4Sm80ELb0ELb1ELb1ELb0ELb0ELb0ELb0ELb0ELi2ELi4ELi4ELi4ELb0EEENS1_24CollectiveEpilogueBwdGQAISA_fSD_Li256ELb0ELb0EEENS1_19SingleTileSchedulerILb0ELb0ELb0ELi128EEEEEEEEEvNT_6ParamsE --------------------------
	.section	.nv.shared._ZN7cutlass13device_kernelIN5flash19enable_sm80_to_sm89INS1_16FlashAttnBwdSm80INS1_25CollectiveMainloopBwdSm80ILi2ELi2EN4cute5tupleIJNS5_1CILi128EEES8_NS7_ILi64EEEEEENS_10bfloat16_tEfNS_4arch4Sm80ELb0ELb1ELb1ELb0ELb0ELb0ELb0ELb0ELi2ELi4ELi4ELi4ELb0EEENS1_24CollectiveEpilogueBwdGQAISA_fSD_Li256ELb0ELb0EEENS1_19SingleTileSchedulerILb0ELb0ELb0ELi128EEEEEEEEEvNT_6ParamsE,"aw",@nobits
	.sectionflags	@""
	.align	16
	.zero		1024


//--------------------- .nv.shared._ZN7cutlass13device_kernelIN5flash19enable_sm80_to_sm89INS1_16FlashAttnBwdSm80INS1_25CollectiveMainloopBwdSm80ILi2ELi2EN4cute5tupleIJNS5_1CILi128EEES8_NS7_ILi64EEEEEENS_10bfloat16_tEfNS_4arch4Sm80ELb0ELb1ELb1ELb0ELb1ELb0ELb0ELb0ELi2ELi4ELi4ELi4ELb0EEENS1_24CollectiveEpilogueBwdGQAISA_fSD_Li256ELb0ELb1EEENS1_19SingleTileSchedulerILb0ELb0ELb0ELi128EEEEEEEEEvNT_6ParamsE --------------------------
	.section	.nv.shared._ZN7cutlass13device_kernelIN5flash19enable_sm80_to_sm89INS1_16FlashAttnBwdSm80INS1_25CollectiveMainloopBwdSm80ILi2ELi2EN4cute5tupleIJNS5_1CILi128EEES8_NS7_ILi64EEEEEENS_10bfloat16_tEfNS_4arch4Sm80ELb0ELb1ELb1ELb0ELb1ELb0ELb0ELb0ELi2ELi4ELi4ELi4ELb0EEENS1_24CollectiveEpilogueBwdGQAISA_fSD_Li256ELb0ELb1EEENS1_19SingleTileSchedulerILb0ELb0ELb0ELi128EEEEEEEEEvNT_6ParamsE,"aw",@nobits
	.sectionflags	@""
	.align	16
	.zero		1024


//--------------------- .nv.shared._ZN7cutlass13device_kernelIN5flash19enable_sm80_to_sm89INS1_16FlashAttnBwdSm80INS1_25CollectiveMainloopBwdSm80ILi2ELi2EN4cute5tupleIJNS5_1CILi128EEES8_NS7_ILi64EEEEEENS_10bfloat16_tEfNS_4arch4Sm80ELb0ELb1ELb1ELb1ELb0ELb0ELb0ELb0ELi2ELi4ELi4ELi4ELb0EEENS1_21CollectiveEpilogueBwdISA_SB_SD_Li256ELb1ELb0ELi2EEENS1_19SingleTileSchedulerILb1ELb0ELb0ELi128EEEEEEEEEvNT_6ParamsE --------------------------
	.section	.nv.shared._ZN7cutlass13device_kernelIN5flash19enable_sm80_to_sm89INS1_16FlashAttnBwdSm80INS1_25CollectiveMainloopBwdSm80ILi2ELi2EN4cute5tupleIJNS5_1CILi128EEES8_NS7_ILi64EEEEEENS_10bfloat16_tEfNS_4arch4Sm80ELb0ELb1ELb1ELb1ELb0ELb0ELb0ELb0ELi2ELi4ELi4ELi4ELb0EEENS1_21CollectiveEpilogueBwdISA_SB_SD_Li256ELb1ELb0ELi2EEENS1_19SingleTileSchedulerILb1ELb0ELb0ELi128EEEEEEEEEvNT_6ParamsE,"aw",@nobits
	.sectionflags	@""
	.align	16
	.zero		1024


//--------------------- .nv.shared._ZN7cutlass13device_kernelIN5flash19enable_sm80_to_sm89INS1_16FlashAttnBwdSm80INS1_25CollectiveMainloopBwdSm80ILi2ELi2EN4cute5tupleIJNS5_1CILi128EEES8_NS7_ILi64EEEEEENS_10bfloat16_tEfNS_4arch4Sm80ELb0ELb1ELb1ELb1ELb1ELb0ELb0ELb0ELi2ELi4ELi4ELi4ELb0EEENS1_21CollectiveEpilogueBwdISA_SB_SD_Li256ELb1ELb0ELi2EEENS1_19SingleTileSchedulerILb1ELb0ELb0ELi128EEEEEEEEEvNT_6ParamsE --------------------------
	.section	.nv.shared._ZN7cutlass13device_kernelIN5flash19enable_sm80_to_sm89INS1_16FlashAttnBwdSm80INS1_25CollectiveMainloopBwdSm80ILi2ELi2EN4cute5tupleIJNS5_1CILi128EEES8_NS7_ILi64EEEEEENS_10bfloat16_tEfNS_4arch4Sm80ELb0ELb1ELb1ELb1ELb1ELb0ELb0ELb0ELi2ELi4ELi4ELi4ELb0EEENS1_21CollectiveEpilogueBwdISA_SB_SD_Li256ELb1ELb0ELi2EEENS1_19SingleTileSchedulerILb1ELb0ELb0ELi128EEEEEEEEEvNT_6ParamsE,"aw",@nobits
	.sectionflags	@""
	.align	16
	.zero		1024


//--------------------- .nv.shared._ZN7cutlass13device_kernelIN5flash19enable_sm80_to_sm89INS1_16FlashAttnBwdSm80INS1_25CollectiveMainloopBwdSm80ILi2ELi2EN4cute5tupleIJNS5_1CILi128EEES8_NS7_ILi64EEEEEENS_10bfloat16_tEfNS_4arch4Sm80ELb0ELb1ELb1ELb1ELb0ELb0ELb0ELb0ELi2ELi4ELi4ELi4ELb0EEENS1_24CollectiveEpilogueBwdGQAISA_fSD_Li256ELb1ELb0EEENS1_19SingleTileSchedulerILb1ELb0ELb0ELi128EEEEEEEEEvNT_6ParamsE --------------------------
	.section	.nv.shared._ZN7cutlass13device_kernelIN5flash19enable_sm80_to_sm89INS1_16FlashAttnBwdSm80INS1_25CollectiveMainloopBwdSm80ILi2ELi2EN4cute5tupleIJNS5_1CILi128EEES8_NS7_ILi64EEEEEENS_10bfloat16_tEfNS_4arch4Sm80ELb0ELb1ELb1ELb1ELb0ELb0ELb0ELb0ELi2ELi4ELi4ELi4ELb0EEENS1_24CollectiveEpilogueBwdGQAISA_fSD_Li256ELb1ELb0EEENS1_19SingleTileSchedulerILb1ELb0ELb0ELi128EEEEEEEEEvNT_6ParamsE,"aw",@nobits
	.sectionflags	@""
	.align	16
	.zero		1024


//--------------------- .nv.shared._ZN7cutlass13device_kernelIN5flash19enable_sm80_to_sm89INS1_16FlashAttnBwdSm80INS1_25CollectiveMainloopBwdSm80ILi2ELi2EN4cute5tupleIJNS5_1CILi128EEES8_NS7_ILi64EEEEEENS_10bfloat16_tEfNS_4arch4Sm80ELb0ELb1ELb1ELb1ELb1ELb0ELb0ELb0ELi2ELi4ELi4ELi4ELb0EEENS1_24CollectiveEpilogueBwdGQAISA_fSD_Li256ELb1ELb1EEENS1_19SingleTileSchedulerILb1ELb0ELb0ELi128EEEEEEEEEvNT_6ParamsE --------------------------
	.section	.nv.shared._ZN7cutlass13device_kernelIN5flash19enable_sm80_to_sm89INS1_16FlashAttnBwdSm80INS1_25CollectiveMainloopBwdSm80ILi2ELi2EN4cute5tupleIJNS5_1CILi128EEES8_NS7_ILi64EEEEEENS_10bfloat16_tEfNS_4arch4Sm80ELb0ELb1ELb1ELb1ELb1ELb0ELb0ELb0ELi2ELi4ELi4ELi4ELb0EEENS1_24CollectiveEpilogueBwdGQAISA_fSD_Li256ELb1ELb1EEENS1_19SingleTileSchedulerILb1ELb0ELb0ELi128EEEEEEEEEvNT_6ParamsE,"aw",@nobits
	.sectionflags	@""
	.align	16
	.zero		1024


//--------------------- .nv.shared._ZN7cutlass13device_kernelIN5flash19enable_sm80_to_sm89INS1_16FlashAttnBwdSm80INS1_25CollectiveMainloopBwdSm80ILi2ELi2EN4cute5tupleIJNS5_1CILi128EEES8_NS7_ILi64EEEEEENS_10bfloat16_tEfNS_4arch4Sm80ELb1ELb0ELb1ELb0ELb0ELb0ELb0ELb0ELi2ELi4ELi4ELi4ELb0EEENS1_21CollectiveEpilogueBwdISA_SB_SD_Li256ELb0ELb0ELi2EEENS1_25SingleTileBwdLPTSchedulerILb0ELi128ELb0EEEEEEEEEvNT_6ParamsE --------------------------
	.section	.nv.shared._ZN7cutlass13device_kernelIN5flash19enable_sm80_to_sm89INS1_16FlashAttnBwdSm80INS1_25CollectiveMainloopBwdSm80ILi2ELi2EN4cute5tupleIJNS5_1CILi128EEES8_NS7_ILi64EEEEEENS_10bfloat16_tEfNS_4arch4Sm80ELb1ELb0ELb1ELb0ELb0ELb0ELb0ELb0ELi2ELi4ELi4ELi4ELb0EEENS1_21CollectiveEpilogueBwdISA_SB_SD_Li256ELb0ELb0ELi2EEENS1_25SingleTileBwdLPTSchedulerILb0ELi128ELb0EEEEEEEEEvNT_6ParamsE,"aw",@nobits
	.sectionflags	@""
	.align	16
	.zero		1024


//--------------------- .nv.shared._ZN7cutlass13device_kernelIN5flash19enable_sm80_to_sm89INS1_16FlashAttnBwdSm80INS1_25CollectiveMainloopBwdSm80ILi2ELi2EN4cute5tupleIJNS5_1CILi128EEES8_NS7_ILi64EEEEEENS_10bfloat16_tEfNS_4arch4Sm80ELb1ELb0ELb1ELb0ELb1ELb0ELb0ELb0ELi2ELi4ELi4ELi4ELb0EEENS1_21CollectiveEpilogueBwdISA_SB_SD_Li256ELb0ELb0ELi2EEENS1_25SingleTileBwdLPTSchedulerILb0ELi128ELb1EEEEEEEEEvNT_6ParamsE --------------------------
	.section	.nv.shared._ZN7cutlass13device_kernelIN5flash19enable_sm80_to_sm89INS1_16FlashAttnBwdSm80INS1_25CollectiveMainloopBwdSm80ILi2ELi2EN4cute5tupleIJNS5_1CILi128EEES8_NS7_ILi64EEEEEENS_10bfloat16_tEfNS_4arch4Sm80ELb1ELb0ELb1ELb0ELb1ELb0ELb0ELb0ELi2ELi4ELi4ELi4ELb0EEENS1_21CollectiveEpilogueBwdISA_SB_SD_Li256ELb0ELb0ELi2EEENS1_25SingleTileBwdLPTSchedulerILb0ELi128ELb1EEEEEEEEEvNT_6ParamsE,"aw",@nobits
	.sectionflags	@""
	.align	16
	.zero		1024


//--------------------- .nv.shared._ZN7cutlass13device_kernelIN5flash19enable_sm80_to_sm89INS1_16FlashAttnBwdSm80INS1_25CollectiveMainloopBwdSm80ILi2ELi2EN4cute5tupleIJNS5_1CILi128EEES8_NS7_ILi64EEEEEENS_10bfloat16_tEfNS_4arch4Sm80ELb1ELb0ELb1ELb0ELb0ELb0ELb0ELb0ELi2ELi4ELi4ELi4ELb0EEENS1_24CollectiveEpilogueBwdGQAISA_fSD_Li256ELb0ELb0EEENS1_25SingleTileBwdLPTSchedulerILb0ELi128ELb0EEEEEEEEEvNT_6ParamsE --------------------------
	.section	.nv.shared._ZN7cutlass13device_kernelIN5flash19enable_sm80_to_sm89INS1_16FlashAttnBwdSm80INS1_25CollectiveMainloopBwdSm80ILi2ELi2EN4cute5tupleIJNS5_1CILi128EEES8_NS7_ILi64EEEEEENS_10bfloat16_tEfNS_4arch4Sm80ELb1ELb0ELb1ELb0ELb0ELb0ELb0ELb0ELi2ELi4ELi4ELi4ELb0EEENS1_24CollectiveEpilogueBwdGQAISA_fSD_Li256ELb0ELb0EEENS1_25SingleTileBwdLPTSchedulerILb0ELi128ELb0EEEEEEEEEvNT_6ParamsE,"aw",@nobits
	.sectionflags	@""
	.align	16
	.zero		1024


//--------------------- .nv.shared._ZN7cutlass13device_kernelIN5flash19enable_sm80_to_sm89INS1_16FlashAttnBwdSm80INS1_25CollectiveMainloopBwdSm80ILi2ELi2EN4cute5tupleIJNS5_1CILi128EEES8_NS7_ILi64EEEEEENS_10bfloat16_tEfNS_4arch4Sm80ELb1ELb0ELb1ELb0ELb1ELb0ELb0ELb0ELi2ELi4ELi4ELi4ELb0EEENS1_24CollectiveEpilogueBwdGQAISA_fSD_Li256ELb0ELb1EEENS1_25SingleTileBwdLPTSchedulerILb0ELi128ELb1EEEEEEEEEvNT_6ParamsE --------------------------
	.section	.nv.shared._ZN7cutlass13device_kernelIN5flash19enable_sm80_to_sm89INS1_16FlashAttnBwdSm80INS1_25CollectiveMainloopBwdSm80ILi2ELi2EN4cute5tupleIJNS5_1CILi128EEES8_NS7_ILi64EEEEEENS_10bfloat16_tEfNS_4arch4Sm80ELb1ELb0ELb1ELb0ELb1ELb0ELb0ELb0ELi2ELi4ELi4ELi4ELb0EEENS1_24CollectiveEpilogueBwdGQAISA_fSD_Li256ELb0ELb1EEENS1_25SingleTileBwdLPTSchedulerILb0ELi128ELb1EEEEEEEEEvNT_6ParamsE,"aw",@nobits
	.sectionflags	@""
	.align	16
	.zero		1024


//--------------------- .nv.shared._ZN7cutlass13device_kernelIN5flash22FlashAttnBwdPreprocessIN4cute5tupleIJNS3_1CILi128EEENS5_ILi64EEEEEENS_10bfloat16_tEfNS_4arch4Sm80ELb1ELb0EEEEEvNT_6ParamsE --------------------------
	.section	.nv.shared._ZN7cutlass13device_kernelIN5flash22FlashAttnBwdPreprocessIN4cute5tupleIJNS3_1CILi128EEENS5_ILi64EEEEEENS_10bfloat16_tEfNS_4arch4Sm80ELb1ELb0EEEEEvNT_6ParamsE,"aw",@nobits
	.sectionflags	@""
	.align	16
	.zero		1024


//--------------------- .nv.shared._ZN7cutlass13device_kernelIN5flash19enable_sm80_to_sm89INS1_16FlashAttnBwdSm80INS1_25CollectiveMainloopBwdSm80ILi2ELi2EN4cute5tupleIJNS5_1CILi128EEES8_NS7_ILi64EEEEEENS_10bfloat16_tEfNS_4arch4Sm80ELb1ELb0ELb1ELb1ELb0ELb0ELb0ELb0ELi2ELi4ELi4ELi4ELb0EEENS1_21CollectiveEpilogueBwdISA_SB_SD_Li256ELb1ELb0ELi2EEENS1_25SingleTileBwdLPTSchedulerILb1ELi128ELb0EEEEEEEEEvNT_6ParamsE --------------------------
	.section	.nv.shared._ZN7cutlass13device_kernelIN5flash19enable_sm80_to_sm89INS1_16FlashAttnBwdSm80INS1_25CollectiveMainloopBwdSm80ILi2ELi2EN4cute5tupleIJNS5_1CILi128EEES8_NS7_ILi64EEEEEENS_10bfloat16_tEfNS_4arch4Sm80ELb1ELb0ELb1ELb1ELb0ELb0ELb0ELb0ELi2ELi4ELi4ELi4ELb0EEENS1_21CollectiveEpilogueBwdISA_SB_SD_Li256ELb1ELb0ELi2EEENS1_25SingleTileBwdLPTSchedulerILb1ELi128ELb0EEEEEEEEEvNT_6ParamsE,"aw",@nobits
	.sectionflags	@""
	.align	16
	.zero		1024


//--------------------- .nv.shared._ZN7cutlass13device_kernelIN5flash19enable_sm80_to_sm89INS1_16FlashAttnBwdSm80INS1_25CollectiveMainloopBwdSm80ILi2ELi2EN4cute5tupleIJNS5_1CILi128EEES8_NS7_ILi64EEEEEENS_10bfloat16_tEfNS_4arch4Sm80ELb1ELb0ELb1ELb1ELb1ELb0ELb0ELb0ELi2ELi4ELi4ELi4ELb0EEENS1_21CollectiveEpilogueBwdISA_SB_SD_Li256ELb1ELb0ELi2EEENS1_25SingleTileBwdLPTSchedulerILb1ELi128ELb1EEEEEEEEEvNT_6ParamsE --------------------------
	.section	.nv.shared._ZN7cutlass13device_kernelIN5flash19enable_sm80_to_sm89INS1_16FlashAttnBwdSm80INS1_25CollectiveMainloopBwdSm80ILi2ELi2EN4cute5tupleIJNS5_1CILi128EEES8_NS7_ILi64EEEEEENS_10bfloat16_tEfNS_4arch4Sm80ELb1ELb0ELb1ELb1ELb1ELb0ELb0ELb0ELi2ELi4ELi4ELi4ELb0EEENS1_21CollectiveEpilogueBwdISA_SB_SD_Li256ELb1ELb0ELi2EEENS1_25SingleTileBwdLPTSchedulerILb1ELi128ELb1EEEEEEEEEvNT_6ParamsE,"aw",@nobits
	.sectionflags	@""
	.align	16
	.zero		1024


//--------------------- .nv.shared._ZN7cutlass13device_kernelIN5flash19enable_sm80_to_sm89INS1_16FlashAttnBwdSm80INS1_25CollectiveMainloopBwdSm80ILi2ELi2EN4cute5tupleIJNS5_1CILi128EEES8_NS7_ILi64EEEEEENS_10bfloat16_tEfNS_4arch4Sm80ELb1ELb0ELb1ELb1ELb0ELb0ELb0ELb0ELi2ELi4ELi4ELi4ELb0EEENS1_24CollectiveEpilogueBwdGQAISA_fSD_Li256ELb1ELb0EEENS1_25SingleTileBwdLPTSchedulerILb1ELi128ELb0EEEEEEEEEvNT_6ParamsE --------------------------
	.section	.nv.shared._ZN7cutlass13device_kernelIN5flash19enable_sm80_to_sm89INS1_16FlashAttnBwdSm80INS1_25CollectiveMainloopBwdSm80ILi2ELi2EN4cute5tupleIJNS5_1CILi128EEES8_NS7_ILi64EEEEEENS_10bfloat16_tEfNS_4arch4Sm80ELb1ELb0ELb1ELb1ELb0ELb0ELb0ELb0ELi2ELi4ELi4ELi4ELb0EEENS1_24CollectiveEpilogueBwdGQAISA_fSD_Li256ELb1ELb0EEENS1_25SingleTileBwdLPTSchedulerILb1ELi128ELb0EEEEEEEEEvNT_6ParamsE,"aw",@nobits
	.sectionflags	@""
	.align	16
	.zero		1024


//--------------------- .nv.shared._ZN7cutlass13device_kernelIN5flash32FlashAttnBwdPostprocessConvertdQIN4cute5tupleIJNS3_1CILi128EEENS5_ILi64EEEEEENS_10bfloat16_tEfNS_4arch4Sm80ELi256ENS3_8TiledMMAINS3_8MMA_AtomIJNS3_30SM80_16x8x16_F32BF16BF16F32_TNEEEENS3_6LayoutINS4_IJNS5_ILi4EEENS5_ILi2EEENS5_ILi1EEEEEENS4_IJSJ_SH_NS5_ILi0EEEEEEEENS4_IJS7_NS5_ILi32EEENS5_ILi16EEEEEEEELb0EEEEEvNT_6ParamsE --------------------------
	.section	.nv.shared._ZN7cutlass13device_kernelIN5flash32FlashAttnBwdPostprocessConvertdQIN4cute5tupleIJNS3_1CILi128EEENS5_ILi64EEEEEENS_10bfloat16_tEfNS_4arch4Sm80ELi256ENS3_8TiledMMAINS3_8MMA_AtomIJNS3_30SM80_16x8x16_F32BF16BF16F32_TNEEEENS3_6LayoutINS4_IJNS5_ILi4EEENS5_ILi2EEENS5_ILi1EEEEEENS4_IJSJ_SH_NS5_ILi0EEEEEEEENS4_IJS7_NS5_ILi32EEENS5_ILi16EEEEEEEELb0EEEEEvNT_6ParamsE,"aw",@nobits
	.sectionflags	@""
	.align	16
	.zero		1024


//--------------------- .nv.shared._ZN7cutlass13device_kernelIN5flash19enable_sm80_to_sm89INS1_16FlashAttnBwdSm80INS1_25CollectiveMainloopBwdSm80ILi2ELi2EN4cute5tupleIJNS5_1CILi128EEES8_NS7_ILi64EEEEEENS_10bfloat16_tEfNS_4arch4Sm80ELb1ELb0ELb1ELb1ELb1ELb0ELb0ELb0ELi2ELi4ELi4ELi4ELb0EEENS1_24CollectiveEpilogueBwdGQAISA_fSD_Li256ELb1ELb1EEENS1_25SingleTileBwdLPTSchedulerILb1ELi128ELb1EEEEEEEEEvNT_6ParamsE --------------------------
	.section	.nv.shared._ZN7cutlass13device_kernelIN5flash19enable_sm80_to_sm89INS1_16FlashAttnBwdSm80INS1_25CollectiveMainloopBwdSm80ILi2ELi2EN4cute5tupleIJNS5_1CILi128EEES8_NS7_ILi64EEEEEENS_10bfloat16_tEfNS_4arch4Sm80ELb1ELb0ELb1ELb1ELb1ELb0ELb0ELb0ELi2ELi4ELi4ELi4ELb0EEENS1_24CollectiveEpilogueBwdGQAISA_fSD_Li256ELb1ELb1EEENS1_25SingleTileBwdLPTSchedulerILb1ELi128ELb1EEEEEEEEEvNT_6ParamsE,"aw",@nobits
	.sectionflags	@""
	.align	16
	.zero		1024


//--------------------- .nv.shared._ZN7cutlass13device_kernelIN5flash22FlashAttnBwdPreprocessIN4cute5tupleIJNS3_1CILi128EEENS5_ILi64EEEEEENS_10bfloat16_tEfNS_4arch4Sm80ELb1ELb1EEEEEvNT_6ParamsE --------------------------
	.section	.nv.shared._ZN7cutlass13device_kernelIN5flash22FlashAttnBwdPreprocessIN4cute5tupleIJNS3_1CILi128EEENS5_ILi64EEEEEENS_10bfloat16_tEfNS_4arch4Sm80ELb1ELb1EEEEEvNT_6ParamsE,"aw",@nobits
	.sectionflags	@""
	.align	16
	.zero		1024


//--------------------- .nv.constant0._ZN7cutlass13device_kernelIN5flash19enable_sm80_to_sm89INS1_16FlashAttnBwdSm80INS1_25CollectiveMainloopBwdSm80ILi2ELi2EN4cute5tupleIJNS5_1CILi64EEENS7_ILi128EEES8_EEENS_10bfloat16_tEfNS_4arch4Sm80ELb0ELb0ELb1ELb0ELb0ELb0ELb0ELb0ELi2ELi2ELi4ELi2ELb1EEENS1_21CollectiveEpilogueBwdISA_SB_SD_Li256ELb0ELb0ELi2EEENS1_19SingleTileSchedulerILb0ELb0ELb0ELi128EEEEEEEEEvNT_6ParamsE --------------------------
	.section	.nv.constant0._ZN7cutlass13device_kernelIN5flash19enable_sm80_to_sm89INS1_16FlashAttnBwdSm80INS1_25CollectiveMainloopBwdSm80ILi2ELi2EN4cute5tupleIJNS5_1CILi64EEENS7_ILi128EEES8_EEENS_10bfloat16_tEfNS_4arch4Sm80ELb0ELb0ELb1ELb0ELb0ELb0ELb0ELb0ELi2ELi2ELi4ELi2ELb1EEENS1_21CollectiveEpilogueBwdISA_SB_SD_Li256ELb0ELb0ELi2EEENS1_19SingleTileSchedulerILb0ELb0ELb0ELi128EEEEEEEEEvNT_6ParamsE,"a",@progbits
	.sectionflags	@""
	.align	4
.nv.constant0._ZN7cutlass13device_kernelIN5flash19enable_sm80_to_sm89INS1_16FlashAttnBwdSm80INS1_25CollectiveMainloopBwdSm80ILi2ELi2EN4cute5tupleIJNS5_1CILi64EEENS7_ILi128EEES8_EEENS_10bfloat16_tEfNS_4arch4Sm80ELb0ELb0ELb1ELb0ELb0ELb0ELb0ELb0ELi2ELi2ELi4ELi2ELb1EEENS1_21CollectiveEpilogueBwdISA_SB_SD_Li256ELb0ELb0ELi2EEENS1_19SingleTileSchedulerILb0ELb0ELb0ELi128EEEEEEEEEvNT_6ParamsE:
	.zero		1520


//--------------------- .nv.constant0._ZN7cutlass13device_kernelIN5flash19enable_sm80_to_sm89INS1_16FlashAttnBwdSm80INS1_25CollectiveMainloopBwdSm80ILi2ELi2EN4cute5tupleIJNS5_1CILi64EEENS7_ILi128EEES8_EEENS_10bfloat16_tEfNS_4arch4Sm80ELb0ELb0ELb1ELb0ELb1ELb0ELb0ELb0ELi2ELi2ELi4ELi2ELb1EEENS1_21CollectiveEpilogueBwdISA_SB_SD_Li256ELb0ELb0ELi2EEENS1_19SingleTileSchedulerILb0ELb0ELb0ELi128EEEEEEEEEvNT_6ParamsE --------------------------
	.section	.nv.constant0._ZN7cutlass13device_kernelIN5flash19enable_sm80_to_sm89INS1_16FlashAttnBwdSm80INS1_25CollectiveMainloopBwdSm80ILi2ELi2EN4cute5tupleIJNS5_1CILi64EEENS7_ILi128EEES8_EEENS_10bfloat16_tEfNS_4arch4Sm80ELb0ELb0ELb1ELb0ELb1ELb0ELb0ELb0ELi2ELi2ELi4ELi2ELb1EEENS1_21CollectiveEpilogueBwdISA_SB_SD_Li256ELb0ELb0ELi2EEENS1_19SingleTileSchedulerILb0ELb0ELb0ELi128EEEEEEEEEvNT_6ParamsE,"a",@progbits
	.sectionflags	@""
	.align	4
.nv.constant0._ZN7cutlass13device_kernelIN5flash19enable_sm80_to_sm89INS1_16FlashAttnBwdSm80INS1_25CollectiveMainloopBwdSm80ILi2ELi2EN4cute5tupleIJNS5_1CILi64EEENS7_ILi128EEES8_EEENS_10bfloat16_tEfNS_4arch4Sm80ELb0ELb0ELb1ELb0ELb1ELb0ELb0ELb0ELi2ELi2ELi4ELi2ELb1EEENS1_21CollectiveEpilogueBwdISA_SB_SD_Li256ELb0ELb0ELi2EEENS1_19SingleTileSchedulerILb0ELb0ELb0ELi128EEEEEEEEEvNT_6ParamsE:
	.zero		1520


//--------------------- .nv.constant0._ZN7cutlass13device_kernelIN5flash19enable_sm80_to_sm89INS1_16FlashAttnBwdSm80INS1_25CollectiveMainloopBwdSm80ILi2ELi2EN4cute5tupleIJNS5_1CILi64EEENS7_ILi128EEES8_EEENS_10bfloat16_tEfNS_4arch4Sm80ELb0ELb0ELb1ELb0ELb0ELb0ELb0ELb0ELi2ELi2ELi4ELi2ELb1EEENS1_24CollectiveEpilogueBwdGQAISA_fSD_Li256ELb0ELb0EEENS1_19SingleTileSchedulerILb0ELb0ELb0ELi128EEEEEEEEEvNT_6ParamsE --------------------------
	.section	.nv.constant0._ZN7cutlass13device_kernelIN5flash19enable_sm80_to_sm89INS1_16FlashAttnBwdSm80INS1_25CollectiveMainloopBwdSm80ILi2ELi2EN4cute5tupleIJNS5_1CILi64EEENS7_ILi128EEES8_EEENS_10bfloat16_tEfNS_4arch4Sm80ELb0ELb0ELb1ELb0ELb0ELb0ELb0ELb0ELi2ELi2ELi4ELi2ELb1EEENS1_24CollectiveEpilogueBwdGQAISA_fSD_Li256ELb0ELb0EEENS1_19SingleTileSchedulerILb0ELb0ELb0ELi128EEEEEEEEEvNT_6ParamsE,"a",@progbits
	.sectionflags	@""
	.align	4
.nv.constant0._ZN7cutlass13device_kernelIN5flash19enable_sm80_to_sm89INS1_16FlashAttnBwdSm80INS1_25CollectiveMainloopBwdSm80ILi2ELi2EN4cute5tupleIJNS5_1CILi64EEENS7_ILi128EEES8_EEENS_10bfloat16_tEfNS_4arch4Sm80ELb0ELb0ELb1ELb0ELb0ELb0ELb0ELb0ELi2ELi2ELi4ELi2ELb1EEENS1_24CollectiveEpilogueBwdGQAISA_fSD_Li256ELb0ELb0EEENS1_19SingleTileSchedulerILb0ELb0ELb0ELi128EEEEEEEEEvNT_6ParamsE:
	.zero		1528


//--------------------- .nv.constant0._ZN7cutlass13device_kernelIN5flash19enable_sm80_to_sm89INS1_16FlashAttnBwdSm80INS1_25CollectiveMainloopBwdSm80ILi2ELi2EN4cute5tupleIJNS5_1CILi64EEENS7_ILi128EEES8_EEENS_10bfloat16_tEfNS_4arch4Sm80ELb0ELb0ELb1ELb0ELb1ELb0ELb0ELb0ELi2ELi2ELi4ELi2ELb1EEENS1_24CollectiveEpilogueBwdGQAISA_fSD_Li256ELb0ELb1EEENS1_19SingleTileSchedulerILb0ELb0ELb0ELi128EEEEEEEEEvNT_6ParamsE --------------------------
	.section	.nv.constant0._ZN7cutlass13device_kernelIN5flash19enable_sm80_to_sm89INS1_16FlashAttnBwdSm80INS1_25CollectiveMainloopBwdSm80ILi2ELi2EN4cute5tupleIJNS5_1CILi64EEENS7_ILi128EEES8_EEENS_10bfloat16_tEfNS_4arch4Sm80ELb0ELb0ELb1ELb0ELb1ELb0ELb0ELb0ELi2ELi2ELi4ELi2ELb1EEENS1_24CollectiveEpilogueBwdGQAISA_fSD_Li256ELb0ELb1EEENS1_19SingleTileSchedulerILb0ELb0ELb0ELi128EEEEEEEEEvNT_6ParamsE,"a",@progbits
	.sectionflags	@""
	.align	4
.nv.constant0._ZN7cutlass13device_kernelIN5flash19enable_sm80_to_sm89INS1_16FlashAttnBwdSm80INS1_25CollectiveMainloopBwdSm80ILi2ELi2EN4cute5tupleIJNS5_1CILi64EEENS7_ILi128EEES8_EEENS_10bfloat16_tEfNS_4arch4Sm80ELb0ELb0ELb1ELb0ELb1ELb0ELb0ELb0ELi2ELi2ELi4ELi2ELb1EEENS1_24CollectiveEpilogueBwdGQAISA_fSD_Li256ELb0ELb1EEENS1_19SingleTileSchedulerILb0ELb0ELb0ELi128EEEEEEEEEvNT_6ParamsE:
	.zero		1528


//--------------------- .nv.constant0._ZN7cutlass13device_kernelIN5flash19enable_sm80_to_sm89INS1_16FlashAttnBwdSm80INS1_25CollectiveMainloopBwdSm80ILi2ELi2EN4cute5tupleIJNS5_1CILi64EEENS7_ILi128EEES8_EEENS_10bfloat16_tEfNS_4arch4Sm80ELb0ELb0ELb1ELb1ELb0ELb0ELb0ELb0ELi2ELi2ELi4ELi2ELb1EEENS1_21CollectiveEpilogueBwdISA_SB_SD_Li256ELb1ELb0ELi2EEENS1_19SingleTileSchedulerILb1ELb0ELb0ELi128EEEEEEEEEvNT_6ParamsE --------------------------
	.section	.nv.constant0._ZN7cutlass13device_kernelIN5flash19enable_sm80_to_sm89INS1_16FlashAttnBwdSm80INS1_25CollectiveMainloopBwdSm80ILi2ELi2EN4cute5tupleIJNS5_1CILi64EEENS7_ILi128EEES8_EEENS_10bfloat16_tEfNS_4arch4Sm80ELb0ELb0ELb1ELb1ELb0ELb0ELb0ELb0ELi2ELi2ELi4ELi2ELb1EEENS1_21CollectiveEpilogueBwdISA_SB_SD_Li256ELb1ELb0ELi2EEENS1_19SingleTileSchedulerILb1ELb0ELb0ELi128EEEEEEEEEvNT_6ParamsE,"a",@progbits
	.sectionflags	@""
	.align	4
.nv.constant0._ZN7cutlass13device_kernelIN5flash19enable_sm80_to_sm89INS1_16FlashAttnBwdSm80INS1_25CollectiveMainloopBwdSm80ILi2ELi2EN4cute5tupleIJNS5_1CILi64EEENS7_ILi128EEES8_EEENS_10bfloat16_tEfNS_4arch4Sm80ELb0ELb0ELb1ELb1ELb0ELb0ELb0ELb0ELi2ELi2ELi4ELi2ELb1EEENS1_21CollectiveEpilogueBwdISA_SB_SD_Li256ELb1ELb0ELi2EEENS1_19SingleTileSchedulerILb1ELb0ELb0ELi128EEEEEEEEEvNT_6ParamsE:
	.zero		1520


//--------------------- .nv.constant0._ZN7cutlass13device_kernelIN5flash19enable_sm80_to_sm89INS1_16FlashAttnBwdSm80INS1_25CollectiveMainloopBwdSm80ILi2ELi2EN4cute5tupleIJNS5_1CILi64EEENS7_ILi128EEES8_EEENS_10bfloat16_tEfNS_4arch4Sm80ELb0ELb0ELb1ELb1ELb1ELb0ELb0ELb0ELi2ELi2ELi4ELi2ELb1EEENS1_21CollectiveEpilogueBwdISA_SB_SD_Li256ELb1ELb0ELi2EEENS1_19SingleTileSchedulerILb1ELb0ELb0ELi128EEEEEEEEEvNT_6ParamsE --------------------------
	.section	.nv.constant0._ZN7cutlass13device_kernelIN5flash19enable_sm80_to_sm89INS1_16FlashAttnBwdSm80INS1_25CollectiveMainloopBwdSm80ILi2ELi2EN4cute5tupleIJNS5_1CILi64EEENS7_ILi128EEES8_EEENS_10bfloat16_tEfNS_4arch4Sm80ELb0ELb0ELb1ELb1ELb1ELb0ELb0ELb0ELi2ELi2ELi4ELi2ELb1EEENS1_21CollectiveEpilogueBwdISA_SB_SD_Li256ELb1ELb0ELi2EEENS1_19SingleTileSchedulerILb1ELb0ELb0ELi128EEEEEEEEEvNT_6ParamsE,"a",@progbits
	.sectionflags	@""
	.align	4
.nv.constant0._ZN7cutlass13device_kernelIN5flash19enable_sm80_to_sm89INS1_16FlashAttnBwdSm80INS1_25CollectiveMainloopBwdSm80ILi2ELi2EN4cute5tupleIJNS5_1CILi64EEENS7_ILi128EEES8_EEENS_10bfloat16_tEfNS_4arch4Sm80ELb0ELb0ELb1ELb1ELb1ELb0ELb0ELb0ELi2ELi2ELi4ELi2ELb1EEENS1_21CollectiveEpilogueBwdISA_SB_SD_Li256ELb1ELb0ELi2EEENS1_19SingleTileSchedulerILb1ELb0ELb0ELi128EEEEEEEEEvNT_6ParamsE:
	.zero		1520


//--------------------- .nv.constant0._ZN7cutlass13device_kernelIN5flash19enable_sm80_to_sm89INS1_16FlashAttnBwdSm80INS1_25CollectiveMainloopBwdSm80ILi2ELi2EN4cute5tupleIJNS5_1CILi64EEENS7_ILi128EEES8_EEENS_10bfloat16_tEfNS_4arch4Sm80ELb0ELb0ELb1ELb1ELb0ELb0ELb0ELb0ELi2ELi2ELi4ELi2ELb1EEENS1_24CollectiveEpilogueBwdGQAISA_fSD_Li256ELb1ELb0EEENS1_19SingleTileSchedulerILb1ELb0ELb0ELi128EEEEEEEEEvNT_6ParamsE --------------------------
	.section	.nv.constant0._ZN7cutlass13device_kernelIN5flash19enable_sm80_to_sm89INS1_16FlashAttnBwdSm80INS1_25CollectiveMainloopBwdSm80ILi2ELi2EN4cute5tupleIJNS5_1CILi64EEENS7_ILi128EEES8_EEENS_10bfloat16_tEfNS_4arch4Sm80ELb0ELb0ELb1ELb1ELb0ELb0ELb0ELb0ELi2ELi2ELi4ELi2ELb1EEENS1_24CollectiveEpilogueBwdGQAISA_fSD_Li256ELb1ELb0EEENS1_19SingleTileSchedulerILb1ELb0ELb0ELi128EEEEEEEEEvNT_6ParamsE,"a",@progbits
	.sectionflags	@""
	.align	4
.nv.constant0._ZN7cutlass13device_kernelIN5flash19enable_sm80_to_sm89INS1_16FlashAttnBwdSm80INS1_25CollectiveMainloopBwdSm80ILi2ELi2EN4cute5tupleIJNS5_1CILi64EEENS7_ILi128EEES8_EEENS_10bfloat16_tEfNS_4arch4Sm80ELb0ELb0ELb1ELb1ELb0ELb0ELb0ELb0ELi2ELi2ELi4ELi2ELb1EEENS1_24CollectiveEpilogueBwdGQAISA_fSD_Li256ELb1ELb0EEENS1_19SingleTileSchedulerILb1ELb0ELb0ELi128EEEEEEEEEvNT_6ParamsE:
	.zero		1528


//--------------------- .nv.constant0._ZN7cutlass13device_kernelIN5flash19enable_sm80_to_sm89INS1_16FlashAttnBwdSm80INS1_25CollectiveMainloopBwdSm80ILi2ELi2EN4cute5tupleIJNS5_1CILi64EEENS7_ILi128EEES8_EEENS_10bfloat16_tEfNS_4arch4Sm80ELb0ELb0ELb1ELb1ELb1ELb0ELb0ELb0ELi2ELi2ELi4ELi2ELb1EEENS1_24CollectiveEpilogueBwdGQAISA_fSD_Li256ELb1ELb1EEENS1_19SingleTileSchedulerILb1ELb0ELb0ELi128EEEEEEEEEvNT_6ParamsE --------------------------
	.section	.nv.constant0._ZN7cutlass13device_kernelIN5flash19enable_sm80_to_sm89INS1_16FlashAttnBwdSm80INS1_25CollectiveMainloopBwdSm80ILi2ELi2EN4cute5tupleIJNS5_1CILi64EEENS7_ILi128EEES8_EEENS_10bfloat16_tEfNS_4arch4Sm80ELb0ELb0ELb1ELb1ELb1ELb0ELb0ELb0ELi2ELi2ELi4ELi2ELb1EEENS1_24CollectiveEpilogueBwdGQAISA_fSD_Li256ELb1ELb1EEENS1_19SingleTileSchedulerILb1ELb0ELb0ELi128EEEEEEEEEvNT_6ParamsE,"a",@progbits
	.sectionflags	@""
	.align	4
.nv.constant0._ZN7cutlass13device_kernelIN5flash19enable_sm80_to_sm89INS1_16FlashAttnBwdSm80INS1_25CollectiveMainloopBwdSm80ILi2ELi2EN4cute5tupleIJNS5_1CILi64EEENS7_ILi128EEES8_EEENS_10bfloat16_tEfNS_4arch4Sm80ELb0ELb0ELb1ELb1ELb1ELb0ELb0ELb0ELi2ELi2ELi4ELi2ELb1EEENS1_24CollectiveEpilogueBwdGQAISA_fSD_Li256ELb1ELb1EEENS1_19SingleTileSchedulerILb1ELb0ELb0ELi128EEEEEEEEEvNT_6ParamsE:
	.zero		1528


//--------------------- .nv.constant0._ZN7cutlass13device_kernelIN5flash19enable_sm80_to_sm89INS1_16FlashAttnBwdSm80INS1_25CollectiveMainloopBwdSm80ILi2ELi2EN4cute5tupleIJNS5_1CILi64EEENS7_ILi128EEES8_EEENS_10bfloat16_tEfNS_4arch4Sm80ELb0ELb1ELb1ELb0ELb0ELb0ELb0ELb0ELi2ELi2ELi4ELi2ELb1EEENS1_21CollectiveEpilogueBwdISA_SB_SD_Li256ELb0ELb0ELi2EEENS1_19SingleTileSchedulerILb0ELb0ELb0ELi128EEEEEEEEEvNT_6ParamsE --------------------------
	.section	.nv.constant0._ZN7cutlass13device_kernelIN5flash19enable_sm80_to_sm89INS1_16FlashAttnBwdSm80INS1_25CollectiveMainloopBwdSm80ILi2ELi2EN4cute5tupleIJNS5_1CILi64EEENS7_ILi128EEES8_EEENS_10bfloat16_tEfNS_4arch4Sm80ELb0ELb1ELb1ELb0ELb0ELb0ELb0ELb0ELi2ELi2ELi4ELi2ELb1EEENS1_21CollectiveEpilogueBwdISA_SB_SD_Li256ELb0ELb0ELi2EEENS1_19SingleTileSchedulerILb0ELb0ELb0ELi128EEEEEEEEEvNT_6ParamsE,"a",@progbits
	.sectionflags	@""
	.align	4
.nv.constant0._ZN7cutlass13device_kernelIN5flash19enable_sm80_to_sm89INS1_16FlashAttnBwdSm80INS1_25CollectiveMainloopBwdSm80ILi2ELi2EN4cute5tupleIJNS5_1CILi64EEENS7_ILi128EEES8_EEENS_10bfloat16_tEfNS_4arch4Sm80ELb0ELb1ELb1ELb0ELb0ELb0ELb0ELb0ELi2ELi2ELi4ELi2ELb1EEENS1_21CollectiveEpilogueBwdISA_SB_SD_Li256ELb0ELb0ELi2EEENS1_19SingleTileSchedulerILb0ELb0ELb0ELi128EEEEEEEEEvNT_6ParamsE:
	.zero		1520


//--------------------- .nv.constant0._ZN7cutlass13device_kernelIN5flash19enable_sm80_to_sm89INS1_16FlashAttnBwdSm80INS1_25CollectiveMainloopBwdSm80ILi2ELi2EN4cute5tupleIJNS5_1CILi64EEENS7_ILi128EEES8_EEENS_10bfloat16_tEfNS_4arch4Sm80ELb0ELb1ELb1ELb0ELb1ELb0ELb0ELb0ELi2ELi2ELi4ELi2ELb1EEENS1_21CollectiveEpilogueBwdISA_SB_SD_Li256ELb0ELb0ELi2EEENS1_19SingleTileSchedulerILb0ELb0ELb0ELi128EEEEEEEEEvNT_6ParamsE --------------------------
	.section	.nv.constant0._ZN7cutlass13device_kernelIN5flash19enable_sm80_to_sm89INS1_16FlashAttnBwdSm80INS1_25CollectiveMainloopBwdSm80ILi2ELi2EN4cute5tupleIJNS5_1CILi64EEENS7_ILi128EEES8_EEENS_10bfloat16_tEfNS_4arch4Sm80ELb0ELb1ELb1ELb0ELb1ELb0ELb0ELb0ELi2ELi2ELi4ELi2ELb1EEENS1_21CollectiveEpilogueBwdISA_SB_SD_Li256ELb0ELb0ELi2EEENS1_19SingleTileSchedulerILb0ELb0ELb0ELi128EEEEEEEEEvNT_6ParamsE,"a",@progbits
	.sectionflags	@""
	.align	4
.nv.constant0._ZN7cutlass13device_kernelIN5flash19enable_sm80_to_sm89INS1_16FlashAttnBwdSm80INS1_25CollectiveMainloopBwdSm80ILi2ELi2EN4cute5tupleIJNS5_1CILi64EEENS7_ILi128EEES8_EEENS_10bfloat16_tEfNS_4arch4Sm80ELb0ELb1ELb1ELb0ELb1ELb0ELb0ELb0ELi2ELi2ELi4ELi2ELb1EEENS1_21CollectiveEpilogueBwdISA_SB_SD_Li256ELb0ELb0ELi2EEENS1_19SingleTileSchedulerILb0ELb0ELb0ELi128EEEEEEEEEvNT_6ParamsE:
	.zero		1520


//--------------------- .nv.constant0._ZN7cutlass13device_kernelIN5flash19enable_sm80_to_sm89INS1_16FlashAttnBwdSm80INS1_25CollectiveMainloopBwdSm80ILi2ELi2EN4cute5tupleIJNS5_1CILi64EEENS7_ILi128EEES8_EEENS_10bfloat16_tEfNS_4arch4Sm80ELb0ELb1ELb1ELb0ELb0ELb0ELb0ELb0ELi2ELi2ELi4ELi2ELb1EEENS1_24CollectiveEpilogueBwdGQAISA_fSD_Li256ELb0ELb0EEENS1_19SingleTileSchedulerILb0ELb0ELb0ELi128EEEEEEEEEvNT_6ParamsE --------------------------
	.section	.nv.constant0._ZN7cutlass13device_kernelIN5flash19enable_sm80_to_sm89INS1_16FlashAttnBwdSm80INS1_25CollectiveMainloopBwdSm80ILi2ELi2EN4cute5tupleIJNS5_1CILi64EEENS7_ILi128EEES8_EEENS_10bfloat16_tEfNS_4arch4Sm80ELb0ELb1ELb1ELb0ELb0ELb0ELb0ELb0ELi2ELi2ELi4ELi2ELb1EEENS1_24CollectiveEpilogueBwdGQAISA_fSD_Li256ELb0ELb0EEENS1_19SingleTileSchedulerILb0ELb0ELb0ELi128EEEEEEEEEvNT_6ParamsE,"a",@progbits
	.sectionflags	@""
	.align	4
.nv.constant0._ZN7cutlass13device_kernelIN5flash19enable_sm80_to_sm89INS1_16FlashAttnBwdSm80INS1_25CollectiveMainloopBwdSm80ILi2ELi2EN4cute5tupleIJNS5_1CILi64EEENS7_ILi128EEES8_EEENS_10bfloat16_tEfNS_4arch4Sm80ELb0ELb1ELb1ELb0ELb0ELb0ELb0ELb0ELi2ELi2ELi4ELi2ELb1EEENS1_24CollectiveEpilogueBwdGQAISA_fSD_Li256ELb0ELb0EEENS1_19SingleTileSchedulerILb0ELb0ELb0ELi128EEEEEEEEEvNT_6ParamsE:
	.zero		1528


//--------------------- .nv.constant0._ZN7cutlass13device_kernelIN5flash19enable_sm80_to_sm89INS1_16FlashAttnBwdSm80INS1_25CollectiveMainloopBwdSm80ILi2ELi2EN4cute5tupleIJNS5_1CILi64EEENS7_ILi128EEES8_EEENS_10bfloat16_tEfNS_4arch4Sm80ELb0ELb1ELb1ELb0ELb1ELb0ELb0ELb0ELi2ELi2ELi4ELi2ELb1EEENS1_24CollectiveEpilogueBwdGQAISA_fSD_Li256ELb0ELb1EEENS1_19SingleTileSchedulerILb0ELb0ELb0ELi128EEEEEEEEEvNT_6ParamsE --------------------------
	.section	.nv.constant0._ZN7cutlass13device_kernelIN5flash19enable_sm80_to_sm89INS1_16FlashAttnBwdSm80INS1_25CollectiveMainloopBwdSm80ILi2ELi2EN4cute5tupleIJNS5_1CILi64EEENS7_ILi128EEES8_EEENS_10bfloat16_tEfNS_4arch4Sm80ELb0ELb1ELb1ELb0ELb1ELb0ELb0ELb0ELi2ELi2ELi4ELi2ELb1EEENS1_24CollectiveEpilogueBwdGQAISA_fSD_Li256ELb0ELb1EEENS1_19SingleTileSchedulerILb0ELb0ELb0ELi128EEEEEEEEEvNT_6ParamsE,"a",@progbits
	.sectionflags	@""
	.align	4
.nv.constant0._ZN7cutlass13device_kernelIN5flash19enable_sm80_to_sm89INS1_16FlashAttnBwdSm80INS1_25CollectiveMainloopBwdSm80ILi2ELi2EN4cute5tupleIJNS5_1CILi64EEENS7_ILi128EEES8_EEENS_10bfloat16_tEfNS_4arch4Sm80ELb0ELb1ELb1ELb0ELb1ELb0ELb0ELb0ELi2ELi2ELi4ELi2ELb1EEENS1_24CollectiveEpilogueBwdGQAISA_fSD_Li256ELb0ELb1EEENS1_19SingleTileSchedulerILb0ELb0ELb0ELi128EEEEEEEEEvNT_6ParamsE:
	.zero		1528


//--------------------- .nv.constant0._ZN7cutlass13device_kernelIN5flash19enable_sm80_to_sm89INS1_16FlashAttnBwdSm80INS1_25CollectiveMainloopBwdSm80ILi2ELi2EN4cute5tupleIJNS5_1CILi64EEENS7_ILi128EEES8_EEENS_10bfloat16_tEfNS_4arch4Sm80ELb0ELb1ELb1ELb1ELb0ELb0ELb0ELb0ELi2ELi2ELi4ELi2ELb1EEENS1_21CollectiveEpilogueBwdISA_SB_SD_Li256ELb1ELb0ELi2EEENS1_19SingleTileSchedulerILb1ELb0ELb0ELi128EEEEEEEEEvNT_6ParamsE --------------------------
	.section	.nv.constant0._ZN7cutlass13device_kernelIN5flash19enable_sm80_to_sm89INS1_16FlashAttnBwdSm80INS1_25CollectiveMainloopBwdSm80ILi2ELi2EN4cute5tupleIJNS5_1CILi64EEENS7_ILi128EEES8_EEENS_10bfloat16_tEfNS_4arch4Sm80ELb0ELb1ELb1ELb1ELb0ELb0ELb0ELb0ELi2ELi2ELi4ELi2ELb1EEENS1_21CollectiveEpilogueBwdISA_SB_SD_Li256ELb1ELb0ELi2EEENS1_19SingleTileSchedulerILb1ELb0ELb0ELi128EEEEEEEEEvNT_6ParamsE,"a",@progbits
	.sectionflags	@""
	.align	4
.nv.constant0._ZN7cutlass13device_kernelIN5flash19enable_sm80_to_sm89INS1_16FlashAttnBwdSm80INS1_25CollectiveMainloopBwdSm80ILi2ELi2EN4cute5tupleIJNS5_1CILi64EEENS7_ILi128EEES8_EEENS_10bfloat16_tEfNS_4arch4Sm80ELb0ELb1ELb1ELb1ELb0ELb0ELb0ELb0ELi2ELi2ELi4ELi2ELb1EEENS1_21CollectiveEpilogueBwdISA_SB_SD_Li256ELb1ELb0ELi2EEENS1_19SingleTileSchedulerILb1ELb0ELb0ELi128EEEEEEEEEvNT_6ParamsE:
	.zero		1520


//--------------------- .nv.constant0._ZN7cutlass13device_kernelIN5flash19enable_sm80_to_sm89INS1_16FlashAttnBwdSm80INS1_25CollectiveMainloopBwdSm80ILi2ELi2EN4cute5tupleIJNS5_1CILi64EEENS7_ILi128EEES8_EEENS_10bfloat16_tEfNS_4arch4Sm80ELb0ELb1ELb1ELb1ELb1ELb0ELb0ELb0ELi2ELi2ELi4ELi2ELb1EEENS1_21CollectiveEpilogueBwdISA_SB_SD_Li256ELb1ELb0ELi2EEENS1_19SingleTileSchedulerILb1ELb0ELb0ELi128EEEEEEEEEvNT_6ParamsE --------------------------
	.section	.nv.constant0._ZN7cutlass13device_kernelIN5flash19enable_sm80_to_sm89INS1_16FlashAttnBwdSm80INS1_25CollectiveMainloopBwdSm80ILi2ELi2EN4cute5tupleIJNS5_1CILi64EEENS7_ILi128EEES8_EEENS_10bfloat16_tEfNS_4arch4Sm80ELb0ELb1ELb1ELb1ELb1ELb0ELb0ELb0ELi2ELi2ELi4ELi2ELb1EEENS1_21CollectiveEpilogueBwdISA_SB_SD_Li256ELb1ELb0ELi2EEENS1_19SingleTileSchedulerILb1ELb0ELb0ELi128EEEEEEEEEvNT_6ParamsE,"a",@progbits
	.sectionflags	@""
	.align	4
.nv.constant0._ZN7cutlass13device_kernelIN5flash19enable_sm80_to_sm89INS1_16FlashAttnBwdSm80INS1_25CollectiveMainloopBwdSm80ILi2ELi2EN4cute5tupleIJNS5_1CILi64EEENS7_ILi128EEES8_EEENS_10bfloat16_tEfNS_4arch4Sm80ELb0ELb1ELb1ELb1ELb1ELb0ELb0ELb0ELi2ELi2ELi4ELi2ELb1EEENS1_21CollectiveEpilogueBwdISA_SB_SD_Li256ELb1ELb0ELi2EEENS1_19SingleTileSchedulerILb1ELb0ELb0ELi128EEEEEEEEEvNT_6ParamsE:
	.zero		1520


//--------------------- .nv.constant0._ZN7cutlass13device_kernelIN5flash19enable_sm80_to_sm89INS1_16FlashAttnBwdSm80INS1_25CollectiveMainloopBwdSm80ILi2ELi2EN4cute5tupleIJNS5_1CILi64EEENS7_ILi128EEES8_EEENS_10bfloat16_tEfNS_4arch4Sm80ELb0ELb1ELb1ELb1ELb0ELb0ELb0ELb0ELi2ELi2ELi4ELi2ELb1EEENS1_24CollectiveEpilogueBwdGQAISA_fSD_Li256ELb1ELb0EEENS1_19SingleTileSchedulerILb1ELb0ELb0ELi128EEEEEEEEEvNT_6ParamsE --------------------------
	.section	.nv.constant0._ZN7cutlass13device_kernelIN5flash19enable_sm80_to_sm89INS1_16FlashAttnBwdSm80INS1_25CollectiveMainloopBwdSm80ILi2ELi2EN4cute5tupleIJNS5_1CILi64EEENS7_ILi128EEES8_EEENS_10bfloat16_tEfNS_4arch4Sm80ELb0ELb1ELb1ELb1ELb0ELb0ELb0ELb0ELi2ELi2ELi4ELi2ELb1EEENS1_24CollectiveEpilogueBwdGQAISA_fSD_Li256ELb1ELb0EEENS1_19SingleTileSchedulerILb1ELb0ELb0ELi128EEEEEEEEEvNT_6ParamsE,"a",@progbits
	.sectionflags	@""
	.align	4
.nv.constant0._ZN7cutlass13device_kernelIN5flash19enable_sm80_to_sm89INS1_16FlashAttnBwdSm80INS1_25CollectiveMainloopBwdSm80ILi2ELi2EN4cute5tupleIJNS5_1CILi64EEENS7_ILi128EEES8_EEENS_10bfloat16_tEfNS_4arch4Sm80ELb0ELb1ELb1ELb1ELb0ELb0ELb0ELb0ELi2ELi2ELi4ELi2ELb1EEENS1_24CollectiveEpilogueBwdGQAISA_fSD_Li256ELb1ELb0EEENS1_19SingleTileSchedulerILb1ELb0ELb0ELi128EEEEEEEEEvNT_6ParamsE:
	.zero		1528


//--------------------- .nv.constant0._ZN7cutlass13device_kernelIN5flash19enable_sm80_to_sm89INS1_16FlashAttnBwdSm80INS1_25CollectiveMainloopBwdSm80ILi2ELi2EN4cute5tupleIJNS5_1CILi64EEENS7_ILi128EEES8_EEENS_10bfloat16_tEfNS_4arch4Sm80ELb0ELb1ELb1ELb1ELb1ELb0ELb0ELb0ELi2ELi2ELi4ELi2ELb1EEENS1_24CollectiveEpilogueBwdGQAISA_fSD_Li256ELb1ELb1EEENS1_19SingleTileSchedulerILb1ELb0ELb0ELi128EEEEEEEEEvNT_6ParamsE --------------------------
	.section	.nv.constant0._ZN7cutlass13device_kernelIN5flash19enable_sm80_to_sm89INS1_16FlashAttnBwdSm80INS1_25CollectiveMainloopBwdSm80ILi2ELi2EN4cute5tupleIJNS5_1CILi64EEENS7_ILi128EEES8_EEENS_10bfloat16_tEfNS_4arch4Sm80ELb0ELb1ELb1ELb1ELb1ELb0ELb0ELb0ELi2ELi2ELi4ELi2ELb1EEENS1_24CollectiveEpilogueBwdGQAISA_fSD_Li256ELb1ELb1EEENS1_19SingleTileSchedulerILb1ELb0ELb0ELi128EEEEEEEEEvNT_6ParamsE,"a",@progbits
	.sectionflags	@""
	.align	4
.nv.constant0._ZN7cutlass13device_kernelIN5flash19enable_sm80_to_sm89INS1_16FlashAttnBwdSm80INS1_25CollectiveMainloopBwdSm80ILi2ELi2EN4cute5tupleIJNS5_1CILi64EEENS7_ILi128EEES8_EEENS_10bfloat16_tEfNS_4arch4Sm80ELb0ELb1ELb1ELb1ELb1ELb0ELb0ELb0ELi2ELi2ELi4ELi2ELb1EEENS1_24CollectiveEpilogueBwdGQAISA_fSD_Li256ELb1ELb1EEENS1_19SingleTileSchedulerILb1ELb0ELb0ELi128EEEEEEEEEvNT_6ParamsE:
	.zero		1528


//--------------------- .nv.constant0._ZN7cutlass13device_kernelIN5flash19enable_sm80_to_sm89INS1_16FlashAttnBwdSm80INS1_25CollectiveMainloopBwdSm80ILi2ELi2EN4cute5tupleIJNS5_1CILi64EEENS7_ILi128EEES8_EEENS_10bfloat16_tEfNS_4arch4Sm80ELb1ELb0ELb1ELb0ELb0ELb0ELb0ELb0ELi2ELi2ELi4ELi2ELb1EEENS1_21CollectiveEpilogueBwdISA_SB_SD_Li256ELb0ELb0ELi2EEENS1_25SingleTileBwdLPTSchedulerILb0ELi128ELb0EEEEEEEEEvNT_6ParamsE --------------------------
	.section	.nv.constant0._ZN7cutlass13device_kernelIN5flash19enable_sm80_to_sm89INS1_16FlashAttnBwdSm80INS1_25CollectiveMainloopBwdSm80ILi2ELi2EN4cute5tupleIJNS5_1CILi64EEENS7_ILi128EEES8_EEENS_10bfloat16_tEfNS_4arch4Sm80ELb1ELb0ELb1ELb0ELb0ELb0ELb0ELb0ELi2ELi2ELi4ELi2ELb1EEENS1_21CollectiveEpilogueBwdISA_SB_SD_Li256ELb0ELb0ELi2EEENS1_25SingleTileBwdLPTSchedulerILb0ELi128ELb0EEEEEEEEEvNT_6ParamsE,"a",@progbits
	.sectionflags	@""
	.align	4
.nv.constant0._ZN7cutlass13device_kernelIN5flash19enable_sm80_to_sm89INS1_16FlashAttnBwdSm80INS1_25CollectiveMainloopBwdSm80ILi2ELi2EN4cute5tupleIJNS5_1CILi64EEENS7_ILi128EEES8_EEENS_10bfloat16_tEfNS_4arch4Sm80ELb1ELb0ELb1ELb0ELb0ELb0ELb0ELb0ELi2ELi2ELi4ELi2ELb1EEENS1_21CollectiveEpilogueBwdISA_SB_SD_Li256ELb0ELb0ELi2EEENS1_25SingleTileBwdLPTSchedulerILb0ELi128ELb0EEEEEEEEEvNT_6ParamsE:
	.zero		1544


//--------------------- .nv.constant0._ZN7cutlass13device_kernelIN5flash19enable_sm80_to_sm89INS1_16FlashAttnBwdSm80INS1_25CollectiveMainloopBwdSm80ILi2ELi2EN4cute5tupleIJNS5_1CILi64EEENS7_ILi128EEES8_EEENS_10bfloat16_tEfNS_4arch4Sm80ELb1ELb0ELb1ELb0ELb1ELb0ELb0ELb0ELi2ELi2ELi4ELi2ELb1EEENS1_21CollectiveEpilogueBwdISA_SB_SD_Li256ELb0ELb0ELi2EEENS1_25SingleTileBwdLPTSchedulerILb0ELi128ELb1EEEEEEEEEvNT_6ParamsE --------------------------
	.section	.nv.constant0._ZN7cutlass13device_kernelIN5flash19enable_sm80_to_sm89INS1_16FlashAttnBwdSm80INS1_25CollectiveMainloopBwdSm80ILi2ELi2EN4cute5tupleIJNS5_1CILi64EEENS7_ILi128EEES8_EEENS_10bfloat16_tEfNS_4arch4Sm80ELb1ELb0ELb1ELb0ELb1ELb0ELb0ELb0ELi2ELi2ELi4ELi2ELb1EEENS1_21CollectiveEpilogueBwdISA_SB_SD_Li256ELb0ELb0ELi2EEENS1_25SingleTileBwdLPTSchedulerILb0ELi128ELb1EEEEEEEEEvNT_6ParamsE,"a",@progbits
	.sectionflags	@""
	.align	4
.nv.constant0._ZN7cutlass13device_kernelIN5flash19enable_sm80_to_sm89INS1_16FlashAttnBwdSm80INS1_25CollectiveMainloopBwdSm80ILi2ELi2EN4cute5tupleIJNS5_1CILi64EEENS7_ILi128EEES8_EEENS_10bfloat16_tEfNS_4arch4Sm80ELb1ELb0ELb1ELb0ELb1ELb0ELb0ELb0ELi2ELi2ELi4ELi2ELb1EEENS1_21CollectiveEpilogueBwdISA_SB_SD_Li256ELb0ELb0ELi2EEENS1_25SingleTileBwdLPTSchedulerILb0ELi128ELb1EEEEEEEEEvNT_6ParamsE:
	.zero		1544


//--------------------- .nv.constant0._ZN7cutlass13device_kernelIN5flash19enable_sm80_to_sm89INS1_16FlashAttnBwdSm80INS1_25CollectiveMainloopBwdSm80ILi2ELi2EN4cute5tupleIJNS5_1CILi64EEENS7_ILi128EEES8_EEENS_10bfloat16_tEfNS_4arch4Sm80ELb1ELb0ELb1ELb0ELb0ELb0ELb0ELb0ELi2ELi2ELi4ELi2ELb1EEENS1_24CollectiveEpilogueBwdGQAISA_fSD_Li256ELb0ELb0EEENS1_25SingleTileBwdLPTSchedulerILb0ELi128ELb0EEEEEEEEEvNT_6ParamsE --------------------------
	.section	.nv.constant0._ZN7cutlass13device_kernelIN5flash19enable_sm80_to_sm89INS1_16FlashAttnBwdSm80INS1_25CollectiveMainloopBwdSm80ILi2ELi2EN4cute5tupleIJNS5_1CILi64EEENS7_ILi128EEES8_EEENS_10bfloat16_tEfNS_4arch4Sm80ELb1ELb0ELb1ELb0ELb0ELb0ELb0ELb0ELi2ELi2ELi4ELi2ELb1EEENS1_24CollectiveEpilogueBwdGQAISA_fSD_Li256ELb0ELb0EEENS1_25SingleTileBwdLPTSchedulerILb0ELi128ELb0EEEEEEEEEvNT_6ParamsE,"a",@progbits
	.sectionflags	@""
	.align	4
.nv.constant0._ZN7cutlass13device_kernelIN5flash19enable_sm80_to_sm89INS1_16FlashAttnBwdSm80INS1_25CollectiveMainloopBwdSm80ILi2ELi2EN4cute5tupleIJNS5_1CILi64EEENS7_ILi128EEES8_EEENS_10bfloat16_tEfNS_4arch4Sm80ELb1ELb0ELb1ELb0ELb0ELb0ELb0ELb0ELi2ELi2ELi4ELi2ELb1EEENS1_24CollectiveEpilogueBwdGQAISA_fSD_Li256ELb0ELb0EEENS1_25SingleTileBwdLPTSchedulerILb0ELi128ELb0EEEEEEEEEvNT_6ParamsE:
	.zero		1552


//--------------------- .nv.constant0._ZN7cutlass13device_kernelIN5flash19enable_sm80_to_sm89INS1_16FlashAttnBwdSm80INS1_25CollectiveMainloopBwdSm80ILi2ELi2EN4cute5tupleIJNS5_1CILi64EEENS7_ILi128EEES8_EEENS_10bfloat16_tEfNS_4arch4Sm80ELb1ELb0ELb1ELb0ELb1ELb0ELb0ELb0ELi2ELi2ELi4ELi2ELb1EEENS1_24CollectiveEpilogueBwdGQAISA_fSD_Li256ELb0ELb1EEENS1_25SingleTileBwdLPTSchedulerILb0ELi128ELb1EEEEEEEEEvNT_6ParamsE --------------------------
	.section	.nv.constant0._ZN7cutlass13device_kernelIN5flash19enable_sm80_to_sm89INS1_16FlashAttnBwdSm80INS1_25CollectiveMainloopBwdSm80ILi2ELi2EN4cute5tupleIJNS5_1CILi64EEENS7_ILi128EEES8_EEENS_10bfloat16_tEfNS_4arch4Sm80ELb1ELb0ELb1ELb0ELb1ELb0ELb0ELb0ELi2ELi2ELi4ELi2ELb1EEENS1_24CollectiveEpilogueBwdGQAISA_fSD_Li256ELb0ELb1EEENS1_25SingleTileBwdLPTSchedulerILb0ELi128ELb1EEEEEEEEEvNT_6ParamsE,"a",@progbits
	.sectionflags	@""
	.align	4
.nv.constant0._ZN7cutlass13device_kernelIN5flash19enable_sm80_to_sm89INS1_16FlashAttnBwdSm80INS1_25CollectiveMainloopBwdSm80ILi2ELi2EN4cute5tupleIJNS5_1CILi64EEENS7_ILi128EEES8_EEENS_10bfloat16_tEfNS_4arch4Sm80ELb1ELb0ELb1ELb0ELb1ELb0ELb0ELb0ELi2ELi2ELi4ELi2ELb1EEENS1_24CollectiveEpilogueBwdGQAISA_fSD_Li256ELb0ELb1EEENS1_25SingleTileBwdLPTSchedulerILb0ELi128ELb1EEEEEEEEEvNT_6ParamsE:
	.zero		1552


//--------------------- .nv.constant0._ZN7cutlass13device_kernelIN5flash22FlashAttnBwdPreprocessIN4cute5tupleIJNS3_1CILi64EEES6_EEENS_10bfloat16_tEfNS_4arch4Sm80ELb1ELb0EEEEEvNT_6ParamsE --------------------------
	.section	.nv.constant0._ZN7cutlass13device_kernelIN5flash22FlashAttnBwdPreprocessIN4cute5tupleIJNS3_1CILi64EEES6_EEENS_10bfloat16_tEfNS_4arch4Sm80ELb1ELb0EEEEEvNT_6ParamsE,"a",@progbits
	.sectionflags	@""
	.align	4
.nv.constant0._ZN7cutlass13device_kernelIN5flash22FlashAttnBwdPreprocessIN4cute5tupleIJNS3_1CILi64EEES6_EEENS_10bfloat16_tEfNS_4arch4Sm80ELb1ELb0EEEEEvNT_6ParamsE:
	.zero		1136


//--------------------- .nv.constant0._ZN7cutlass13device_kernelIN5flash19enable_sm80_to_sm89INS1_16FlashAttnBwdSm80INS1_25CollectiveMainloopBwdSm80ILi2ELi2EN4cute5tupleIJNS5_1CILi64EEENS7_ILi128EEES8_EEENS_10bfloat16_tEfNS_4arch4Sm80ELb1ELb0ELb1ELb1ELb0ELb0ELb0ELb0ELi2ELi2ELi4ELi2ELb1EEENS1_21CollectiveEpilogueBwdISA_SB_SD_Li256ELb1ELb0ELi2EEENS1_25SingleTileBwdLPTSchedulerILb1ELi128ELb0EEEEEEEEEvNT_6ParamsE --------------------------
	.section	.nv.constant0._ZN7cutlass13device_kernelIN5flash19enable_sm80_to_sm89INS1_16FlashAttnBwdSm80INS1_25CollectiveMainloopBwdSm80ILi2ELi2EN4cute5tupleIJNS5_1CILi64EEENS7_ILi128EEES8_EEENS_10bfloat16_tEfNS_4arch4Sm80ELb1ELb0ELb1ELb1ELb0ELb0ELb0ELb0ELi2ELi2ELi4ELi2ELb1EEENS1_21CollectiveEpilogueBwdISA_SB_SD_Li256ELb1ELb0ELi2EEENS1_25SingleTileBwdLPTSchedulerILb1ELi128ELb0EEEEEEEEEvNT_6ParamsE,"a",@progbits
	.sectionflags	@""
	.align	4
.nv.constant0._ZN7cutlass13device_kernelIN5flash19enable_sm80_to_sm89INS1_16FlashAttnBwdSm80INS1_25CollectiveMainloopBwdSm80ILi2ELi2EN4cute5tupleIJNS5_1CILi64EEENS7_ILi128EEES8_EEENS_10bfloat16_tEfNS_4arch4Sm80ELb1ELb0ELb1ELb1ELb0ELb0ELb0ELb0ELi2ELi2ELi4ELi2ELb1EEENS1_21CollectiveEpilogueBwdISA_SB_SD_Li256ELb1ELb0ELi2EEENS1_25SingleTileBwdLPTSchedulerILb1ELi128ELb0EEEEEEEEEvNT_6ParamsE:
	.zero		1544


//--------------------- .nv.constant0._ZN7cutlass13device_kernelIN5flash19enable_sm80_to_sm89INS1_16FlashAttnBwdSm80INS1_25CollectiveMainloopBwdSm80ILi2ELi2EN4cute5tupleIJNS5_1CILi64EEENS7_ILi128EEES8_EEENS_10bfloat16_tEfNS_4arch4Sm80ELb1ELb0ELb1ELb1ELb1ELb0ELb0ELb0ELi2ELi2ELi4ELi2ELb1EEENS1_21CollectiveEpilogueBwdISA_SB_SD_Li256ELb1ELb0ELi2EEENS1_25SingleTileBwdLPTSchedulerILb1ELi128ELb1EEEEEEEEEvNT_6ParamsE --------------------------
	.section	.nv.constant0._ZN7cutlass13device_kernelIN5flash19enable_sm80_to_sm89INS1_16FlashAttnBwdSm80INS1_25CollectiveMainloopBwdSm80ILi2ELi2EN4cute5tupleIJNS5_1CILi64EEENS7_ILi128EEES8_EEENS_10bfloat16_tEfNS_4arch4Sm80ELb1ELb0ELb1ELb1ELb1ELb0ELb0ELb0ELi2ELi2ELi4ELi2ELb1EEENS1_21CollectiveEpilogueBwdISA_SB_SD_Li256ELb1ELb0ELi2EEENS1_25SingleTileBwdLPTSchedulerILb1ELi128ELb1EEEEEEEEEvNT_6ParamsE,"a",@progbits
	.sectionflags	@""
	.align	4
.nv.constant0._ZN7cutlass13device_kernelIN5flash19enable_sm80_to_sm89INS1_16FlashAttnBwdSm80INS1_25CollectiveMainloopBwdSm80ILi2ELi2EN4cute5tupleIJNS5_1CILi64EEENS7_ILi128EEES8_EEENS_10bfloat16_tEfNS_4arch4Sm80ELb1ELb0ELb1ELb1ELb1ELb0ELb0ELb0ELi2ELi2ELi4ELi2ELb1EEENS1_21CollectiveEpilogueBwdISA_SB_SD_Li256ELb1ELb0ELi2EEENS1_25SingleTileBwdLPTSchedulerILb1ELi128ELb1EEEEEEEEEvNT_6ParamsE:
	.zero		1544


//--------------------- .nv.constant0._ZN7cutlass13device_kernelIN5flash19enable_sm80_to_sm89INS1_16FlashAttnBwdSm80INS1_25CollectiveMainloopBwdSm80ILi2ELi2EN4cute5tupleIJNS5_1CILi64EEENS7_ILi128EEES8_EEENS_10bfloat16_tEfNS_4arch4Sm80ELb1ELb0ELb1ELb1ELb0ELb0ELb0ELb0ELi2ELi2ELi4ELi2ELb1EEENS1_24CollectiveEpilogueBwdGQAISA_fSD_Li256ELb1ELb0EEENS1_25SingleTileBwdLPTSchedulerILb1ELi128ELb0EEEEEEEEEvNT_6ParamsE --------------------------
	.section	.nv.constant0._ZN7cutlass13device_kernelIN5flash19enable_sm80_to_sm89INS1_16FlashAttnBwdSm80INS1_25CollectiveMainloopBwdSm80ILi2ELi2EN4cute5tupleIJNS5_1CILi64EEENS7_ILi128EEES8_EEENS_10bfloat16_tEfNS_4arch4Sm80ELb1ELb0ELb1ELb1ELb0ELb0ELb0ELb0ELi2ELi2ELi4ELi2ELb1EEENS1_24CollectiveEpilogueBwdGQAISA_fSD_Li256ELb1ELb0EEENS1_25SingleTileBwdLPTSchedulerILb1ELi128ELb0EEEEEEEEEvNT_6ParamsE,"a",@progbits
	.sectionflags	@""
	.align	4
.nv.constant0._ZN7cutlass13device_kernelIN5flash19enable_sm80_to_sm89INS1_16FlashAttnBwdSm80INS1_25CollectiveMainloopBwdSm80ILi2ELi2EN4cute5tupleIJNS5_1CILi64EEENS7_ILi128EEES8_EEENS_10bfloat16_tEfNS_4arch4Sm80ELb1ELb0ELb1ELb1ELb0ELb0ELb0ELb0ELi2ELi2ELi4ELi2ELb1EEENS1_24CollectiveEpilogueBwdGQAISA_fSD_Li256ELb1ELb0EEENS1_25SingleTileBwdLPTSchedulerILb1ELi128ELb0EEEEEEEEEvNT_6ParamsE:
	.zero		1552


//--------------------- .nv.constant0._ZN7cutlass13device_kernelIN5flash32FlashAttnBwdPostprocessConvertdQIN4cute5tupleIJNS3_1CILi64EEES6_EEENS_10bfloat16_tEfNS_4arch4Sm80ELi256ENS3_8TiledMMAINS3_8MMA_AtomIJNS3_30SM80_16x8x16_F32BF16BF16F32_TNEEEENS3_6LayoutINS4_IJNS5_ILi2EEENS5_ILi4EEENS5_ILi1EEEEEENS4_IJSI_SG_NS5_ILi0EEEEEEEENS4_IJNS5_ILi32EEES6_NS5_ILi16EEEEEEEELb0EEEEEvNT_6ParamsE --------------------------
	.section	.nv.constant0._ZN7cutlass13device_kernelIN5flash32FlashAttnBwdPostprocessConvertdQIN4cute5tupleIJNS3_1CILi64EEES6_EEENS_10bfloat16_tEfNS_4arch4Sm80ELi256ENS3_8TiledMMAINS3_8MMA_AtomIJNS3_30SM80_16x8x16_F32BF16BF16F32_TNEEEENS3_6LayoutINS4_IJNS5_ILi2EEENS5_ILi4EEENS5_ILi1EEEEEENS4_IJSI_SG_NS5_ILi0EEEEEEEENS4_IJNS5_ILi32EEES6_NS5_ILi16EEEEEEEELb0EEEEEvNT_6ParamsE,"a",@progbits
	.sectionflags	@""
	.align	4
.nv.constant0._ZN7cutlass13device_kernelIN5flash32FlashAttnBwdPostprocessConvertdQIN4cute5tupleIJNS3_1CILi64EEES6_EEENS_10bfloat16_tEfNS_4arch4Sm80ELi256ENS3_8TiledMMAINS3_8MMA_AtomIJNS3_30SM80_16x8x16_F32BF16BF16F32_TNEEEENS3_6LayoutINS4_IJNS5_ILi2EEENS5_ILi4EEENS5_ILi1EEEEEENS4_IJSI_SG_NS5_ILi0EEEEEEEENS4_IJNS5_ILi32EEES6_NS5_ILi16EEEEEEEELb0EEEEEvNT_6ParamsE:
	.zero		1008


//--------------------- .nv.constant0._ZN7cutlass13device_kernelIN5flash19enable_sm80_to_sm89INS1_16FlashAttnBwdSm80INS1_25CollectiveMainloopBwdSm80ILi2ELi2EN4cute5tupleIJNS5_1CILi64EEENS7_ILi128EEES8_EEENS_10bfloat16_tEfNS_4arch4Sm80ELb1ELb0ELb1ELb1ELb1ELb0ELb0ELb0ELi2ELi2ELi4ELi2ELb1EEENS1_24CollectiveEpilogueBwdGQAISA_fSD_Li256ELb1ELb1EEENS1_25SingleTileBwdLPTSchedulerILb1ELi128ELb1EEEEEEEEEvNT_6ParamsE --------------------------
	.section	.nv.constant0._ZN7cutlass13device_kernelIN5flash19enable_sm80_to_sm89INS1_16FlashAttnBwdSm80INS1_25CollectiveMainloopBwdSm80ILi2ELi2EN4cute5tupleIJNS5_1CILi64EEENS7_ILi128EEES8_EEENS_10bfloat16_tEfNS_4arch4Sm80ELb1ELb0ELb1ELb1ELb1ELb0ELb0ELb0ELi2ELi2ELi4ELi2ELb1EEENS1_24CollectiveEpilogueBwdGQAISA_fSD_Li256ELb1ELb1EEENS1_25SingleTileBwdLPTSchedulerILb1ELi128ELb1EEEEEEEEEvNT_6ParamsE,"a",@progbits
	.sectionflags	@""
	.align	4
.nv.constant0._ZN7cutlass13device_kernelIN5flash19enable_sm80_to_sm89INS1_16FlashAttnBwdSm80INS1_25CollectiveMainloopBwdSm80ILi2ELi2EN4cute5tupleIJNS5_1CILi64EEENS7_ILi128EEES8_EEENS_10bfloat16_tEfNS_4arch4Sm80ELb1ELb0ELb1ELb1ELb1ELb0ELb0ELb0ELi2ELi2ELi4ELi2ELb1EEENS1_24CollectiveEpilogueBwdGQAISA_fSD_Li256ELb1ELb1EEENS1_25SingleTileBwdLPTSchedulerILb1ELi128ELb1EEEEEEEEEvNT_6ParamsE:
	.zero		1552


//--------------------- .nv.constant0._ZN7cutlass13device_kernelIN5flash22FlashAttnBwdPreprocessIN4cute5tupleIJNS3_1CILi64EEES6_EEENS_10bfloat16_tEfNS_4arch4Sm80ELb1ELb1EEEEEvNT_6ParamsE --------------------------
	.section	.nv.constant0._ZN7cutlass13device_kernelIN5flash22FlashAttnBwdPreprocessIN4cute5tupleIJNS3_1CILi64EEES6_EEENS_10bfloat16_tEfNS_4arch4Sm80ELb1ELb1EEEEEvNT_6ParamsE,"a",@progbits
	.sectionflags	@""
	.align	4
.nv.constant0._ZN7cutlass13device_kernelIN5flash22FlashAttnBwdPreprocessIN4cute5tupleIJNS3_1CILi64EEES6_EEENS_10bfloat16_tEfNS_4arch4Sm80ELb1ELb1EEEEEvNT_6ParamsE:
	.zero		1136


//--------------------- .nv.constant0._ZN7cutlass13device_kernelIN5flash19enable_sm80_to_sm89INS1_16FlashAttnBwdSm80INS1_25CollectiveMainloopBwdSm80ILi2ELi2EN4cute5tupleIJNS5_1CILi128EEES8_NS7_ILi64EEEEEENS_10bfloat16_tEfNS_4arch4Sm80ELb0ELb0ELb1ELb0ELb0ELb0ELb0ELb0ELi2ELi4ELi4ELi4ELb0EEENS1_21CollectiveEpilogueBwdISA_SB_SD_Li256ELb0ELb0ELi2EEENS1_19SingleTileSchedulerILb0ELb0ELb0ELi128EEEEEEEEEvNT_6ParamsE --------------------------
	.section	.nv.constant0._ZN7cutlass13device_kernelIN5flash19enable_sm80_to_sm89INS1_16FlashAttnBwdSm80INS1_25CollectiveMainloopBwdSm80ILi2ELi2EN4cute5tupleIJNS5_1CILi128EEES8_NS7_ILi64EEEEEENS_10bfloat16_tEfNS_4arch4Sm80ELb0ELb0ELb1ELb0ELb0ELb0ELb0ELb0ELi2ELi4ELi4ELi4ELb0EEENS1_21CollectiveEpilogueBwdISA_SB_SD_Li256ELb0ELb0ELi2EEENS1_19SingleTileSchedulerILb0ELb0ELb0ELi128EEEEEEEEEvNT_6ParamsE,"a",@progbits
	.sectionflags	@""
	.align	4
.nv.constant0._ZN7cutlass13device_kernelIN5flash19enable_sm80_to_sm89INS1_16FlashAttnBwdSm80INS1_25CollectiveMainloopBwdSm80ILi2ELi2EN4cute5tupleIJNS5_1CILi128EEES8_NS7_ILi64EEEEEENS_10bfloat16_tEfNS_4arch4Sm80ELb0ELb0ELb1ELb0ELb0ELb0ELb0ELb0ELi2ELi4ELi4ELi4ELb0EEENS1_21CollectiveEpilogueBwdISA_SB_SD_Li256ELb0ELb0ELi2EEENS1_19SingleTileSchedulerILb0ELb0ELb0ELi128EEEEEEEEEvNT_6ParamsE:
	.zero		1520


//--------------------- .nv.constant0._ZN7cutlass13device_kernelIN5flash19enable_sm80_to_sm89INS1_16FlashAttnBwdSm80INS1_25CollectiveMainloopBwdSm80ILi2ELi2EN4cute5tupleIJNS5_1CILi128EEES8_NS7_ILi64EEEEEENS_10bfloat16_tEfNS_4arch4Sm80ELb0ELb0ELb1ELb0ELb1ELb0ELb0ELb0ELi2ELi4ELi4ELi4ELb0EEENS1_21CollectiveEpilogueBwdISA_SB_SD_Li256ELb0ELb0ELi2EEENS1_19SingleTileSchedulerILb0ELb0ELb0ELi128EEEEEEEEEvNT_6ParamsE --------------------------
	.section	.nv.constant0._ZN7cutlass13device_kernelIN5flash19enable_sm80_to_sm89INS1_16FlashAttnBwdSm80INS1_25CollectiveMainloopBwdSm80ILi2ELi2EN4cute5tupleIJNS5_1CILi128EEES8_NS7_ILi64EEEEEENS_10bfloat16_tEfNS_4arch4Sm80ELb0ELb0ELb1ELb0ELb1ELb0ELb0ELb0ELi2ELi4ELi4ELi4ELb0EEENS1_21CollectiveEpilogueBwdISA_SB_SD_Li256ELb0ELb0ELi2EEENS1_19SingleTileSchedulerILb0ELb0ELb0ELi128EEEEEEEEEvNT_6ParamsE,"a",@progbits
	.sectionflags	@""
	.align	4
.nv.constant0._ZN7cutlass13device_kernelIN5flash19enable_sm80_to_sm89INS1_16FlashAttnBwdSm80INS1_25CollectiveMainloopBwdSm80ILi2ELi2EN4cute5tupleIJNS5_1CILi128EEES8_NS7_ILi64EEEEEENS_10bfloat16_tEfNS_4arch4Sm80ELb0ELb0ELb1ELb0ELb1ELb0ELb0ELb0ELi2ELi4ELi4ELi4ELb0EEENS1_21CollectiveEpilogueBwdISA_SB_SD_Li256ELb0ELb0ELi2EEENS1_19SingleTileSchedulerILb0ELb0ELb0ELi128EEEEEEEEEvNT_6ParamsE:
	.zero		1520


//--------------------- .nv.constant0._ZN7cutlass13device_kernelIN5flash19enable_sm80_to_sm89INS1_16FlashAttnBwdSm80INS1_25CollectiveMainloopBwdSm80ILi2ELi2EN4cute5tupleIJNS5_1CILi128EEES8_NS7_ILi64EEEEEENS_10bfloat16_tEfNS_4arch4Sm80ELb0ELb0ELb1ELb0ELb0ELb0ELb0ELb0ELi2ELi4ELi4ELi4ELb0EEENS1_24CollectiveEpilogueBwdGQAISA_fSD_Li256ELb0ELb0EEENS1_19SingleTileSchedulerILb0ELb0ELb0ELi128EEEEEEEEEvNT_6ParamsE --------------------------
	.section	.nv.constant0._ZN7cutlass13device_kernelIN5flash19enable_sm80_to_sm89INS1_16FlashAttnBwdSm80INS1_25CollectiveMainloopBwdSm80ILi2ELi2EN4cute5tupleIJNS5_1CILi128EEES8_NS7_ILi64EEEEEENS_10bfloat16_tEfNS_4arch4Sm80ELb0ELb0ELb1ELb0ELb0ELb0ELb0ELb0ELi2ELi4ELi4ELi4ELb0EEENS1_24CollectiveEpilogueBwdGQAISA_fSD_Li256ELb0ELb0EEENS1_19SingleTileSchedulerILb0ELb0ELb0ELi128EEEEEEEEEvNT_6ParamsE,"a",@progbits
	.sectionflags	@""
	.align	4
.nv.constant0._ZN7cutlass13device_kernelIN5flash19enable_sm80_to_sm89INS1_16FlashAttnBwdSm80INS1_25CollectiveMainloopBwdSm80ILi2ELi2EN4cute5tupleIJNS5_1CILi128EEES8_NS7_ILi64EEEEEENS_10bfloat16_tEfNS_4arch4Sm80ELb0ELb0ELb1ELb0ELb0ELb0ELb0ELb0ELi2ELi4ELi4ELi4ELb0EEENS1_24CollectiveEpilogueBwdGQAISA_fSD_Li256ELb0ELb0EEENS1_19SingleTileSchedulerILb0ELb0ELb0ELi128EEEEEEEEEvNT_6ParamsE:
	.zero		1528


//--------------------- .nv.constant0._ZN7cutlass13device_kernelIN5flash19enable_sm80_to_sm89INS1_16FlashAttnBwdSm80INS1_25CollectiveMainloopBwdSm80ILi2ELi2EN4cute5tupleIJNS5_1CILi128EEES8_NS7_ILi64EEEEEENS_10bfloat16_tEfNS_4arch4Sm80ELb0ELb0ELb1ELb0ELb1ELb0ELb0ELb0ELi2ELi4ELi4ELi4ELb0EEENS1_24CollectiveEpilogueBwdGQAISA_fSD_Li256ELb0ELb1EEENS1_19SingleTileSchedulerILb0ELb0ELb0ELi128EEEEEEEEEvNT_6ParamsE --------------------------
	.section	.nv.constant0._ZN7cutlass13device_kernelIN5flash19enable_sm80_to_sm89INS1_16FlashAttnBwdSm80INS1_25CollectiveMainloopBwdSm80ILi2ELi2EN4cute5tupleIJNS5_1CILi128EEES8_NS7_ILi64EEEEEENS_10bfloat16_tEfNS_4arch4Sm80ELb0ELb0ELb1ELb0ELb1ELb0ELb0ELb0ELi2ELi4ELi4ELi4ELb0EEENS1_24CollectiveEpilogueBwdGQAISA_fSD_Li256ELb0ELb1EEENS1_19SingleTileSchedulerILb0ELb0ELb0ELi128EEEEEEEEEvNT_6ParamsE,"a",@progbits
	.sectionflags	@""
	.align	4
.nv.constant0._ZN7cutlass13device_kernelIN5flash19enable_sm80_to_sm89INS1_16FlashAttnBwdSm80INS1_25CollectiveMainloopBwdSm80ILi2ELi2EN4cute5tupleIJNS5_1CILi128EEES8_NS7_ILi64EEEEEENS_10bfloat16_tEfNS_4arch4Sm80ELb0ELb0ELb1ELb0ELb1ELb0ELb0ELb0ELi2ELi4ELi4ELi4ELb0EEENS1_24CollectiveEpilogueBwdGQAISA_fSD_Li256ELb0ELb1EEENS1_19SingleTileSchedulerILb0ELb0ELb0ELi128EEEEEEEEEvNT_6ParamsE:
	.zero		1528


//--------------------- .nv.constant0._ZN7cutlass13device_kernelIN5flash19enable_sm80_to_sm89INS1_16FlashAttnBwdSm80INS1_25CollectiveMainloopBwdSm80ILi2ELi2EN4cute5tupleIJNS5_1CILi128EEES8_NS7_ILi64EEEEEENS_10bfloat16_tEfNS_4arch4Sm80ELb0ELb0ELb1ELb1ELb0ELb0ELb0ELb0ELi2ELi4ELi4ELi4ELb0EEENS1_21CollectiveEpilogueBwdISA_SB_SD_Li256ELb1ELb0ELi2EEENS1_19SingleTileSchedulerILb1ELb0ELb0ELi128EEEEEEEEEvNT_6ParamsE --------------------------
	.section	.nv.constant0._ZN7cutlass13device_kernelIN5flash19enable_sm80_to_sm89INS1_16FlashAttnBwdSm80INS1_25CollectiveMainloopBwdSm80ILi2ELi2EN4cute5tupleIJNS5_1CILi128EEES8_NS7_ILi64EEEEEENS_10bfloat16_tEfNS_4arch4Sm80ELb0ELb0ELb1ELb1ELb0ELb0ELb0ELb0ELi2ELi4ELi4ELi4ELb0EEENS1_21CollectiveEpilogueBwdISA_SB_SD_Li256ELb1ELb0ELi2EEENS1_19SingleTileSchedulerILb1ELb0ELb0ELi128EEEEEEEEEvNT_6ParamsE,"a",@progbits
	.sectionflags	@""
	.align	4
.nv.constant0._ZN7cutlass13device_kernelIN5flash19enable_sm80_to_sm89INS1_16FlashAttnBwdSm80INS1_25CollectiveMainloopBwdSm80ILi2ELi2EN4cute5tupleIJNS5_1CILi128EEES8_NS7_ILi64EEEEEENS_10bfloat16_tEfNS_4arch4Sm80ELb0ELb0ELb1ELb1ELb0ELb0ELb0ELb0ELi2ELi4ELi4ELi4ELb0EEENS1_21CollectiveEpilogueBwdISA_SB_SD_Li256ELb1ELb0ELi2EEENS1_19SingleTileSchedulerILb1ELb0ELb0ELi128EEEEEEEEEvNT_6ParamsE:
	.zero		1520


//--------------------- .nv.constant0._ZN7cutlass13device_kernelIN5flash19enable_sm80_to_sm89INS1_16FlashAttnBwdSm80INS1_25CollectiveMainloopBwdSm80ILi2ELi2EN4cute5tupleIJNS5_1CILi128EEES8_NS7_ILi64EEEEEENS_10bfloat16_tEfNS_4arch4Sm80ELb0ELb0ELb1ELb1ELb1ELb0ELb0ELb0ELi2ELi4ELi4ELi4ELb0EEENS1_21CollectiveEpilogueBwdISA_SB_SD_Li256ELb1ELb0ELi2EEENS1_19SingleTileSchedulerILb1ELb0ELb0ELi128EEEEEEEEEvNT_6ParamsE --------------------------
	.section	.nv.constant0._ZN7cutlass13device_kernelIN5flash19enable_sm80_to_sm89INS1_16FlashAttnBwdSm80INS1_25CollectiveMainloopBwdSm80ILi2ELi2EN4cute5tupleIJNS5_1CILi128EEES8_NS7_ILi64EEEEEENS_10bfloat16_tEfNS_4arch4Sm80ELb0ELb0ELb1ELb1ELb1ELb0ELb0ELb0ELi2ELi4ELi4ELi4ELb0EEENS1_21CollectiveEpilogueBwdISA_SB_SD_Li256ELb1ELb0ELi2EEENS1_19SingleTileSchedulerILb1ELb0ELb0ELi128EEEEEEEEEvNT_6ParamsE,"a",@progbits
	.sectionflags	@""
	.align	4
.nv.constant0._ZN7cutlass13device_kernelIN5flash19enable_sm80_to_sm89INS1_16FlashAttnBwdSm80INS1_25CollectiveMainloopBwdSm80ILi2ELi2EN4cute5tupleIJNS5_1CILi128EEES8_NS7_ILi64EEEEEENS_10bfloat16_tEfNS_4arch4Sm80ELb0ELb0ELb1ELb1ELb1ELb0ELb0ELb0ELi2ELi4ELi4ELi4ELb0EEENS1_21CollectiveEpilogueBwdISA_SB_SD_Li256ELb1ELb0ELi2EEENS1_19SingleTileSchedulerILb1ELb0ELb0ELi128EEEEEEEEEvNT_6ParamsE:
	.zero		1520


//--------------------- .nv.constant0._ZN7cutlass13device_kernelIN5flash19enable_sm80_to_sm89INS1_16FlashAttnBwdSm80INS1_25CollectiveMainloopBwdSm80ILi2ELi2EN4cute5tupleIJNS5_1CILi128EEES8_NS7_ILi64EEEEEENS_10bfloat16_tEfNS_4arch4Sm80ELb0ELb0ELb1ELb1ELb0ELb0ELb0ELb0ELi2ELi4ELi4ELi4ELb0EEENS1_24CollectiveEpilogueBwdGQAISA_fSD_Li256ELb1ELb0EEENS1_19SingleTileSchedulerILb1ELb0ELb0ELi128EEEEEEEEEvNT_6ParamsE --------------------------
	.section	.nv.constant0._ZN7cutlass13device_kernelIN5flash19enable_sm80_to_sm89INS1_16FlashAttnBwdSm80INS1_25CollectiveMainloopBwdSm80ILi2ELi2EN4cute5tupleIJNS5_1CILi128EEES8_NS7_ILi64EEEEEENS_10bfloat16_tEfNS_4arch4Sm80ELb0ELb0ELb1ELb1ELb0ELb0ELb0ELb0ELi2ELi4ELi4ELi4ELb0EEENS1_24CollectiveEpilogueBwdGQAISA_fSD_Li256ELb1ELb0EEENS1_19SingleTileSchedulerILb1ELb0ELb0ELi128EEEEEEEEEvNT_6ParamsE,"a",@progbits
	.sectionflags	@""
	.align	4
.nv.constant0._ZN7cutlass13device_kernelIN5flash19enable_sm80_to_sm89INS1_16FlashAttnBwdSm80INS1_25CollectiveMainloopBwdSm80ILi2ELi2EN4cute5tupleIJNS5_1CILi128EEES8_NS7_ILi64EEEEEENS_10bfloat16_tEfNS_4arch4Sm80ELb0ELb0ELb1ELb1ELb0ELb0ELb0ELb0ELi2ELi4ELi4ELi4ELb0EEENS1_24CollectiveEpilogueBwdGQAISA_fSD_Li256ELb1ELb0EEENS1_19SingleTileSchedulerILb1ELb0ELb0ELi128EEEEEEEEEvNT_6ParamsE:
	.zero		1528


//--------------------- .nv.constant0._ZN7cutlass13device_kernelIN5flash19enable_sm80_to_sm89INS1_16FlashAttnBwdSm80INS1_25CollectiveMainloopBwdSm80ILi2ELi2EN4cute5tupleIJNS5_1CILi128EEES8_NS7_ILi64EEEEEENS_10bfloat16_tEfNS_4arch4Sm80ELb0ELb0ELb1ELb1ELb1ELb0ELb0ELb0ELi2ELi4ELi4ELi4ELb0EEENS1_24CollectiveEpilogueBwdGQAISA_fSD_Li256ELb1ELb1EEENS1_19SingleTileSchedulerILb1ELb0ELb0ELi128EEEEEEEEEvNT_6ParamsE --------------------------
	.section	.nv.constant0._ZN7cutlass13device_kernelIN5flash19enable_sm80_to_sm89INS1_16FlashAttnBwdSm80INS1_25CollectiveMainloopBwdSm80ILi2ELi2EN4cute5tupleIJNS5_1CILi128EEES8_NS7_ILi64EEEEEENS_10bfloat16_tEfNS_4arch4Sm80ELb0ELb0ELb1ELb1ELb1ELb0ELb0ELb0ELi2ELi4ELi4ELi4ELb0EEENS1_24CollectiveEpilogueBwdGQAISA_fSD_Li256ELb1ELb1EEENS1_19SingleTileSchedulerILb1ELb0ELb0ELi128EEEEEEEEEvNT_6ParamsE,"a",@progbits
	.sectionflags	@""
	.align	4
.nv.constant0._ZN7cutlass13device_kernelIN5flash19enable_sm80_to_sm89INS1_16FlashAttnBwdSm80INS1_25CollectiveMainloopBwdSm80ILi2ELi2EN4cute5tupleIJNS5_1CILi128EEES8_NS7_ILi64EEEEEENS_10bfloat16_tEfNS_4arch4Sm80ELb0ELb0ELb1ELb1ELb1ELb0ELb0ELb0ELi2ELi4ELi4ELi4ELb0EEENS1_24CollectiveEpilogueBwdGQAISA_fSD_Li256ELb1ELb1EEENS1_19SingleTileSchedulerILb1ELb0ELb0ELi128EEEEEEEEEvNT_6ParamsE:
	.zero		1528


//--------------------- .nv.constant0._ZN7cutlass13device_kernelIN5flash19enable_sm80_to_sm89INS1_16FlashAttnBwdSm80INS1_25CollectiveMainloopBwdSm80ILi2ELi2EN4cute5tupleIJNS5_1CILi128EEES8_NS7_ILi64EEEEEENS_10bfloat16_tEfNS_4arch4Sm80ELb0ELb1ELb1ELb0ELb0ELb0ELb0ELb0ELi2ELi4ELi4ELi4ELb0EEENS1_21CollectiveEpilogueBwdISA_SB_SD_Li256ELb0ELb0ELi2EEENS1_19SingleTileSchedulerILb0ELb0ELb0ELi128EEEEEEEEEvNT_6ParamsE --------------------------
	.section	.nv.constant0._ZN7cutlass13device_kernelIN5flash19enable_sm80_to_sm89INS1_16FlashAttnBwdSm80INS1_25CollectiveMainloopBwdSm80ILi2ELi2EN4cute5tupleIJNS5_1CILi128EEES8_NS7_ILi64EEEEEENS_10bfloat16_tEfNS_4arch4Sm80ELb0ELb1ELb1ELb0ELb0ELb0ELb0ELb0ELi2ELi4ELi4ELi4ELb0EEENS1_21CollectiveEpilogueBwdISA_SB_SD_Li256ELb0ELb0ELi2EEENS1_19SingleTileSchedulerILb0ELb0ELb0ELi128EEEEEEEEEvNT_6ParamsE,"a",@progbits
	.sectionflags	@""
	.align	4
.nv.constant0._ZN7cutlass13device_kernelIN5flash19enable_sm80_to_sm89INS1_16FlashAttnBwdSm80INS1_25CollectiveMainloopBwdSm80ILi2ELi2EN4cute5tupleIJNS5_1CILi128EEES8_NS7_ILi64EEEEEENS_10bfloat16_tEfNS_4arch4Sm80ELb0ELb1ELb1ELb0ELb0ELb0ELb0ELb0ELi2ELi4ELi4ELi4ELb0EEENS1_21CollectiveEpilogueBwdISA_SB_SD_Li256ELb0ELb0ELi2EEENS1_19SingleTileSchedulerILb0ELb0ELb0ELi128EEEEEEEEEvNT_6ParamsE:
	.zero		1520


//--------------------- .nv.constant0._ZN7cutlass13device_kernelIN5flash19enable_sm80_to_sm89INS1_16FlashAttnBwdSm80INS1_25CollectiveMainloopBwdSm80ILi2ELi2EN4cute5tupleIJNS5_1CILi128EEES8_NS7_ILi64EEEEEENS_10bfloat16_tEfNS_4arch4Sm80ELb0ELb1ELb1ELb0ELb1ELb0ELb0ELb0ELi2ELi4ELi4ELi4ELb0EEENS1_21CollectiveEpilogueBwdISA_SB_SD_Li256ELb0ELb0ELi2EEENS1_19SingleTileSchedulerILb0ELb0ELb0ELi128EEEEEEEEEvNT_6ParamsE --------------------------
	.section	.nv.constant0._ZN7cutlass13device_kernelIN5flash19enable_sm80_to_sm89INS1_16FlashAttnBwdSm80INS1_25CollectiveMainloopBwdSm80ILi2ELi2EN4cute5tupleIJNS5_1CILi128EEES8_NS7_ILi64EEEEEENS_10bfloat16_tEfNS_4arch4Sm80ELb0ELb1ELb1ELb0ELb1ELb0ELb0ELb0ELi2ELi4ELi4ELi4ELb0EEENS1_21CollectiveEpilogueBwdISA_SB_SD_Li256ELb0ELb0ELi2EEENS1_19SingleTileSchedulerILb0ELb0ELb0ELi128EEEEEEEEEvNT_6ParamsE,"a",@progbits
	.sectionflags	@""
	.align	4
.nv.constant0._ZN7cutlass13device_kernelIN5flash19enable_sm80_to_sm89INS1_16FlashAttnBwdSm80INS1_25CollectiveMainloopBwdSm80ILi2ELi2EN4cute5tupleIJNS5_1CILi128EEES8_NS7_ILi64EEEEEENS_10bfloat16_tEfNS_4arch4Sm80ELb0ELb1ELb1ELb0ELb1ELb0ELb0ELb0ELi2ELi4ELi4ELi4ELb0EEENS1_21CollectiveEpilogueBwdISA_SB_SD_Li256ELb0ELb0ELi2EEENS1_19SingleTileSchedulerILb0ELb0ELb0ELi128EEEEEEEEEvNT_6ParamsE:
	.zero		1520


//--------------------- .nv.constant0._ZN7cutlass13device_kernelIN5flash19enable_sm80_to_sm89INS1_16FlashAttnBwdSm80INS1_25CollectiveMainloopBwdSm80ILi2ELi2EN4cute5tupleIJNS5_1CILi128EEES8_NS7_ILi64EEEEEENS_10bfloat16_tEfNS_4arch4Sm80ELb0ELb1ELb1ELb0ELb0ELb0ELb0ELb0ELi2ELi4ELi4ELi4ELb0EEENS1_24CollectiveEpilogueBwdGQAISA_fSD_Li256ELb0ELb0EEENS1_19SingleTileSchedulerILb0ELb0ELb0ELi128EEEEEEEEEvNT_6ParamsE --------------------------
	.section	.nv.constant0._ZN7cutlass13device_kernelIN5flash19enable_sm80_to_sm89INS1_16FlashAttnBwdSm80INS1_25CollectiveMainloopBwdSm80ILi2ELi2EN4cute5tupleIJNS5_1CILi128EEES8_NS7_ILi64EEEEEENS_10bfloat16_tEfNS_4arch4Sm80ELb0ELb1ELb1ELb0ELb0ELb0ELb0ELb0ELi2ELi4ELi4ELi4ELb0EEENS1_24CollectiveEpilogueBwdGQAISA_fSD_Li256ELb0ELb0EEENS1_19SingleTileSchedulerILb0ELb0ELb0ELi128EEEEEEEEEvNT_6ParamsE,"a",@progbits
	.sectionflags	@""
	.align	4
.nv.constant0._ZN7cutlass13device_kernelIN5flash19enable_sm80_to_sm89INS1_16FlashAttnBwdSm80INS1_25CollectiveMainloopBwdSm80ILi2ELi2EN4cute5tupleIJNS5_1CILi128EEES8_NS7_ILi64EEEEEENS_10bfloat16_tEfNS_4arch4Sm80ELb0ELb1ELb1ELb0ELb0ELb0ELb0ELb0ELi2ELi4ELi4ELi4ELb0EEENS1_24CollectiveEpilogueBwdGQAISA_fSD_Li256ELb0ELb0EEENS1_19SingleTileSchedulerILb0ELb0ELb0ELi128EEEEEEEEEvNT_6ParamsE:
	.zero		1528


//--------------------- .nv.constant0._ZN7cutlass13device_kernelIN5flash19enable_sm80_to_sm89INS1_16FlashAttnBwdSm80INS1_25CollectiveMainloopBwdSm80ILi2ELi2EN4cute5tupleIJNS5_1CILi128EEES8_NS7_ILi64EEEEEENS_10bfloat16_tEfNS_4arch4Sm80ELb0ELb1ELb1ELb0ELb1ELb0ELb0ELb0ELi2ELi4ELi4ELi4ELb0EEENS1_24CollectiveEpilogueBwdGQAISA_fSD_Li256ELb0ELb1EEENS1_19SingleTileSchedulerILb0ELb0ELb0ELi128EEEEEEEEEvNT_6ParamsE --------------------------
	.section	.nv.constant0._ZN7cutlass13device_kernelIN5flash19enable_sm80_to_sm89INS1_16FlashAttnBwdSm80INS1_25CollectiveMainloopBwdSm80ILi2ELi2EN4cute5tupleIJNS5_1CILi128EEES8_NS7_ILi64EEEEEENS_10bfloat16_tEfNS_4arch4Sm80ELb0ELb1ELb1ELb0ELb1ELb0ELb0ELb0ELi2ELi4ELi4ELi4ELb0EEENS1_24CollectiveEpilogueBwdGQAISA_fSD_Li256ELb0ELb1EEENS1_19SingleTileSchedulerILb0ELb0ELb0ELi128EEEEEEEEEvNT_6ParamsE,"a",@progbits
	.sectionflags	@""
	.align	4
.nv.constant0._ZN7cutlass13device_kernelIN5flash19enable_sm80_to_sm89INS1_16FlashAttnBwdSm80INS1_25CollectiveMainloopBwdSm80ILi2ELi2EN4cute5tupleIJNS5_1CILi128EEES8_NS7_ILi64EEEEEENS_10bfloat16_tEfNS_4arch4Sm80ELb0ELb1ELb1ELb0ELb1ELb0ELb0ELb0ELi2ELi4ELi4ELi4ELb0EEENS1_24CollectiveEpilogueBwdGQAISA_fSD_Li256ELb0ELb1EEENS1_19SingleTileSchedulerILb0ELb0ELb0ELi128EEEEEEEEEvNT_6ParamsE:
	.zero		1528


//--------------------- .nv.constant0._ZN7cutlass13device_kernelIN5flash19enable_sm80_to_sm89INS1_16FlashAttnBwdSm80INS1_25CollectiveMainloopBwdSm80ILi2ELi2EN4cute5tupleIJNS5_1CILi128EEES8_NS7_ILi64EEEEEENS_10bfloat16_tEfNS_4arch4Sm80ELb0ELb1ELb1ELb1ELb0ELb0ELb0ELb0ELi2ELi4ELi4ELi4ELb0EEENS1_21CollectiveEpilogueBwdISA_SB_SD_Li256ELb1ELb0ELi2EEENS1_19SingleTileSchedulerILb1ELb0ELb0ELi128EEEEEEEEEvNT_6ParamsE --------------------------
	.section	.nv.constant0._ZN7cutlass13device_kernelIN5flash19enable_sm80_to_sm89INS1_16FlashAttnBwdSm80INS1_25CollectiveMainloopBwdSm80ILi2ELi2EN4cute5tupleIJNS5_1CILi128EEES8_NS7_ILi64EEEEEENS_10bfloat16_tEfNS_4arch4Sm80ELb0ELb1ELb1ELb1ELb0ELb0ELb0ELb0ELi2ELi4ELi4ELi4ELb0EEENS1_21CollectiveEpilogueBwdISA_SB_SD_Li256ELb1ELb0ELi2EEENS1_19SingleTileSchedulerILb1ELb0ELb0ELi128EEEEEEEEEvNT_6ParamsE,"a",@progbits
	.sectionflags	@""
	.align	4
.nv.constant0._ZN7cutlass13device_kernelIN5flash19enable_sm80_to_sm89INS1_16FlashAttnBwdSm80INS1_25CollectiveMainloopBwdSm80ILi2ELi2EN4cute5tupleIJNS5_1CILi128EEES8_NS7_ILi64EEEEEENS_10bfloat16_tEfNS_4arch4Sm80ELb0ELb1ELb1ELb1ELb0ELb0ELb0ELb0ELi2ELi4ELi4ELi4ELb0EEENS1_21CollectiveEpilogueBwdISA_SB_SD_Li256ELb1ELb0ELi2EEENS1_19SingleTileSchedulerILb1ELb0ELb0ELi128EEEEEEEEEvNT_6ParamsE:
	.zero		1520


//--------------------- .nv.constant0._ZN7cutlass13device_kernelIN5flash19enable_sm80_to_sm89INS1_16FlashAttnBwdSm80INS1_25CollectiveMainloopBwdSm80ILi2ELi2EN4cute5tupleIJNS5_1CILi128EEES8_NS7_ILi64EEEEEENS_10bfloat16_tEfNS_4arch4Sm80ELb0ELb1ELb1ELb1ELb1ELb0ELb0ELb0ELi2ELi4ELi4ELi4ELb0EEENS1_21CollectiveEpilogueBwdISA_SB_SD_Li256ELb1ELb0ELi2EEENS1_19SingleTileSchedulerILb1ELb0ELb0ELi128EEEEEEEEEvNT_6ParamsE --------------------------
	.section	.nv.constant0._ZN7cutlass13device_kernelIN5flash19enable_sm80_to_sm89INS1_16FlashAttnBwdSm80INS1_25CollectiveMainloopBwdSm80ILi2ELi2EN4cute5tupleIJNS5_1CILi128EEES8_NS7_ILi64EEEEEENS_10bfloat16_tEfNS_4arch4Sm80ELb0ELb1ELb1ELb1ELb1ELb0ELb0ELb0ELi2ELi4ELi4ELi4ELb0EEENS1_21CollectiveEpilogueBwdISA_SB_SD_Li256ELb1ELb0ELi2EEENS1_19SingleTileSchedulerILb1ELb0ELb0ELi128EEEEEEEEEvNT_6ParamsE,"a",@progbits
	.sectionflags	@""
	.align	4
.nv.constant0._ZN7cutlass13device_kernelIN5flash19enable_sm80_to_sm89INS1_16FlashAttnBwdSm80INS1_25CollectiveMainloopBwdSm80ILi2ELi2EN4cute5tupleIJNS5_1CILi128EEES8_NS7_ILi64EEEEEENS_10bfloat16_tEfNS_4arch4Sm80ELb0ELb1ELb1ELb1ELb1ELb0ELb0ELb0ELi2ELi4ELi4ELi4ELb0EEENS1_21CollectiveEpilogueBwdISA_SB_SD_Li256ELb1ELb0ELi2EEENS1_19SingleTileSchedulerILb1ELb0ELb0ELi128EEEEEEEEEvNT_6ParamsE:
	.zero		1520


//--------------------- .nv.constant0._ZN7cutlass13device_kernelIN5flash19enable_sm80_to_sm89INS1_16FlashAttnBwdSm80INS1_25CollectiveMainloopBwdSm80ILi2ELi2EN4cute5tupleIJNS5_1CILi128EEES8_NS7_ILi64EEEEEENS_10bfloat16_tEfNS_4arch4Sm80ELb0ELb1ELb1ELb1ELb0ELb0ELb0ELb0ELi2ELi4ELi4ELi4ELb0EEENS1_24CollectiveEpilogueBwdGQAISA_fSD_Li256ELb1ELb0EEENS1_19SingleTileSchedulerILb1ELb0ELb0ELi128EEEEEEEEEvNT_6ParamsE --------------------------
	.section	.nv.constant0._ZN7cutlass13device_kernelIN5flash19enable_sm80_to_sm89INS1_16FlashAttnBwdSm80INS1_25CollectiveMainloopBwdSm80ILi2ELi2EN4cute5tupleIJNS5_1CILi128EEES8_NS7_ILi64EEEEEENS_10bfloat16_tEfNS_4arch4Sm80ELb0ELb1ELb1ELb1ELb0ELb0ELb0ELb0ELi2ELi4ELi4ELi4ELb0EEENS1_24CollectiveEpilogueBwdGQAISA_fSD_Li256ELb1ELb0EEENS1_19SingleTileSchedulerILb1ELb0ELb0ELi128EEEEEEEEEvNT_6ParamsE,"a",@progbits
	.sectionflags	@""
	.align	4
.nv.constant0._ZN7cutlass13device_kernelIN5flash19enable_sm80_to_sm89INS1_16FlashAttnBwdSm80INS1_25CollectiveMainloopBwdSm80ILi2ELi2EN4cute5tupleIJNS5_1CILi128EEES8_NS7_ILi64EEEEEENS_10bfloat16_tEfNS_4arch4Sm80ELb0ELb1ELb1ELb1ELb0ELb0ELb0ELb0ELi2ELi4ELi4ELi4ELb0EEENS1_24CollectiveEpilogueBwdGQAISA_fSD_Li256ELb1ELb0EEENS1_19SingleTileSchedulerILb1ELb0ELb0ELi128EEEEEEEEEvNT_6ParamsE:
	.zero		1528


//--------------------- .nv.constant0._ZN7cutlass13device_kernelIN5flash19enable_sm80_to_sm89INS1_16FlashAttnBwdSm80INS1_25CollectiveMainloopBwdSm80ILi2ELi2EN4cute5tupleIJNS5_1CILi128EEES8_NS7_ILi64EEEEEENS_10bfloat16_tEfNS_4arch4Sm80ELb0ELb1ELb1ELb1ELb1ELb0ELb0ELb0ELi2ELi4ELi4ELi4ELb0EEENS1_24CollectiveEpilogueBwdGQAISA_fSD_Li256ELb1ELb1EEENS1_19SingleTileSchedulerILb1ELb0ELb0ELi128EEEEEEEEEvNT_6ParamsE --------------------------
	.section	.nv.constant0._ZN7cutlass13device_kernelIN5flash19enable_sm80_to_sm89INS1_16FlashAttnBwdSm80INS1_25CollectiveMainloopBwdSm80ILi2ELi2EN4cute5tupleIJNS5_1CILi128EEES8_NS7_ILi64EEEEEENS_10bfloat16_tEfNS_4arch4Sm80ELb0ELb1ELb1ELb1ELb1ELb0ELb0ELb0ELi2ELi4ELi4ELi4ELb0EEENS1_24CollectiveEpilogueBwdGQAISA_fSD_Li256ELb1ELb1EEENS1_19SingleTileSchedulerILb1ELb0ELb0ELi128EEEEEEEEEvNT_6ParamsE,"a",@progbits
	.sectionflags	@""
	.align	4
.nv.constant0._ZN7cutlass13device_kernelIN5flash19enable_sm80_to_sm89INS1_16FlashAttnBwdSm80INS1_25CollectiveMainloopBwdSm80ILi2ELi2EN4cute5tupleIJNS5_1CILi128EEES8_NS7_ILi64EEEEEENS_10bfloat16_tEfNS_4arch4Sm80ELb0ELb1ELb1ELb1ELb1ELb0ELb0ELb0ELi2ELi4ELi4ELi4ELb0EEENS1_24CollectiveEpilogueBwdGQAISA_fSD_Li256ELb1ELb1EEENS1_19SingleTileSchedulerILb1ELb0ELb0ELi128EEEEEEEEEvNT_6ParamsE:
	.zero		1528


//--------------------- .nv.constant0._ZN7cutlass13device_kernelIN5flash19enable_sm80_to_sm89INS1_16FlashAttnBwdSm80INS1_25CollectiveMainloopBwdSm80ILi2ELi2EN4cute5tupleIJNS5_1CILi128EEES8_NS7_ILi64EEEEEENS_10bfloat16_tEfNS_4arch4Sm80ELb1ELb0ELb1ELb0ELb0ELb0ELb0ELb0ELi2ELi4ELi4ELi4ELb0EEENS1_21CollectiveEpilogueBwdISA_SB_SD_Li256ELb0ELb0ELi2EEENS1_25SingleTileBwdLPTSchedulerILb0ELi128ELb0EEEEEEEEEvNT_6ParamsE --------------------------
	.section	.nv.constant0._ZN7cutlass13device_kernelIN5flash19enable_sm80_to_sm89INS1_16FlashAttnBwdSm80INS1_25CollectiveMainloopBwdSm80ILi2ELi2EN4cute5tupleIJNS5_1CILi128EEES8_NS7_ILi64EEEEEENS_10bfloat16_tEfNS_4arch4Sm80ELb1ELb0ELb1ELb0ELb0ELb0ELb0ELb0ELi2ELi4ELi4ELi4ELb0EEENS1_21CollectiveEpilogueBwdISA_SB_SD_Li256ELb0ELb0ELi2EEENS1_25SingleTileBwdLPTSchedulerILb0ELi128ELb0EEEEEEEEEvNT_6ParamsE,"a",@progbits
	.sectionflags	@""
	.align	4
.nv.constant0._ZN7cutlass13device_kernelIN5flash19enable_sm80_to_sm89INS1_16FlashAttnBwdSm80INS1_25CollectiveMainloopBwdSm80ILi2ELi2EN4cute5tupleIJNS5_1CILi128EEES8_NS7_ILi64EEEEEENS_10bfloat16_tEfNS_4arch4Sm80ELb1ELb0ELb1ELb0ELb0ELb0ELb0ELb0ELi2ELi4ELi4ELi4ELb0EEENS1_21CollectiveEpilogueBwdISA_SB_SD_Li256ELb0ELb0ELi2EEENS1_25SingleTileBwdLPTSchedulerILb0ELi128ELb0EEEEEEEEEvNT_6ParamsE:
	.zero		1544


//--------------------- .nv.constant0._ZN7cutlass13device_kernelIN5flash19enable_sm80_to_sm89INS1_16FlashAttnBwdSm80INS1_25CollectiveMainloopBwdSm80ILi2ELi2EN4cute5tupleIJNS5_1CILi128EEES8_NS7_ILi64EEEEEENS_10bfloat16_tEfNS_4arch4Sm80ELb1ELb0ELb1ELb0ELb1ELb0ELb0ELb0ELi2ELi4ELi4ELi4ELb0EEENS1_21CollectiveEpilogueBwdISA_SB_SD_Li256ELb0ELb0ELi2EEENS1_25SingleTileBwdLPTSchedulerILb0ELi128ELb1EEEEEEEEEvNT_6ParamsE --------------------------
	.section	.nv.constant0._ZN7cutlass13device_kernelIN5flash19enable_sm80_to_sm89INS1_16FlashAttnBwdSm80INS1_25CollectiveMainloopBwdSm80ILi2ELi2EN4cute5tupleIJNS5_1CILi128EEES8_NS7_ILi64EEEEEENS_10bfloat16_tEfNS_4arch4Sm80ELb1ELb0ELb1ELb0ELb1ELb0ELb0ELb0ELi2ELi4ELi4ELi4ELb0EEENS1_21CollectiveEpilogueBwdISA_SB_SD_Li256ELb0ELb0ELi2EEENS1_25SingleTileBwdLPTSchedulerILb0ELi128ELb1EEEEEEEEEvNT_6ParamsE,"a",@progbits
	.sectionflags	@""
	.align	4
.nv.constant0._ZN7cutlass13device_kernelIN5flash19enable_sm80_to_sm89INS1_16FlashAttnBwdSm80INS1_25CollectiveMainloopBwdSm80ILi2ELi2EN4cute5tupleIJNS5_1CILi128EEES8_NS7_ILi64EEEEEENS_10bfloat16_tEfNS_4arch4Sm80ELb1ELb0ELb1ELb0ELb1ELb0ELb0ELb0ELi2ELi4ELi4ELi4ELb0EEENS1_21CollectiveEpilogueBwdISA_SB_SD_Li256ELb0ELb0ELi2EEENS1_25SingleTileBwdLPTSchedulerILb0ELi128ELb1EEEEEEEEEvNT_6ParamsE:
	.zero		1544


//--------------------- .nv.constant0._ZN7cutlass13device_kernelIN5flash19enable_sm80_to_sm89INS1_16FlashAttnBwdSm80INS1_25CollectiveMainloopBwdSm80ILi2ELi2EN4cute5tupleIJNS5_1CILi128EEES8_NS7_ILi64EEEEEENS_10bfloat16_tEfNS_4arch4Sm80ELb1ELb0ELb1ELb0ELb0ELb0ELb0ELb0ELi2ELi4ELi4ELi4ELb0EEENS1_24CollectiveEpilogueBwdGQAISA_fSD_Li256ELb0ELb0EEENS1_25SingleTileBwdLPTSchedulerILb0ELi128ELb0EEEEEEEEEvNT_6ParamsE --------------------------
	.section	.nv.constant0._ZN7cutlass13device_kernelIN5flash19enable_sm80_to_sm89INS1_16FlashAttnBwdSm80INS1_25CollectiveMainloopBwdSm80ILi2ELi2EN4cute5tupleIJNS5_1CILi128EEES8_NS7_ILi64EEEEEENS_10bfloat16_tEfNS_4arch4Sm80ELb1ELb0ELb1ELb0ELb0ELb0ELb0ELb0ELi2ELi4ELi4ELi4ELb0EEENS1_24CollectiveEpilogueBwdGQAISA_fSD_Li256ELb0ELb0EEENS1_25SingleTileBwdLPTSchedulerILb0ELi128ELb0EEEEEEEEEvNT_6ParamsE,"a",@progbits
	.sectionflags	@""
	.align	4
.nv.constant0._ZN7cutlass13device_kernelIN5flash19enable_sm80_to_sm89INS1_16FlashAttnBwdSm80INS1_25CollectiveMainloopBwdSm80ILi2ELi2EN4cute5tupleIJNS5_1CILi128EEES8_NS7_ILi64EEEEEENS_10bfloat16_tEfNS_4arch4Sm80ELb1ELb0ELb1ELb0ELb0ELb0ELb0ELb0ELi2ELi4ELi4ELi4ELb0EEENS1_24CollectiveEpilogueBwdGQAISA_fSD_Li256ELb0ELb0EEENS1_25SingleTileBwdLPTSchedulerILb0ELi128ELb0EEEEEEEEEvNT_6ParamsE:
	.zero		1552


//--------------------- .nv.constant0._ZN7cutlass13device_kernelIN5flash19enable_sm80_to_sm89INS1_16FlashAttnBwdSm80INS1_25CollectiveMainloopBwdSm80ILi2ELi2EN4cute5tupleIJNS5_1CILi128EEES8_NS7_ILi64EEEEEENS_10bfloat16_tEfNS_4arch4Sm80ELb1ELb0ELb1ELb0ELb1ELb0ELb0ELb0ELi2ELi4ELi4ELi4ELb0EEENS1_24CollectiveEpilogueBwdGQAISA_fSD_Li256ELb0ELb1EEENS1_25SingleTileBwdLPTSchedulerILb0ELi128ELb1EEEEEEEEEvNT_6ParamsE --------------------------
	.section	.nv.constant0._ZN7cutlass13device_kernelIN5flash19enable_sm80_to_sm89INS1_16FlashAttnBwdSm80INS1_25CollectiveMainloopBwdSm80ILi2ELi2EN4cute5tupleIJNS5_1CILi128EEES8_NS7_ILi64EEEEEENS_10bfloat16_tEfNS_4arch4Sm80ELb1ELb0ELb1ELb0ELb1ELb0ELb0ELb0ELi2ELi4ELi4ELi4ELb0EEENS1_24CollectiveEpilogueBwdGQAISA_fSD_Li256ELb0ELb1EEENS1_25SingleTileBwdLPTSchedulerILb0ELi128ELb1EEEEEEEEEvNT_6ParamsE,"a",@progbits
	.sectionflags	@""
	.align	4
.nv.constant0._ZN7cutlass13device_kernelIN5flash19enable_sm80_to_sm89INS1_16FlashAttnBwdSm80INS1_25CollectiveMainloopBwdSm80ILi2ELi2EN4cute5tupleIJNS5_1CILi128EEES8_NS7_ILi64EEEEEENS_10bfloat16_tEfNS_4arch4Sm80ELb1ELb0ELb1ELb0ELb1ELb0ELb0ELb0ELi2ELi4ELi4ELi4ELb0EEENS1_24CollectiveEpilogueBwdGQAISA_fSD_Li256ELb0ELb1EEENS1_25SingleTileBwdLPTSchedulerILb0ELi128ELb1EEEEEEEEEvNT_6ParamsE:
	.zero		1552


//--------------------- .nv.constant0._ZN7cutlass13device_kernelIN5flash22FlashAttnBwdPreprocessIN4cute5tupleIJNS3_1CILi128EEENS5_ILi64EEEEEENS_10bfloat16_tEfNS_4arch4Sm80ELb1ELb0EEEEEvNT_6ParamsE --------------------------
	.section	.nv.constant0._ZN7cutlass13device_kernelIN5flash22FlashAttnBwdPreprocessIN4cute5tupleIJNS3_1CILi128EEENS5_ILi64EEEEEENS_10bfloat16_tEfNS_4arch4Sm80ELb1ELb0EEEEEvNT_6ParamsE,"a",@progbits
	.sectionflags	@""
	.align	4
.nv.constant0._ZN7cutlass13device_kernelIN5flash22FlashAttnBwdPreprocessIN4cute5tupleIJNS3_1CILi128EEENS5_ILi64EEEEEENS_10bfloat16_tEfNS_4arch4Sm80ELb1ELb0EEEEEvNT_6ParamsE:
	.zero		1136


//--------------------- .nv.constant0._ZN7cutlass13device_kernelIN5flash19enable_sm80_to_sm89INS1_16FlashAttnBwdSm80INS1_25CollectiveMainloopBwdSm80ILi2ELi2EN4cute5tupleIJNS5_1CILi128EEES8_NS7_ILi64EEEEEENS_10bfloat16_tEfNS_4arch4Sm80ELb1ELb0ELb1ELb1ELb0ELb0ELb0ELb0ELi2ELi4ELi4ELi4ELb0EEENS1_21CollectiveEpilogueBwdISA_SB_SD_Li256ELb1ELb0ELi2EEENS1_25SingleTileBwdLPTSchedulerILb1ELi128ELb0EEEEEEEEEvNT_6ParamsE --------------------------
	.section	.nv.constant0._ZN7cutlass13device_kernelIN5flash19enable_sm80_to_sm89INS1_16FlashAttnBwdSm80INS1_25CollectiveMainloopBwdSm80ILi2ELi2EN4cute5tupleIJNS5_1CILi128EEES8_NS7_ILi64EEEEEENS_10bfloat16_tEfNS_4arch4Sm80ELb1ELb0ELb1ELb1ELb0ELb0ELb0ELb0ELi2ELi4ELi4ELi4ELb0EEENS1_21CollectiveEpilogueBwdISA_SB_SD_Li256ELb1ELb0ELi2EEENS1_25SingleTileBwdLPTSchedulerILb1ELi128ELb0EEEEEEEEEvNT_6ParamsE,"a",@progbits
	.sectionflags	@""
	.align	4
.nv.constant0._ZN7cutlass13device_kernelIN5flash19enable_sm80_to_sm89INS1_16FlashAttnBwdSm80INS1_25CollectiveMainloopBwdSm80ILi2ELi2EN4cute5tupleIJNS5_1CILi128EEES8_NS7_ILi64EEEEEENS_10bfloat16_tEfNS_4arch4Sm80ELb1ELb0ELb1ELb1ELb0ELb0ELb0ELb0ELi2ELi4ELi4ELi4ELb0EEENS1_21CollectiveEpilogueBwdISA_SB_SD_Li256ELb1ELb0ELi2EEENS1_25SingleTileBwdLPTSchedulerILb1ELi128ELb0EEEEEEEEEvNT_6ParamsE:
	.zero		1544


//--------------------- .nv.constant0._ZN7cutlass13device_kernelIN5flash19enable_sm80_to_sm89INS1_16FlashAttnBwdSm80INS1_25CollectiveMainloopBwdSm80ILi2ELi2EN4cute5tupleIJNS5_1CILi128EEES8_NS7_ILi64EEEEEENS_10bfloat16_tEfNS_4arch4Sm80ELb1ELb0ELb1ELb1ELb1ELb0ELb0ELb0ELi2ELi4ELi4ELi4ELb0EEENS1_21CollectiveEpilogueBwdISA_SB_SD_Li256ELb1ELb0ELi2EEENS1_25SingleTileBwdLPTSchedulerILb1ELi128ELb1EEEEEEEEEvNT_6ParamsE --------------------------
	.section	.nv.constant0._ZN7cutlass13device_kernelIN5flash19enable_sm80_to_sm89INS1_16FlashAttnBwdSm80INS1_25CollectiveMainloopBwdSm80ILi2ELi2EN4cute5tupleIJNS5_1CILi128EEES8_NS7_ILi64EEEEEENS_10bfloat16_tEfNS_4arch4Sm80ELb1ELb0ELb1ELb1ELb1ELb0ELb0ELb0ELi2ELi4ELi4ELi4ELb0EEENS1_21CollectiveEpilogueBwdISA_SB_SD_Li256ELb1ELb0ELi2EEENS1_25SingleTileBwdLPTSchedulerILb1ELi128ELb1EEEEEEEEEvNT_6ParamsE,"a",@progbits
	.sectionflags	@""
	.align	4
.nv.constant0._ZN7cutlass13device_kernelIN5flash19enable_sm80_to_sm89INS1_16FlashAttnBwdSm80INS1_25CollectiveMainloopBwdSm80ILi2ELi2EN4cute5tupleIJNS5_1CILi128EEES8_NS7_ILi64EEEEEENS_10bfloat16_tEfNS_4arch4Sm80ELb1ELb0ELb1ELb1ELb1ELb0ELb0ELb0ELi2ELi4ELi4ELi4ELb0EEENS1_21CollectiveEpilogueBwdISA_SB_SD_Li256ELb1ELb0ELi2EEENS1_25SingleTileBwdLPTSchedulerILb1ELi128ELb1EEEEEEEEEvNT_6ParamsE:
	.zero		1544


//--------------------- .nv.constant0._ZN7cutlass13device_kernelIN5flash19enable_sm80_to_sm89INS1_16FlashAttnBwdSm80INS1_25CollectiveMainloopBwdSm80ILi2ELi2EN4cute5tupleIJNS5_1CILi128EEES8_NS7_ILi64EEEEEENS_10bfloat16_tEfNS_4arch4Sm80ELb1ELb0ELb1ELb1ELb0ELb0ELb0ELb0ELi2ELi4ELi4ELi4ELb0EEENS1_24CollectiveEpilogueBwdGQAISA_fSD_Li256ELb1ELb0EEENS1_25SingleTileBwdLPTSchedulerILb1ELi128ELb0EEEEEEEEEvNT_6ParamsE --------------------------
	.section	.nv.constant0._ZN7cutlass13device_kernelIN5flash19enable_sm80_to_sm89INS1_16FlashAttnBwdSm80INS1_25CollectiveMainloopBwdSm80ILi2ELi2EN4cute5tupleIJNS5_1CILi128EEES8_NS7_ILi64EEEEEENS_10bfloat16_tEfNS_4arch4Sm80ELb1ELb0ELb1ELb1ELb0ELb0ELb0ELb0ELi2ELi4ELi4ELi4ELb0EEENS1_24CollectiveEpilogueBwdGQAISA_fSD_Li256ELb1ELb0EEENS1_25SingleTileBwdLPTSchedulerILb1ELi128ELb0EEEEEEEEEvNT_6ParamsE,"a",@progbits
	.sectionflags	@""
	.align	4
.nv.constant0._ZN7cutlass13device_kernelIN5flash19enable_sm80_to_sm89INS1_16FlashAttnBwdSm80INS1_25CollectiveMainloopBwdSm80ILi2ELi2EN4cute5tupleIJNS5_1CILi128EEES8_NS7_ILi64EEEEEENS_10bfloat16_tEfNS_4arch4Sm80ELb1ELb0ELb1ELb1ELb0ELb0ELb0ELb0ELi2ELi4ELi4ELi4ELb0EEENS1_24CollectiveEpilogueBwdGQAISA_fSD_Li256ELb1ELb0EEENS1_25SingleTileBwdLPTSchedulerILb1ELi128ELb0EEEEEEEEEvNT_6ParamsE:
	.zero		1552


//--------------------- .nv.constant0._ZN7cutlass13device_kernelIN5flash32FlashAttnBwdPostprocessConvertdQIN4cute5tupleIJNS3_1CILi128EEENS5_ILi64EEEEEENS_10bfloat16_tEfNS_4arch4Sm80ELi256ENS3_8TiledMMAINS3_8MMA_AtomIJNS3_30SM80_16x8x16_F32BF16BF16F32_TNEEEENS3_6LayoutINS4_IJNS5_ILi4EEENS5_ILi2EEENS5_ILi1EEEEEENS4_IJSJ_SH_NS5_ILi0EEEEEEEENS4_IJS7_NS5_ILi32EEENS5_ILi16EEEEEEEELb0EEEEEvNT_6ParamsE --------------------------
	.section	.nv.constant0._ZN7cutlass13device_kernelIN5flash32FlashAttnBwdPostprocessConvertdQIN4cute5tupleIJNS3_1CILi128EEENS5_ILi64EEEEEENS_10bfloat16_tEfNS_4arch4Sm80ELi256ENS3_8TiledMMAINS3_8MMA_AtomIJNS3_30SM80_16x8x16_F32BF16BF16F32_TNEEEENS3_6LayoutINS4_IJNS5_ILi4EEENS5_ILi2EEENS5_ILi1EEEEEENS4_IJSJ_SH_NS5_ILi0EEEEEEEENS4_IJS7_NS5_ILi32EEENS5_ILi16EEEEEEEELb0EEEEEvNT_6ParamsE,"a",@progbits
	.sectionflags	@""
	.align	4
.nv.constant0._ZN7cutlass13device_kernelIN5flash32FlashAttnBwdPostprocessConvertdQIN4cute5tupleIJNS3_1CILi128EEENS5_ILi64EEEEEENS_10bfloat16_tEfNS_4arch4Sm80ELi256ENS3_8TiledMMAINS3_8MMA_AtomIJNS3_30SM80_16x8x16_F32BF16BF16F32_TNEEEENS3_6LayoutINS4_IJNS5_ILi4EEENS5_ILi2EEENS5_ILi1EEEEEENS4_IJSJ_SH_NS5_ILi0EEEEEEEENS4_IJS7_NS5_ILi32EEENS5_ILi16EEEEEEEELb0EEEEEvNT_6ParamsE:
	.zero		1008


//--------------------- .nv.constant0._ZN7cutlass13device_kernelIN5flash19enable_sm80_to_sm89INS1_16FlashAttnBwdSm80INS1_25CollectiveMainloopBwdSm80ILi2ELi2EN4cute5tupleIJNS5_1CILi128EEES8_NS7_ILi64EEEEEENS_10bfloat16_tEfNS_4arch4Sm80ELb1ELb0ELb1ELb1ELb1ELb0ELb0ELb0ELi2ELi4ELi4ELi4ELb0EEENS1_24CollectiveEpilogueBwdGQAISA_fSD_Li256ELb1ELb1EEENS1_25SingleTileBwdLPTSchedulerILb1ELi128ELb1EEEEEEEEEvNT_6ParamsE --------------------------
	.section	.nv.constant0._ZN7cutlass13device_kernelIN5flash19enable_sm80_to_sm89INS1_16FlashAttnBwdSm80INS1_25CollectiveMainloopBwdSm80ILi2ELi2EN4cute5tupleIJNS5_1CILi128EEES8_NS7_ILi64EEEEEENS_10bfloat16_tEfNS_4arch4Sm80ELb1ELb0ELb1ELb1ELb1ELb0ELb0ELb0ELi2ELi4ELi4ELi4ELb0EEENS1_24CollectiveEpilogueBwdGQAISA_fSD_Li256ELb1ELb1EEENS1_25SingleTileBwdLPTSchedulerILb1ELi128ELb1EEEEEEEEEvNT_6ParamsE,"a",@progbits
	.sectionflags	@""
	.align	4
.nv.constant0._ZN7cutlass13device_kernelIN5flash19enable_sm80_to_sm89INS1_16FlashAttnBwdSm80INS1_25CollectiveMainloopBwdSm80ILi2ELi2EN4cute5tupleIJNS5_1CILi128EEES8_NS7_ILi64EEEEEENS_10bfloat16_tEfNS_4arch4Sm80ELb1ELb0ELb1ELb1ELb1ELb0ELb0ELb0ELi2ELi4ELi4ELi4ELb0EEENS1_24CollectiveEpilogueBwdGQAISA_fSD_Li256ELb1ELb1EEENS1_25SingleTileBwdLPTSchedulerILb1ELi128ELb1EEEEEEEEEvNT_6ParamsE:
	.zero		1552


//--------------------- .nv.constant0._ZN7cutlass13device_kernelIN5flash22FlashAttnBwdPreprocessIN4cute5tupleIJNS3_1CILi128EEENS5_ILi64EEEEEENS_10bfloat16_tEfNS_4arch4Sm80ELb1ELb1EEEEEvNT_6ParamsE --------------------------
	.section	.nv.constant0._ZN7cutlass13device_kernelIN5flash22FlashAttnBwdPreprocessIN4cute5tupleIJNS3_1CILi128EEENS5_ILi64EEEEEENS_10bfloat16_tEfNS_4arch4Sm80ELb1ELb1EEEEEvNT_6ParamsE,"a",@progbits
	.sectionflags	@""
	.align	4
.nv.constant0._ZN7cutlass13device_kernelIN5flash22FlashAttnBwdPreprocessIN4cute5tupleIJNS3_1CILi128EEENS5_ILi64EEEEEENS_10bfloat16_tEfNS_4arch4Sm80ELb1ELb1EEEEEvNT_6ParamsE:
	.zero		1136


//--------------------- SYMBOLS --------------------------

	.type		.nv.reservedSmem.offset0,@object
	.size		.nv.reservedSmem.offset0,0x4
	.type		.nv.reservedSmem.cap,@object
	.size		.nv.reservedSmem.cap,0x4
